	.target	sm_100a

	.elftype	@"ET_EXEC"


//--------------------- .note.nv.tkinfo           --------------------------
	.section	.note.nv.tkinfo,"",@"SHT_NOTE"
	.sectionflags	@"SHF_NOTE_NV_TKINFO"
	.tkinfo
        /*0018*/ 	.word	0x00000002
        /*0030*/ 	.string	""
        /*0030*/ 	.string	"ptxas"
        /*0030*/ 	.string	"Cuda compilation tools, release 13.0, V13.0.88"
        /*0030*/ 	.string	"Build cuda_13.0.r13.0/compiler.36424714_0"
        /*0030*/ 	.string	"-arch sm_100a -m 64 "



//--------------------- .note.nv.cuinfo           --------------------------
	.section	.note.nv.cuinfo,"",@"SHT_NOTE"
	.sectionflags	@"SHF_NOTE_NV_CUINFO"
        /*0018*/ 	.short	0x0002
        /*001a*/ 	.short	0x0064
        /*001c*/ 	.short	0x0082
	.zero		2


//--------------------- .nv.info                  --------------------------
	.section	.nv.info,"",@"SHT_CUDA_INFO"
	.align	4


	//----- nvinfo : EIATTR_REGCOUNT
	.align		4
        /*0000*/ 	.byte	0x04, 0x2f
        /*0002*/ 	.short	(.L_19 - .L_18)
	.align		4
.L_18:
        /*0004*/ 	.word	index@(_ZN7cutlass13device_kernelINS_4gemm6kernel13GemmUniversalIN4cute5tupleIJiiiiEEENS1_10collective13CollectiveMmaINS1_46MainloopSm100TmaUmmaWarpSpecializedBlockScaledILi4ELi2ELi2ENS5_IJNS4_1CILi4EEENSA_ILi1EEESC_EEEEENS5_IJNSA_ILi128EEENSA_ILi64EEENSA_ILi256EEEEEENS5_IJNS_12float_e4m3_tENS_13float_ue8m0_tEEEENS5_IJNS5_IJlSC_lEEENS4_6LayoutINS5_IJNS5_IJNS5_IJNSA_ILi32EEESB_EEEiEEESQ_NS5_IJSC_iEEEEEENS5_IJNS5_IJNS5_IJNSA_ILi16EEESB_EEEiEEENS5_IJNS5_IJNSA_ILi0EEESC_EEENSA_ILi512EEEEEENS5_IJSW_iEEEEEEEEEEESL_S13_NS4_8TiledMMAINS4_8MMA_AtomIJNS4_21SM100_MMA_MXF8F6F4_SSISJ_SJ_fSK_Li128ELi64ELNS4_4UMMA5MajorE0ELS18_0ELNS17_7ScaleInE0ELS19_0EEEEEENSN_INS5_IJSC_SC_SC_EEENS5_IJSW_SW_SW_EEEEENS5_IJNS4_10UnderscoreES1F_S1F_EEEEENS5_IJNS4_13SM90_TMA_LOADES1I_EEENS5_IJNS4_14ComposedLayoutINS4_7SwizzleILi3ELi4ELi3EEENS4_18smem_ptr_flag_bitsILi8EEENSN_INS5_IJNSA_ILi8EEESF_EEENS5_IJSF_SC_EEEEEEENSN_INS5_IJNS5_IJNS5_IJSP_SC_EEENS5_IJSO_SC_EEEEEESC_NS5_IJSB_NSA_ILi2EEEEEEEEENS5_IJNS5_IJNS5_IJSU_SY_EEESX_EEESW_NS5_IJSC_SY_EEEEEEEEEEEvNS4_8identityENS5_IJNS4_23SM90_TMA_LOAD_MULTICASTES27_EEES25_vS26_EENS_8epilogue10collective18CollectiveEpilogueINS2A_23Sm100TmaWarpSpecializedILi3ELi2ELi16ELb1ELb0EEEJNS5_IJSG_SG_SH_EEENS5_IJNSN_ISG_SC_EENSN_INS5_IJST_S1X_EEENS5_IJSC_SO_EEEEEEEENS_10bfloat16_tESM_S2L_SM_NS2A_6fusion15FusionCallbacksIS2E_NS2M_17LinearCombinationIS2L_fS2L_fLNS_15FloatRoundStyleE2EEES2F_S2K_JEEENS4_5SM1004TMEM4LOAD26SM100_TMEM_LOAD_32dp32b16xES1I_NS1K_INS1L_ILi1ELi4ELi3EEENS1N_ILi16EEENSN_INS5_IJS1P_ST_EEENS5_IJST_SC_EEEEEEENS4_39AutoVectorizingCopyWithAssumedAlignmentILi128EEENS4_14SM90_TMA_STOREES31_S33_S33_EEEvvEEEEvNT_6ParamsE)
        /*0008*/ 	.word	0x00000075


	//----- nvinfo : EIATTR_FRAME_SIZE
	.align		4
.L_19:
        /*000c*/ 	.byte	0x04, 0x11
        /*000e*/ 	.short	(.L_21 - .L_20)
	.align		4
.L_20:
        /*0010*/ 	.word	index@($__internal_2_$__cuda_sm10x_tcgen05_guardrail_trap_unallocated_columns_being_dealloced)
        /*0014*/ 	.word	0x00000000


	//----- nvinfo : EIATTR_FRAME_SIZE
	.align		4
.L_21:
        /*0018*/ 	.byte	0x04, 0x11
        /*001a*/ 	.short	(.L_23 - .L_22)
	.align		4
.L_22:
        /*001c*/ 	.word	index@($__internal_1_$__cuda_sm10x_tcgen05_guardrail_trap_phase_invalid_during_alloc)
        /*0020*/ 	.word	0x00000000


	//----- nvinfo : EIATTR_FRAME_SIZE
	.align		4
.L_23:
        /*0024*/ 	.byte	0x04, 0x11
        /*0026*/ 	.short	(.L_25 - .L_24)
	.align		4
.L_24:
        /*0028*/ 	.word	index@($__internal_0_$__cuda_sm10x_tcgen05_guardrail_trap_col_being_dealloced_not_returned_by_alloc)
        /*002c*/ 	.word	0x00000000


	//----- nvinfo : EIATTR_FRAME_SIZE
	.align		4
.L_25:
        /*0030*/ 	.byte	0x04, 0x11
        /*0032*/ 	.short	(.L_27 - .L_26)
	.align		4
.L_26:
        /*0034*/ 	.word	index@(_ZN7cutlass13device_kernelINS_4gemm6kernel13GemmUniversalIN4cute5tupleIJiiiiEEENS1_10collective13CollectiveMmaINS1_46MainloopSm100TmaUmmaWarpSpecializedBlockScaledILi4ELi2ELi2ENS5_IJNS4_1CILi4EEENSA_ILi1EEESC_EEEEENS5_IJNSA_ILi128EEENSA_ILi64EEENSA_ILi256EEEEEENS5_IJNS_12float_e4m3_tENS_13float_ue8m0_tEEEENS5_IJNS5_IJlSC_lEEENS4_6LayoutINS5_IJNS5_IJNS5_IJNSA_ILi32EEESB_EEEiEEESQ_NS5_IJSC_iEEEEEENS5_IJNS5_IJNS5_IJNSA_ILi16EEESB_EEEiEEENS5_IJNS5_IJNSA_ILi0EEESC_EEENSA_ILi512EEEEEENS5_IJSW_iEEEEEEEEEEESL_S13_NS4_8TiledMMAINS4_8MMA_AtomIJNS4_21SM100_MMA_MXF8F6F4_SSISJ_SJ_fSK_Li128ELi64ELNS4_4UMMA5MajorE0ELS18_0ELNS17_7ScaleInE0ELS19_0EEEEEENSN_INS5_IJSC_SC_SC_EEENS5_IJSW_SW_SW_EEEEENS5_IJNS4_10UnderscoreES1F_S1F_EEEEENS5_IJNS4_13SM90_TMA_LOADES1I_EEENS5_IJNS4_14ComposedLayoutINS4_7SwizzleILi3ELi4ELi3EEENS4_18smem_ptr_flag_bitsILi8EEENSN_INS5_IJNSA_ILi8EEESF_EEENS5_IJSF_SC_EEEEEEENSN_INS5_IJNS5_IJNS5_IJSP_SC_EEENS5_IJSO_SC_EEEEEESC_NS5_IJSB_NSA_ILi2EEEEEEEEENS5_IJNS5_IJNS5_IJSU_SY_EEESX_EEESW_NS5_IJSC_SY_EEEEEEEEEEEvNS4_8identityENS5_IJNS4_23SM90_TMA_LOAD_MULTICASTES27_EEES25_vS26_EENS_8epilogue10collective18CollectiveEpilogueINS2A_23Sm100TmaWarpSpecializedILi3ELi2ELi16ELb1ELb0EEEJNS5_IJSG_SG_SH_EEENS5_IJNSN_ISG_SC_EENSN_INS5_IJST_S1X_EEENS5_IJSC_SO_EEEEEEEENS_10bfloat16_tESM_S2L_SM_NS2A_6fusion15FusionCallbacksIS2E_NS2M_17LinearCombinationIS2L_fS2L_fLNS_15FloatRoundStyleE2EEES2F_S2K_JEEENS4_5SM1004TMEM4LOAD26SM100_TMEM_LOAD_32dp32b16xES1I_NS1K_INS1L_ILi1ELi4ELi3EEENS1N_ILi16EEENSN_INS5_IJS1P_ST_EEENS5_IJST_SC_EEEEEEENS4_39AutoVectorizingCopyWithAssumedAlignmentILi128EEENS4_14SM90_TMA_STOREES31_S33_S33_EEEvvEEEEvNT_6ParamsE)
        /*0038*/ 	.word	0x00000000


	//----- nvinfo : EIATTR_MIN_STACK_SIZE
	.align		4
.L_27:
        /*003c*/ 	.byte	0x04, 0x12
        /*003e*/ 	.short	(.L_29 - .L_28)
	.align		4
.L_28:
        /*0040*/ 	.word	index@(_ZN7cutlass13device_kernelINS_4gemm6kernel13GemmUniversalIN4cute5tupleIJiiiiEEENS1_10collective13CollectiveMmaINS1_46MainloopSm100TmaUmmaWarpSpecializedBlockScaledILi4ELi2ELi2ENS5_IJNS4_1CILi4EEENSA_ILi1EEESC_EEEEENS5_IJNSA_ILi128EEENSA_ILi64EEENSA_ILi256EEEEEENS5_IJNS_12float_e4m3_tENS_13float_ue8m0_tEEEENS5_IJNS5_IJlSC_lEEENS4_6LayoutINS5_IJNS5_IJNS5_IJNSA_ILi32EEESB_EEEiEEESQ_NS5_IJSC_iEEEEEENS5_IJNS5_IJNS5_IJNSA_ILi16EEESB_EEEiEEENS5_IJNS5_IJNSA_ILi0EEESC_EEENSA_ILi512EEEEEENS5_IJSW_iEEEEEEEEEEESL_S13_NS4_8TiledMMAINS4_8MMA_AtomIJNS4_21SM100_MMA_MXF8F6F4_SSISJ_SJ_fSK_Li128ELi64ELNS4_4UMMA5MajorE0ELS18_0ELNS17_7ScaleInE0ELS19_0EEEEEENSN_INS5_IJSC_SC_SC_EEENS5_IJSW_SW_SW_EEEEENS5_IJNS4_10UnderscoreES1F_S1F_EEEEENS5_IJNS4_13SM90_TMA_LOADES1I_EEENS5_IJNS4_14ComposedLayoutINS4_7SwizzleILi3ELi4ELi3EEENS4_18smem_ptr_flag_bitsILi8EEENSN_INS5_IJNSA_ILi8EEESF_EEENS5_IJSF_SC_EEEEEEENSN_INS5_IJNS5_IJNS5_IJSP_SC_EEENS5_IJSO_SC_EEEEEESC_NS5_IJSB_NSA_ILi2EEEEEEEEENS5_IJNS5_IJNS5_IJSU_SY_EEESX_EEESW_NS5_IJSC_SY_EEEEEEEEEEEvNS4_8identityENS5_IJNS4_23SM90_TMA_LOAD_MULTICASTES27_EEES25_vS26_EENS_8epilogue10collective18CollectiveEpilogueINS2A_23Sm100TmaWarpSpecializedILi3ELi2ELi16ELb1ELb0EEEJNS5_IJSG_SG_SH_EEENS5_IJNSN_ISG_SC_EENSN_INS5_IJST_S1X_EEENS5_IJSC_SO_EEEEEEEENS_10bfloat16_tESM_S2L_SM_NS2A_6fusion15FusionCallbacksIS2E_NS2M_17LinearCombinationIS2L_fS2L_fLNS_15FloatRoundStyleE2EEES2F_S2K_JEEENS4_5SM1004TMEM4LOAD26SM100_TMEM_LOAD_32dp32b16xES1I_NS1K_INS1L_ILi1ELi4ELi3EEENS1N_ILi16EEENSN_INS5_IJS1P_ST_EEENS5_IJST_SC_EEEEEEENS4_39AutoVectorizingCopyWithAssumedAlignmentILi128EEENS4_14SM90_TMA_STOREES31_S33_S33_EEEvvEEEEvNT_6ParamsE)
        /*0044*/ 	.word	0x00000000
.L_29:


//--------------------- .nv.compat                --------------------------
	.section	.nv.compat,"",@"SHT_CUDA_COMPAT_INFO"
	.align	4
        /*0000*/ 	.byte	0x02, 0x09, 0x01, 0x00, 0x02, 0x02, 0x02, 0x00, 0x02, 0x05, 0x05, 0x00, 0x03, 0x07, 0x01, 0x01
        /*0010*/ 	.byte	0x02, 0x03, 0x01, 0x00, 0x02, 0x06, 0x01, 0x00, 0x04, 0x0b, 0x08, 0x00, 0x09, 0x00, 0x00, 0x00
        /*0020*/ 	.byte	0x00, 0x00, 0x00, 0x00


//--------------------- .nv.info._ZN7cutlass13device_kernelINS_4gemm6kernel13GemmUniversalIN4cute5tupleIJiiiiEEENS1_10collective13CollectiveMmaINS1_46MainloopSm100TmaUmmaWarpSpecializedBlockScaledILi4ELi2ELi2ENS5_IJNS4_1CILi4EEENSA_ILi1EEESC_EEEEENS5_IJNSA_ILi128EEENSA_ILi64EEENSA_ILi256EEEEEENS5_IJNS_12float_e4m3_tENS_13float_ue8m0_tEEEENS5_IJNS5_IJlSC_lEEENS4_6LayoutINS5_IJNS5_IJNS5_IJNSA_ILi32EEESB_EEEiEEESQ_NS5_IJSC_iEEEEEENS5_IJNS5_IJNS5_IJNSA_ILi16EEESB_EEEiEEENS5_IJNS5_IJNSA_ILi0EEESC_EEENSA_ILi512EEEEEENS5_IJSW_iEEEEEEEEEEESL_S13_NS4_8TiledMMAINS4_8MMA_AtomIJNS4_21SM100_MMA_MXF8F6F4_SSISJ_SJ_fSK_Li128ELi64ELNS4_4UMMA5MajorE0ELS18_0ELNS17_7ScaleInE0ELS19_0EEEEEENSN_INS5_IJSC_SC_SC_EEENS5_IJSW_SW_SW_EEEEENS5_IJNS4_10UnderscoreES1F_S1F_EEEEENS5_IJNS4_13SM90_TMA_LOADES1I_EEENS5_IJNS4_14ComposedLayoutINS4_7SwizzleILi3ELi4ELi3EEENS4_18smem_ptr_flag_bitsILi8EEENSN_INS5_IJNSA_ILi8EEESF_EEENS5_IJSF_SC_EEEEEEENSN_INS5_IJNS5_IJNS5_IJSP_SC_EEENS5_IJSO_SC_EEEEEESC_NS5_IJSB_NSA_ILi2EEEEEEEEENS5_IJNS5_IJNS5_IJSU_SY_EEESX_EEESW_NS5_IJSC_SY_EEEEEEEEEEEvNS4_8identityENS5_IJNS4_23SM90_TMA_LOAD_MULTICASTES27_EEES25_vS26_EENS_8epilogue10collective18CollectiveEpilogueINS2A_23Sm100TmaWarpSpecializedILi3ELi2ELi16ELb1ELb0EEEJNS5_IJSG_SG_SH_EEENS5_IJNSN_ISG_SC_EENSN_INS5_IJST_S1X_EEENS5_IJSC_SO_EEEEEEEENS_10bfloat16_tESM_S2L_SM_NS2A_6fusion15FusionCallbacksIS2E_NS2M_17LinearCombinationIS2L_fS2L_fLNS_15FloatRoundStyleE2EEES2F_S2K_JEEENS4_5SM1004TMEM4LOAD26SM100_TMEM_LOAD_32dp32b16xES1I_NS1K_INS1L_ILi1ELi4ELi3EEENS1N_ILi16EEENSN_INS5_IJS1P_ST_EEENS5_IJST_SC_EEEEEEENS4_39AutoVectorizingCopyWithAssumedAlignmentILi128EEENS4_14SM90_TMA_STOREES31_S33_S33_EEEvvEEEEvNT_6ParamsE --------------------------
	.section	.nv.info._ZN7cutlass13device_kernelINS_4gemm6kernel13GemmUniversalIN4cute5tupleIJiiiiEEENS1_10collective13CollectiveMmaINS1_46MainloopSm100TmaUmmaWarpSpecializedBlockScaledILi4ELi2ELi2ENS5_IJNS4_1CILi4EEENSA_ILi1EEESC_EEEEENS5_IJNSA_ILi128EEENSA_ILi64EEENSA_ILi256EEEEEENS5_IJNS_12float_e4m3_tENS_13float_ue8m0_tEEEENS5_IJNS5_IJlSC_lEEENS4_6LayoutINS5_IJNS5_IJNS5_IJNSA_ILi32EEESB_EEEiEEESQ_NS5_IJSC_iEEEEEENS5_IJNS5_IJNS5_IJNSA_ILi16EEESB_EEEiEEENS5_IJNS5_IJNSA_ILi0EEESC_EEENSA_ILi512EEEEEENS5_IJSW_iEEEEEEEEEEESL_S13_NS4_8TiledMMAINS4_8MMA_AtomIJNS4_21SM100_MMA_MXF8F6F4_SSISJ_SJ_fSK_Li128ELi64ELNS4_4UMMA5MajorE0ELS18_0ELNS17_7ScaleInE0ELS19_0EEEEEENSN_INS5_IJSC_SC_SC_EEENS5_IJSW_SW_SW_EEEEENS5_IJNS4_10UnderscoreES1F_S1F_EEEEENS5_IJNS4_13SM90_TMA_LOADES1I_EEENS5_IJNS4_14ComposedLayoutINS4_7SwizzleILi3ELi4ELi3EEENS4_18smem_ptr_flag_bitsILi8EEENSN_INS5_IJNSA_ILi8EEESF_EEENS5_IJSF_SC_EEEEEEENSN_INS5_IJNS5_IJNS5_IJSP_SC_EEENS5_IJSO_SC_EEEEEESC_NS5_IJSB_NSA_ILi2EEEEEEEEENS5_IJNS5_IJNS5_IJSU_SY_EEESX_EEESW_NS5_IJSC_SY_EEEEEEEEEEEvNS4_8identityENS5_IJNS4_23SM90_TMA_LOAD_MULTICASTES27_EEES25_vS26_EENS_8epilogue10collective18CollectiveEpilogueINS2A_23Sm100TmaWarpSpecializedILi3ELi2ELi16ELb1ELb0EEEJNS5_IJSG_SG_SH_EEENS5_IJNSN_ISG_SC_EENSN_INS5_IJST_S1X_EEENS5_IJSC_SO_EEEEEEEENS_10bfloat16_tESM_S2L_SM_NS2A_6fusion15FusionCallbacksIS2E_NS2M_17LinearCombinationIS2L_fS2L_fLNS_15FloatRoundStyleE2EEES2F_S2K_JEEENS4_5SM1004TMEM4LOAD26SM100_TMEM_LOAD_32dp32b16xES1I_NS1K_INS1L_ILi1ELi4ELi3EEENS1N_ILi16EEENSN_INS5_IJS1P_ST_EEENS5_IJST_SC_EEEEEEENS4_39AutoVectorizingCopyWithAssumedAlignmentILi128EEENS4_14SM90_TMA_STOREES31_S33_S33_EEEvvEEEEvNT_6ParamsE,"",@"SHT_CUDA_INFO"
	.sectionflags	@""
	.align	4


	//----- nvinfo : EIATTR_CUDA_API_VERSION
	.align		4
        /*0000*/ 	.byte	0x04, 0x37
        /*0002*/ 	.short	(.L_31 - .L_30)
.L_30:
        /*0004*/ 	.word	0x00000082


	//----- nvinfo : EIATTR_KPARAM_INFO
	.align		4
.L_31:
        /*0008*/ 	.byte	0x04, 0x17
        /*000a*/ 	.short	(.L_33 - .L_32)
.L_32:
        /*000c*/ 	.word	0x00000000
        /*0010*/ 	.short	0x0000
        /*0012*/ 	.short	0x0000
        /*0014*/ 	.byte	0x00, 0xf0, 0x01, 0x30


	//----- nvinfo : EIATTR_AT_ENTRY_FRAGMENTS
	.align		4
.L_33:
        /*0018*/ 	.byte	0x04, 0x4f
        /*001a*/ 	.short	(.L_35 - .L_34)


	//   ....[0]....
.L_34:
        /*001c*/ 	.word	0x00000006


	//----- nvinfo : EIATTR_RESERVED_SMEM_USED
	.align		4
.L_35:
        /*0020*/ 	.byte	0x01, 0x41
	.zero		2


	//----- nvinfo : EIATTR_SPARSE_MMA_MASK
	.align		4
        /*0024*/ 	.byte	0x03, 0x50
        /*0026*/ 	.short	0x0000


	//----- nvinfo : EIATTR_TCGEN05_1CTA_USED
	.align		4
        /*0028*/ 	.byte	0x01, 0x51
	.zero		2


	//----- nvinfo : EIATTR_MAXREG_COUNT
	.align		4
        /*002c*/ 	.byte	0x03, 0x1b
        /*002e*/ 	.short	0x00ff


	//----- nvinfo : EIATTR_NUM_BARRIERS
	.align		4
        /*0030*/ 	.byte	0x02, 0x4c
        /*0032*/ 	.byte	0x07
	.zero		1


	//----- nvinfo : EIATTR_EXTERNS
	.align		4
        /*0034*/ 	.byte	0x04, 0x0f
        /*0036*/ 	.short	(.L_37 - .L_36)


	//   ....[0]....
	.align		4
.L_36:
        /*0038*/ 	.word	index@(__assertfail)


	//----- nvinfo : EIATTR_MERCURY_ISA_VERSION
	.align		4
.L_37:
        /*003c*/ 	.byte	0x03, 0x5f
        /*003e*/ 	.short	0x0101


	//----- nvinfo : EIATTR_INT_WARP_WIDE_INSTR_OFFSETS
	.align		4
        /*0040*/ 	.byte	0x04, 0x31
        /*0042*/ 	.short	(.L_39 - .L_38)


	//   ....[0]....
.L_38:
        /*0044*/ 	.word	0x00004eb0


	//   ....[1]....
        /*0048*/ 	.word	0x00004ee0


	//   ....[2]....
        /*004c*/ 	.word	0x00004f00


	//   ....[3]....
        /*0050*/ 	.word	0x00005a80


	//   ....[4]....
        /*0054*/ 	.word	0x00005bd0


	//   ....[5]....
        /*0058*/ 	.word	0x00005c80


	//   ....[6]....
        /*005c*/ 	.word	0x00005ce0


	//   ....[7]....
        /*0060*/ 	.word	0x00005e20


	//   ....[8]....
        /*0064*/ 	.word	0x00005f00


	//   ....[9]....
        /*0068*/ 	.word	0x00005f60


	//   ....[10]....
        /*006c*/ 	.word	0x000060d0


	//   ....[11]....
        /*0070*/ 	.word	0x00006190


	//   ....[12]....
        /*0074*/ 	.word	0x00006250


	//   ....[13]....
        /*0078*/ 	.word	0x000063a0


	//   ....[14]....
        /*007c*/ 	.word	0x00006450


	//----- nvinfo : EIATTR_COOP_GROUP_MASK_REGIDS
	.align		4
.L_39:
        /*0080*/ 	.byte	0x04, 0x29
        /*0082*/ 	.short	(.L_41 - .L_40)


	//   ....[0]....
.L_40:
        /*0084*/ 	.word	0xffffffff


	//   ....[1]....
        /*0088*/ 	.word	0xffffffff


	//   ....[2]....
        /*008c*/ 	.word	0xffffffff


	//   ....[3]....
        /*0090*/ 	.word	0xffffffff


	//   ....[4]....
        /*0094*/ 	.word	0xffffffff


	//   ....[5]....
        /*0098*/ 	.word	0xffffffff


	//   ....[6]....
        /*009c*/ 	.word	0xffffffff


	//   ....[7]....
        /*00a0*/ 	.word	0xffffffff


	//   ....[8]....
        /*00a4*/ 	.word	0xffffffff


	//   ....[9]....
        /*00a8*/ 	.word	0xffffffff


	//   ....[10]....
        /*00ac*/ 	.word	0xffffffff


	//   ....[11]....
        /*00b0*/ 	.word	0xffffffff


	//   ....[12]....
        /*00b4*/ 	.word	0xffffffff


	//   ....[13]....
        /*00b8*/ 	.word	0xffffffff


	//----- nvinfo : EIATTR_COOP_GROUP_INSTR_OFFSETS
	.align		4
.L_41:
        /*00bc*/ 	.byte	0x04, 0x28
        /*00be*/ 	.short	(.L_43 - .L_42)


	//   ....[0]....
.L_42:
        /*00c0*/ 	.word	0x00000080


	//   ....[1]....
        /*00c4*/ 	.word	0x00000550


	//   ....[2]....
        /*00c8*/ 	.word	0x000006f0


	//   ....[3]....
        /*00cc*/ 	.word	0x00000870


	//   ....[4]....
        /*00d0*/ 	.word	0x00000970


	//   ....[5]....
        /*00d4*/ 	.word	0x00000ae0


	//   ....[6]....
        /*00d8*/ 	.word	0x00000c40


	//   ....[7]....
        /*00dc*/ 	.word	0x00000df0


	//   ....[8]....
        /*00e0*/ 	.word	0x00002510


	//   ....[9]....
        /*00e4*/ 	.word	0x000033d0


	//   ....[10]....
        /*00e8*/ 	.word	0x000035e0


	//   ....[11]....
        /*00ec*/ 	.word	0x00003610


	//   ....[12]....
        /*00f0*/ 	.word	0x00004d90


	//   ....[13]....
        /*00f4*/ 	.word	0x00004fc0


	//----- nvinfo : EIATTR_VRC_CTA_INIT_COUNT
	.align		4
.L_43:
        /*00f8*/ 	.byte	0x02, 0x4a
        /*00fa*/ 	.byte	0x80
	.zero		1


	//----- nvinfo : EIATTR_SYSCALL_OFFSETS
	.align		4
        /*00fc*/ 	.byte	0x04, 0x46
        /*00fe*/ 	.short	(.L_45 - .L_44)


	//   ....[0]....
.L_44:
        /*0100*/ 	.word	0x00007180


	//   ....[1]....
        /*0104*/ 	.word	0x00007270


	//   ....[2]....
        /*0108*/ 	.word	0x00007c50


	//   ....[3]....
        /*010c*/ 	.word	0x00007dc0


	//   ....[4]....
        /*0110*/ 	.word	0x00008ba0


	//   ....[5]....
        /*0114*/ 	.word	0x00008d10


	//   ....[6]....
        /*0118*/ 	.word	0x00009b80


	//   ....[7]....
        /*011c*/ 	.word	0x00009cf0


	//   ....[8]....
        /*0120*/ 	.word	0x0000ab00


	//   ....[9]....
        /*0124*/ 	.word	0x0000ac70


	//----- nvinfo : EIATTR_MBARRIER_INSTR_OFFSETS
	.align		4
.L_45:
        /*0128*/ 	.byte	0x04, 0x39
        /*012a*/ 	.short	(.L_47 - .L_46)


	//   ....[0]....
.L_46:
        /*012c*/ 	.word	0x00000660
        /*0130*/ 	.word	0x000000ff
        /*0134*/ 	.word	0x00000000
        /*0138*/ 	.short	0x0100
        /*013a*/ 	.byte	0x04
	.zero		1


	//   ....[1]....
        /*013c*/ 	.word	0x00000670
        /*0140*/ 	.word	0x000000ff
        /*0144*/ 	.word	0x00000020
        /*0148*/ 	.short	0x0100
        /*014a*/ 	.byte	0x04
	.zero		1


	//   ....[2]....
        /*014c*/ 	.word	0x00000680
        /*0150*/ 	.word	0x000000ff
        /*0154*/ 	.word	0x00000008
        /*0158*/ 	.short	0x0100
        /*015a*/ 	.byte	0x04
	.zero		1


	//   ....[3]....
        /*015c*/ 	.word	0x00000690
        /*0160*/ 	.word	0x000000ff
        /*0164*/ 	.word	0x00000028
        /*0168*/ 	.short	0x0100
        /*016a*/ 	.byte	0x04
	.zero		1


	//   ....[4]....
        /*016c*/ 	.word	0x000006a0
        /*0170*/ 	.word	0x000000ff
        /*0174*/ 	.word	0x00000010
        /*0178*/ 	.short	0x0100
        /*017a*/ 	.byte	0x04
	.zero		1


	//   ....[5]....
        /*017c*/ 	.word	0x000006b0
        /*0180*/ 	.word	0x000000ff
        /*0184*/ 	.word	0x00000030
        /*0188*/ 	.short	0x0100
        /*018a*/ 	.byte	0x04
	.zero		1


	//   ....[6]....
        /*018c*/ 	.word	0x000006c0
        /*0190*/ 	.word	0x000000ff
        /*0194*/ 	.word	0x00000018
        /*0198*/ 	.short	0x0100
        /*019a*/ 	.byte	0x04
	.zero		1


	//   ....[7]....
        /*019c*/ 	.word	0x000006d0
        /*01a0*/ 	.word	0x000000ff
        /*01a4*/ 	.word	0x00000038
        /*01a8*/ 	.short	0x0100
        /*01aa*/ 	.byte	0x04
	.zero		1


	//   ....[8]....
        /*01ac*/ 	.word	0x00000800
        /*01b0*/ 	.word	0x000000ff
        /*01b4*/ 	.word	0x00000040
        /*01b8*/ 	.short	0x0100
        /*01ba*/ 	.byte	0x04
	.zero		1


	//   ....[9]....
        /*01bc*/ 	.word	0x00000810
        /*01c0*/ 	.word	0x000000ff
        /*01c4*/ 	.word	0x00000058
        /*01c8*/ 	.short	0x0100
        /*01ca*/ 	.byte	0x04
	.zero		1


	//   ....[10]....
        /*01cc*/ 	.word	0x00000820
        /*01d0*/ 	.word	0x000000ff
        /*01d4*/ 	.word	0x00000048
        /*01d8*/ 	.short	0x0100
        /*01da*/ 	.byte	0x04
	.zero		1


	//   ....[11]....
        /*01dc*/ 	.word	0x00000830
        /*01e0*/ 	.word	0x000000ff
        /*01e4*/ 	.word	0x00000060
        /*01e8*/ 	.short	0x0100
        /*01ea*/ 	.byte	0x04
	.zero		1


	//   ....[12]....
        /*01ec*/ 	.word	0x00000840
        /*01f0*/ 	.word	0x000000ff
        /*01f4*/ 	.word	0x00000050
        /*01f8*/ 	.short	0x0100
        /*01fa*/ 	.byte	0x04
	.zero		1


	//   ....[13]....
        /*01fc*/ 	.word	0x00000850
        /*0200*/ 	.word	0x000000ff
        /*0204*/ 	.word	0x00000068
        /*0208*/ 	.short	0x0100
        /*020a*/ 	.byte	0x04
	.zero		1


	//   ....[14]....
        /*020c*/ 	.word	0x00000940
        /*0210*/ 	.word	0x000000ff
        /*0214*/ 	.word	0x00000070
        /*0218*/ 	.short	0x0100
        /*021a*/ 	.byte	0x06
	.zero		1


	//   ....[15]....
        /*021c*/ 	.word	0x00000950
        /*0220*/ 	.word	0x000000ff
        /*0224*/ 	.word	0x00000078
        /*0228*/ 	.short	0x0100
        /*022a*/ 	.byte	0x06
	.zero		1


	//   ....[16]....
        /*022c*/ 	.word	0x00000a90
        /*0230*/ 	.word	0x000000ff
        /*0234*/ 	.word	0x00000080
        /*0238*/ 	.short	0x0100
        /*023a*/ 	.byte	0x06
	.zero		1


	//   ....[17]....
        /*023c*/ 	.word	0x00000aa0
        /*0240*/ 	.word	0x000000ff
        /*0244*/ 	.word	0x00000090
        /*0248*/ 	.short	0x0100
        /*024a*/ 	.byte	0x06
	.zero		1


	//   ....[18]....
        /*024c*/ 	.word	0x00000ab0
        /*0250*/ 	.word	0x000000ff
        /*0254*/ 	.word	0x00000088
        /*0258*/ 	.short	0x0100
        /*025a*/ 	.byte	0x06
	.zero		1


	//   ....[19]....
        /*025c*/ 	.word	0x00000ac0
        /*0260*/ 	.word	0x000000ff
        /*0264*/ 	.word	0x00000098
        /*0268*/ 	.short	0x0100
        /*026a*/ 	.byte	0x06
	.zero		1


	//   ....[20]....
        /*026c*/ 	.word	0x00000bf0
        /*0270*/ 	.word	0x000000ff
        /*0274*/ 	.word	0x000000a0
        /*0278*/ 	.short	0x0100
        /*027a*/ 	.byte	0x04
	.zero		1


	//   ....[21]....
        /*027c*/ 	.word	0x00000c00
        /*0280*/ 	.word	0x000000ff
        /*0284*/ 	.word	0x000000b0
        /*0288*/ 	.short	0x0100
        /*028a*/ 	.byte	0x04
	.zero		1


	//   ....[22]....
        /*028c*/ 	.word	0x00000c10
        /*0290*/ 	.word	0x000000ff
        /*0294*/ 	.word	0x000000a8
        /*0298*/ 	.short	0x0100
        /*029a*/ 	.byte	0x04
	.zero		1


	//   ....[23]....
        /*029c*/ 	.word	0x00000c20
        /*02a0*/ 	.word	0x000000ff
        /*02a4*/ 	.word	0x000000b8
        /*02a8*/ 	.short	0x0100
        /*02aa*/ 	.byte	0x04
	.zero		1


	//   ....[24]....
        /*02ac*/ 	.word	0x00000d10
        /*02b0*/ 	.word	0x000000ff
        /*02b4*/ 	.word	0x000000c0
        /*02b8*/ 	.short	0x0100
        /*02ba*/ 	.byte	0x04
	.zero		1


	//   ....[25]....
        /*02bc*/ 	.word	0x00000d20
        /*02c0*/ 	.word	0x000000ff
        /*02c4*/ 	.word	0x000000d0
        /*02c8*/ 	.short	0x0100
        /*02ca*/ 	.byte	0x04
	.zero		1


	//   ....[26]....
        /*02cc*/ 	.word	0x00000d30
        /*02d0*/ 	.word	0x000000ff
        /*02d4*/ 	.word	0x000000c8
        /*02d8*/ 	.short	0x0100
        /*02da*/ 	.byte	0x04
	.zero		1


	//   ....[27]....
        /*02dc*/ 	.word	0x00000d40
        /*02e0*/ 	.word	0x000000ff
        /*02e4*/ 	.word	0x000000d8
        /*02e8*/ 	.short	0x0100
        /*02ea*/ 	.byte	0x04
	.zero		1


	//   ....[28]....
        /*02ec*/ 	.word	0x00001930
        /*02f0*/ 	.word	0x00000000
        /*02f4*/ 	.word	0x000000d0
        /*02f8*/ 	.short	0x010a
        /*02fa*/ 	.byte	0xff
	.zero		1


	//   ....[29]....
        /*02fc*/ 	.word	0x00001960
        /*0300*/ 	.word	0x00000000
        /*0304*/ 	.word	0x000000c0
        /*0308*/ 	.short	0x0101
        /*030a*/ 	.byte	0xff
	.zero		1


	//   ....[30]....
        /*030c*/ 	.word	0x00001a40
        /*0310*/ 	.word	0x000000ff
        /*0314*/ 	.word	0x00000020
        /*0318*/ 	.short	0x010a
        /*031a*/ 	.byte	0x04
	.zero		1


	//   ....[31]....
        /*031c*/ 	.word	0x00001ad0
        /*0320*/ 	.word	0x000000ff
        /*0324*/ 	.word	0x00000020
        /*0328*/ 	.short	0x010a
        /*032a*/ 	.byte	0x31
	.zero		1


	//   ....[32]....
        /*032c*/ 	.word	0x00001c10
        /*0330*/ 	.word	0x000000ff
        /*0334*/ 	.word	0x00000020
        /*0338*/ 	.short	0x010a
        /*033a*/ 	.byte	0x04
	.zero		1


	//   ....[33]....
        /*033c*/ 	.word	0x00001fb0
        /*0340*/ 	.word	0x000000ff
        /*0344*/ 	.word	0x00000078
        /*0348*/ 	.short	0x0101
        /*034a*/ 	.byte	0x06
	.zero		1


	//   ....[34]....
        /*034c*/ 	.word	0x00001fd0
        /*0350*/ 	.word	0x000000ff
        /*0354*/ 	.word	0x00000020
        /*0358*/ 	.short	0x010a
        /*035a*/ 	.byte	0x04
	.zero		1


	//   ....[35]....
        /*035c*/ 	.word	0x00002050
        /*0360*/ 	.word	0x000000ff
        /*0364*/ 	.word	0x00000020
        /*0368*/ 	.short	0x010a
        /*036a*/ 	.byte	0x31
	.zero		1


	//   ....[36]....
        /*036c*/ 	.word	0x00002190
        /*0370*/ 	.word	0x000000ff
        /*0374*/ 	.word	0x00000020
        /*0378*/ 	.short	0x010a
        /*037a*/ 	.byte	0x04
	.zero		1


	//   ....[37]....
        /*037c*/ 	.word	0x00002540
        /*0380*/ 	.word	0x00000003
        /*0384*/ 	.word	0x00000080
        /*0388*/ 	.short	0x010a
        /*038a*/ 	.byte	0xff
	.zero		1


	//   ....[38]....
        /*038c*/ 	.word	0x00002690
        /*0390*/ 	.word	0x00000000
        /*0394*/ 	.word	0x00000000
        /*0398*/ 	.short	0x0101
        /*039a*/ 	.byte	0xff
	.zero		1


	//   ....[39]....
        /*039c*/ 	.word	0x00002c50
        /*03a0*/ 	.word	0x000000ff
        /*03a4*/ 	.word	0x00000000
        /*03a8*/ 	.short	0x010a
        /*03aa*/ 	.byte	0x04
	.zero		1


	//   ....[40]....
        /*03ac*/ 	.word	0x00002ce0
        /*03b0*/ 	.word	0x000000ff
        /*03b4*/ 	.word	0x00000000
        /*03b8*/ 	.short	0x010a
        /*03ba*/ 	.byte	0x05
	.zero		1


	//   ....[41]....
        /*03bc*/ 	.word	0x00002d70
        /*03c0*/ 	.word	0x000000ff
        /*03c4*/ 	.word	0x00000000
        /*03c8*/ 	.short	0x010a
        /*03ca*/ 	.byte	0x05
	.zero		1


	//   ....[42]....
        /*03cc*/ 	.word	0x00002e10
        /*03d0*/ 	.word	0x00000000
        /*03d4*/ 	.word	0x00000000
        /*03d8*/ 	.short	0x010a
        /*03da*/ 	.byte	0xff
	.zero		1


	//   ....[43]....
        /*03dc*/ 	.word	0x00002f30
        /*03e0*/ 	.word	0x00000000
        /*03e4*/ 	.word	0x000000c0
        /*03e8*/ 	.short	0x010a
        /*03ea*/ 	.byte	0xff
	.zero		1


	//   ....[44]....
        /*03ec*/ 	.word	0x00002fa0
        /*03f0*/ 	.word	0x00000000
        /*03f4*/ 	.word	0x00000000
        /*03f8*/ 	.short	0x0101
        /*03fa*/ 	.byte	0xff
	.zero		1


	//   ....[45]....
        /*03fc*/ 	.word	0x00002fc0
        /*0400*/ 	.word	0x000000ff
        /*0404*/ 	.word	0x00000090
        /*0408*/ 	.short	0x010a
        /*040a*/ 	.byte	0x04
	.zero		1


	//   ....[46]....
        /*040c*/ 	.word	0x000030e0
        /*0410*/ 	.word	0x00000000
        /*0414*/ 	.word	0x00000080
        /*0418*/ 	.short	0x010a
        /*041a*/ 	.byte	0xff
	.zero		1


	//   ....[47]....
        /*041c*/ 	.word	0x000031e0
        /*0420*/ 	.word	0x00000000
        /*0424*/ 	.word	0x00000000
        /*0428*/ 	.short	0x0101
        /*042a*/ 	.byte	0xff
	.zero		1


	//   ....[48]....
        /*042c*/ 	.word	0x00003270
        /*0430*/ 	.word	0x000000ff
        /*0434*/ 	.word	0x00000090
        /*0438*/ 	.short	0x0106
        /*043a*/ 	.byte	0x04
	.zero		1


	//   ....[49]....
        /*043c*/ 	.word	0x00003290
        /*0440*/ 	.word	0x000000ff
        /*0444*/ 	.word	0x00000090
        /*0448*/ 	.short	0x010a
        /*044a*/ 	.byte	0x04
	.zero		1


	//   ....[50]....
        /*044c*/ 	.word	0x00003320
        /*0450*/ 	.word	0x000000ff
        /*0454*/ 	.word	0x00000090
        /*0458*/ 	.short	0x0106
        /*045a*/ 	.byte	0x07
	.zero		1


	//   ....[51]....
        /*045c*/ 	.word	0x00003360
        /*0460*/ 	.word	0x00000000
        /*0464*/ 	.word	0x00000090
        /*0468*/ 	.short	0x010a
        /*046a*/ 	.byte	0xff
	.zero		1


	//   ....[52]....
        /*046c*/ 	.word	0x00003bb0
        /*0470*/ 	.word	0x00000002
        /*0474*/ 	.word	0x00000080
        /*0478*/ 	.short	0x010a
        /*047a*/ 	.byte	0xff
	.zero		1


	//   ....[53]....
        /*047c*/ 	.word	0x00003ce0
        /*0480*/ 	.word	0x00000000
        /*0484*/ 	.word	0x00000000
        /*0488*/ 	.short	0x0101
        /*048a*/ 	.byte	0xff
	.zero		1


	//   ....[54]....
        /*048c*/ 	.word	0x000042a0
        /*0490*/ 	.word	0x000000ff
        /*0494*/ 	.word	0x00000000
        /*0498*/ 	.short	0x010a
        /*049a*/ 	.byte	0x04
	.zero		1


	//   ....[55]....
        /*049c*/ 	.word	0x000042f0
        /*04a0*/ 	.word	0x000000ff
        /*04a4*/ 	.word	0x000000b0
        /*04a8*/ 	.short	0x010a
        /*04aa*/ 	.byte	0x07
	.zero		1


	//   ....[56]....
        /*04ac*/ 	.word	0x000046b0
        /*04b0*/ 	.word	0x000000ff
        /*04b4*/ 	.word	0x00000000
        /*04b8*/ 	.short	0x010a
        /*04ba*/ 	.byte	0x07
	.zero		1


	//   ....[57]....
        /*04bc*/ 	.word	0x000047e0
        /*04c0*/ 	.word	0x000000ff
        /*04c4*/ 	.word	0x00000000
        /*04c8*/ 	.short	0x010a
        /*04ca*/ 	.byte	0x04
	.zero		1


	//   ....[58]....
        /*04cc*/ 	.word	0x00004cd0
        /*04d0*/ 	.word	0x000000ff
        /*04d4*/ 	.word	0x00000000
        /*04d8*/ 	.short	0x010a
        /*04da*/ 	.byte	0x04
	.zero		1


	//   ....[59]....
        /*04dc*/ 	.word	0x00004d70
        /*04e0*/ 	.word	0x000000ff
        /*04e4*/ 	.word	0x00000000
        /*04e8*/ 	.short	0x010a
        /*04ea*/ 	.byte	0x04
	.zero		1


	//   ....[60]....
        /*04ec*/ 	.word	0x00005250
        /*04f0*/ 	.word	0x00000008
        /*04f4*/ 	.word	0x00000080
        /*04f8*/ 	.short	0x010a
        /*04fa*/ 	.byte	0xff
	.zero		1


	//   ....[61]....
        /*04fc*/ 	.word	0x000053c0
        /*0500*/ 	.word	0x00000000
        /*0504*/ 	.word	0x00000000
        /*0508*/ 	.short	0x0101
        /*050a*/ 	.byte	0xff
	.zero		1


	//   ....[62]....
        /*050c*/ 	.word	0x00005890
        /*0510*/ 	.word	0x000000ff
        /*0514*/ 	.word	0x00000078
        /*0518*/ 	.short	0x010a
        /*051a*/ 	.byte	0x15
	.zero		1


	//   ....[63]....
        /*051c*/ 	.word	0x00005a60
        /*0520*/ 	.word	0x000000ff
        /*0524*/ 	.word	0x00000058
        /*0528*/ 	.short	0x010a
        /*052a*/ 	.byte	0x04
	.zero		1


	//   ....[64]....
        /*052c*/ 	.word	0x00005ca0
        /*0530*/ 	.word	0x000000ff
        /*0534*/ 	.word	0x00000040
        /*0538*/ 	.short	0x010b
        /*053a*/ 	.byte	0x04
	.zero		1


	//   ....[65]....
        /*053c*/ 	.word	0x00005cb0
        /*0540*/ 	.word	0x000000ff
        /*0544*/ 	.word	0x00000000
        /*0548*/ 	.short	0x0101
        /*054a*/ 	.byte	0x07
	.zero		1


	//   ....[66]....
        /*054c*/ 	.word	0x00005cc0
        /*0550*/ 	.word	0x000000ff
        /*0554*/ 	.word	0x00000058
        /*0558*/ 	.short	0x010a
        /*055a*/ 	.byte	0x05
	.zero		1


	//   ....[67]....
        /*055c*/ 	.word	0x00005f20
        /*0560*/ 	.word	0x000000ff
        /*0564*/ 	.word	0x00000040
        /*0568*/ 	.short	0x010b
        /*056a*/ 	.byte	0x05
	.zero		1


	//   ....[68]....
        /*056c*/ 	.word	0x00005f30
        /*0570*/ 	.word	0x000000ff
        /*0574*/ 	.word	0x00000000
        /*0578*/ 	.short	0x0101
        /*057a*/ 	.byte	0x07
	.zero		1


	//   ....[69]....
        /*057c*/ 	.word	0x00005f40
        /*0580*/ 	.word	0x000000ff
        /*0584*/ 	.word	0x00000058
        /*0588*/ 	.short	0x010a
        /*058a*/ 	.byte	0x04
	.zero		1


	//   ....[70]....
        /*058c*/ 	.word	0x000061b0
        /*0590*/ 	.word	0x000000ff
        /*0594*/ 	.word	0x00000040
        /*0598*/ 	.short	0x010b
        /*059a*/ 	.byte	0x04
	.zero		1


	//   ....[71]....
        /*059c*/ 	.word	0x000061c0
        /*05a0*/ 	.word	0x000000ff
        /*05a4*/ 	.word	0x00000000
        /*05a8*/ 	.short	0x0101
        /*05aa*/ 	.byte	0x07
	.zero		1


	//   ....[72]....
        /*05ac*/ 	.word	0x000061d0
        /*05b0*/ 	.word	0x000000ff
        /*05b4*/ 	.word	0x00000058
        /*05b8*/ 	.short	0x010a
        /*05ba*/ 	.byte	0x05
	.zero		1


	//   ....[73]....
        /*05bc*/ 	.word	0x00006470
        /*05c0*/ 	.word	0x000000ff
        /*05c4*/ 	.word	0x00000040
        /*05c8*/ 	.short	0x010b
        /*05ca*/ 	.byte	0x05
	.zero		1


	//   ....[74]....
        /*05cc*/ 	.word	0x00006480
        /*05d0*/ 	.word	0x000000ff
        /*05d4*/ 	.word	0x00000000
        /*05d8*/ 	.short	0x0101
        /*05da*/ 	.byte	0x04
	.zero		1


	//   ....[75]....
        /*05dc*/ 	.word	0x000064f0
        /*05e0*/ 	.word	0x000000ff
        /*05e4*/ 	.word	0x00000000
        /*05e8*/ 	.short	0x010a
        /*05ea*/ 	.byte	0x04
	.zero		1


	//   ....[76]....
        /*05ec*/ 	.word	0x00006580
        /*05f0*/ 	.word	0x000000ff
        /*05f4*/ 	.word	0x00000000
        /*05f8*/ 	.short	0x010a
        /*05fa*/ 	.byte	0x05
	.zero		1


	//   ....[77]....
        /*05fc*/ 	.word	0x00006620
        /*0600*/ 	.word	0x00000000
        /*0604*/ 	.word	0x00000000
        /*0608*/ 	.short	0x010a
        /*060a*/ 	.byte	0xff
	.zero		1


	//   ....[78]....
        /*060c*/ 	.word	0x000069b0
        /*0610*/ 	.word	0x00000000
        /*0614*/ 	.word	0x00000080
        /*0618*/ 	.short	0x010a
        /*061a*/ 	.byte	0xff
	.zero		1


	//   ....[79]....
        /*061c*/ 	.word	0x00006a80
        /*0620*/ 	.word	0x00000000
        /*0624*/ 	.word	0x00000000
        /*0628*/ 	.short	0x0101
        /*062a*/ 	.byte	0xff
	.zero		1


	//   ....[80]....
        /*062c*/ 	.word	0x00007760
        /*0630*/ 	.word	0x00000000
        /*0634*/ 	.word	0x00000040
        /*0638*/ 	.short	0x010a
        /*063a*/ 	.byte	0xff
	.zero		1


	//   ....[81]....
        /*063c*/ 	.word	0x000077d0
        /*0640*/ 	.word	0x00000069
        /*0644*/ 	.word	0x000000a0
        /*0648*/ 	.short	0x010a
        /*064a*/ 	.byte	0xff
	.zero		1


	//   ....[82]....
        /*064c*/ 	.word	0x000078c0
        /*0650*/ 	.word	0x00000000
        /*0654*/ 	.word	0x00000040
        /*0658*/ 	.short	0x010a
        /*065a*/ 	.byte	0xff
	.zero		1


	//   ....[83]....
        /*065c*/ 	.word	0x000079e0
        /*0660*/ 	.word	0x00000069
        /*0664*/ 	.word	0x000000a0
        /*0668*/ 	.short	0x010a
        /*066a*/ 	.byte	0xff
	.zero		1


	//   ....[84]....
        /*066c*/ 	.word	0x00008860
        /*0670*/ 	.word	0x00000000
        /*0674*/ 	.word	0x00000000
        /*0678*/ 	.short	0x0101
        /*067a*/ 	.byte	0xff
	.zero		1


	//   ....[85]....
        /*067c*/ 	.word	0x00008870
        /*0680*/ 	.word	0x00000014
        /*0684*/ 	.word	0x00000040
        /*0688*/ 	.short	0x010a
        /*068a*/ 	.byte	0xff
	.zero		1


	//   ....[86]....
        /*068c*/ 	.word	0x00008930
        /*0690*/ 	.word	0x00000014
        /*0694*/ 	.word	0x00000040
        /*0698*/ 	.short	0x010a
        /*069a*/ 	.byte	0xff
	.zero		1


	//   ....[87]....
        /*069c*/ 	.word	0x00009840
        /*06a0*/ 	.word	0x0000002e
        /*06a4*/ 	.word	0x00000000
        /*06a8*/ 	.short	0x0101
        /*06aa*/ 	.byte	0xff
	.zero		1


	//   ....[88]....
        /*06ac*/ 	.word	0x00009860
        /*06b0*/ 	.word	0x00000015
        /*06b4*/ 	.word	0x00000040
        /*06b8*/ 	.short	0x010a
        /*06ba*/ 	.byte	0xff
	.zero		1


	//   ....[89]....
        /*06bc*/ 	.word	0x00009920
        /*06c0*/ 	.word	0x00000015
        /*06c4*/ 	.word	0x00000040
        /*06c8*/ 	.short	0x010a
        /*06ca*/ 	.byte	0xff
	.zero		1


	//   ....[90]....
        /*06cc*/ 	.word	0x0000a810
        /*06d0*/ 	.word	0x0000002e
        /*06d4*/ 	.word	0x00000000
        /*06d8*/ 	.short	0x0101
        /*06da*/ 	.byte	0xff
	.zero		1


	//   ....[91]....
        /*06dc*/ 	.word	0x0000a830
        /*06e0*/ 	.word	0x00000002
        /*06e4*/ 	.word	0x00000040
        /*06e8*/ 	.short	0x010a
        /*06ea*/ 	.byte	0xff
	.zero		1


	//   ....[92]....
        /*06ec*/ 	.word	0x0000a8e0
        /*06f0*/ 	.word	0x00000002
        /*06f4*/ 	.word	0x00000040
        /*06f8*/ 	.short	0x010a
        /*06fa*/ 	.byte	0xff
	.zero		1


	//   ....[93]....
        /*06fc*/ 	.word	0x0000b180
        /*0700*/ 	.word	0x000000ff
        /*0704*/ 	.word	0x00000000
        /*0708*/ 	.short	0x0101
        /*070a*/ 	.byte	0x04
	.zero		1


	//   ....[94]....
        /*070c*/ 	.word	0x0000b7e0
        /*0710*/ 	.word	0x00000000
        /*0714*/ 	.word	0x00000000
        /*0718*/ 	.short	0x0101
        /*071a*/ 	.byte	0xff
	.zero		1


	//   ....[95]....
        /*071c*/ 	.word	0x0000ba80
        /*0720*/ 	.word	0x000000ff
        /*0724*/ 	.word	0x00000000
        /*0728*/ 	.short	0x0101
        /*072a*/ 	.byte	0x04
	.zero		1


	//   ....[96]....
        /*072c*/ 	.word	0x0000baa0
        /*0730*/ 	.word	0x00000000
        /*0734*/ 	.word	0x000000d0
        /*0738*/ 	.short	0x010a
        /*073a*/ 	.byte	0xff
	.zero		1


	//   ....[97]....
        /*073c*/ 	.word	0x0000bb00
        /*0740*/ 	.word	0x00000000
        /*0744*/ 	.word	0x00000020
        /*0748*/ 	.short	0x010a
        /*074a*/ 	.byte	0xff
	.zero		1


	//   ....[98]....
        /*074c*/ 	.word	0x0000bb60
        /*0750*/ 	.word	0x00000000
        /*0754*/ 	.word	0x00000020
        /*0758*/ 	.short	0x010a
        /*075a*/ 	.byte	0xff
	.zero		1


	//   ....[99]....
        /*075c*/ 	.word	0x0000bbb0
        /*0760*/ 	.word	0x00000003
        /*0764*/ 	.word	0x00000080
        /*0768*/ 	.short	0x010a
        /*076a*/ 	.byte	0xff
	.zero		1


	//   ....[100]....
        /*076c*/ 	.word	0x0000bc10
        /*0770*/ 	.word	0x00000000
        /*0774*/ 	.word	0x00000000
        /*0778*/ 	.short	0x010a
        /*077a*/ 	.byte	0xff
	.zero		1


	//   ....[101]....
        /*077c*/ 	.word	0x0000bc70
        /*0780*/ 	.word	0x00000000
        /*0784*/ 	.word	0x00000000
        /*0788*/ 	.short	0x010a
        /*078a*/ 	.byte	0xff
	.zero		1


	//   ....[102]....
        /*078c*/ 	.word	0x0000bcd0
        /*0790*/ 	.word	0x00000000
        /*0794*/ 	.word	0x00000000
        /*0798*/ 	.short	0x010a
        /*079a*/ 	.byte	0xff
	.zero		1


	//   ....[103]....
        /*079c*/ 	.word	0x0000bd20
        /*07a0*/ 	.word	0x00000000
        /*07a4*/ 	.word	0x000000c0
        /*07a8*/ 	.short	0x010a
        /*07aa*/ 	.byte	0xff
	.zero		1


	//   ....[104]....
        /*07ac*/ 	.word	0x0000bd80
        /*07b0*/ 	.word	0x00000000
        /*07b4*/ 	.word	0x00000090
        /*07b8*/ 	.short	0x010a
        /*07ba*/ 	.byte	0xff
	.zero		1


	//   ....[105]....
        /*07bc*/ 	.word	0x0000bdd0
        /*07c0*/ 	.word	0x00000000
        /*07c4*/ 	.word	0x00000080
        /*07c8*/ 	.short	0x010a
        /*07ca*/ 	.byte	0xff
	.zero		1


	//   ....[106]....
        /*07cc*/ 	.word	0x0000be30
        /*07d0*/ 	.word	0x00000000
        /*07d4*/ 	.word	0x00000090
        /*07d8*/ 	.short	0x010a
        /*07da*/ 	.byte	0xff
	.zero		1


	//   ....[107]....
        /*07dc*/ 	.word	0x0000be80
        /*07e0*/ 	.word	0x00000002
        /*07e4*/ 	.word	0x00000080
        /*07e8*/ 	.short	0x010a
        /*07ea*/ 	.byte	0xff
	.zero		1


	//   ....[108]....
        /*07ec*/ 	.word	0x0000bef0
        /*07f0*/ 	.word	0x00000004
        /*07f4*/ 	.word	0x000000b0
        /*07f8*/ 	.short	0x010a
        /*07fa*/ 	.byte	0xff
	.zero		1


	//   ....[109]....
        /*07fc*/ 	.word	0x0000bf50
        /*0800*/ 	.word	0x00000004
        /*0804*/ 	.word	0x00000000
        /*0808*/ 	.short	0x010a
        /*080a*/ 	.byte	0xff
	.zero		1


	//   ....[110]....
        /*080c*/ 	.word	0x0000bfb0
        /*0810*/ 	.word	0x00000000
        /*0814*/ 	.word	0x00000000
        /*0818*/ 	.short	0x010a
        /*081a*/ 	.byte	0xff
	.zero		1


	//   ....[111]....
        /*081c*/ 	.word	0x0000c010
        /*0820*/ 	.word	0x00000000
        /*0824*/ 	.word	0x00000000
        /*0828*/ 	.short	0x010a
        /*082a*/ 	.byte	0xff
	.zero		1


	//   ....[112]....
        /*082c*/ 	.word	0x0000c060
        /*0830*/ 	.word	0x00000008
        /*0834*/ 	.word	0x00000080
        /*0838*/ 	.short	0x010a
        /*083a*/ 	.byte	0xff
	.zero		1


	//   ....[113]....
        /*083c*/ 	.word	0x0000c0c0
        /*0840*/ 	.word	0x00000000
        /*0844*/ 	.word	0x00000078
        /*0848*/ 	.short	0x010a
        /*084a*/ 	.byte	0xff
	.zero		1


	//   ....[114]....
        /*084c*/ 	.word	0x0000c120
        /*0850*/ 	.word	0x00000000
        /*0854*/ 	.word	0x00000058
        /*0858*/ 	.short	0x010a
        /*085a*/ 	.byte	0xff
	.zero		1


	//   ....[115]....
        /*085c*/ 	.word	0x0000c180
        /*0860*/ 	.word	0x00000000
        /*0864*/ 	.word	0x00000058
        /*0868*/ 	.short	0x010a
        /*086a*/ 	.byte	0xff
	.zero		1


	//   ....[116]....
        /*086c*/ 	.word	0x0000c1e0
        /*0870*/ 	.word	0x00000000
        /*0874*/ 	.word	0x00000058
        /*0878*/ 	.short	0x010a
        /*087a*/ 	.byte	0xff
	.zero		1


	//   ....[117]....
        /*087c*/ 	.word	0x0000c240
        /*0880*/ 	.word	0x00000002
        /*0884*/ 	.word	0x00000058
        /*0888*/ 	.short	0x010a
        /*088a*/ 	.byte	0xff
	.zero		1


	//   ....[118]....
        /*088c*/ 	.word	0x0000c2a0
        /*0890*/ 	.word	0x00000000
        /*0894*/ 	.word	0x00000000
        /*0898*/ 	.short	0x010a
        /*089a*/ 	.byte	0xff
	.zero		1


	//   ....[119]....
        /*089c*/ 	.word	0x0000c300
        /*08a0*/ 	.word	0x00000000
        /*08a4*/ 	.word	0x00000000
        /*08a8*/ 	.short	0x010a
        /*08aa*/ 	.byte	0xff
	.zero		1


	//   ....[120]....
        /*08ac*/ 	.word	0x0000c350
        /*08b0*/ 	.word	0x00000000
        /*08b4*/ 	.word	0x00000080
        /*08b8*/ 	.short	0x010a
        /*08ba*/ 	.byte	0xff
	.zero		1


	//   ....[121]....
        /*08bc*/ 	.word	0x0000c3a0
        /*08c0*/ 	.word	0x00000000
        /*08c4*/ 	.word	0x00000040
        /*08c8*/ 	.short	0x010a
        /*08ca*/ 	.byte	0xff
	.zero		1


	//   ....[122]....
        /*08cc*/ 	.word	0x0000c3f0
        /*08d0*/ 	.word	0x00000069
        /*08d4*/ 	.word	0x000000a0
        /*08d8*/ 	.short	0x010a
        /*08da*/ 	.byte	0xff
	.zero		1


	//   ....[123]....
        /*08dc*/ 	.word	0x0000c440
        /*08e0*/ 	.word	0x00000014
        /*08e4*/ 	.word	0x00000040
        /*08e8*/ 	.short	0x010a
        /*08ea*/ 	.byte	0xff
	.zero		1


	//   ....[124]....
        /*08ec*/ 	.word	0x0000c490
        /*08f0*/ 	.word	0x00000015
        /*08f4*/ 	.word	0x00000040
        /*08f8*/ 	.short	0x010a
        /*08fa*/ 	.byte	0xff
	.zero		1


	//   ....[125]....
        /*08fc*/ 	.word	0x0000c4e0
        /*0900*/ 	.word	0x00000002
        /*0904*/ 	.word	0x00000040
        /*0908*/ 	.short	0x010a
        /*090a*/ 	.byte	0xff
	.zero		1


	//----- nvinfo : EIATTR_NUM_MBARRIERS
	.align		4
.L_47:
        /*090c*/ 	.byte	0x03, 0x38
        /*090e*/ 	.short	0x001c


	//----- nvinfo : EIATTR_EXIT_INSTR_OFFSETS
	.align		4
        /*0910*/ 	.byte	0x04, 0x1c
        /*0912*/ 	.short	(.L_49 - .L_48)


	//   ....[0]....
.L_48:
        /*0914*/ 	.word	0x00002e40


	//   ....[1]....
        /*0918*/ 	.word	0x00003330


	//   ....[2]....
        /*091c*/ 	.word	0x00003390


	//   ....[3]....
        /*0920*/ 	.word	0x00004fd0


	//   ....[4]....
        /*0924*/ 	.word	0x00006650


	//   ....[5]....
        /*0928*/ 	.word	0x00006690


	//   ....[6]....
        /*092c*/ 	.word	0x0000b970


	//   ....[7]....
        /*0930*/ 	.word	0x0000b9f0


	//   ....[8]....
        /*0934*/ 	.word	0x0000ba20


	//   ....[9]....
        /*0938*/ 	.word	0x0000ba90


	//----- nvinfo : EIATTR_MAX_THREADS
	.align		4
.L_49:
        /*093c*/ 	.byte	0x04, 0x05
        /*093e*/ 	.short	(.L_51 - .L_50)
.L_50:
        /*0940*/ 	.word	0x00000100
        /*0944*/ 	.word	0x00000001
        /*0948*/ 	.word	0x00000001


	//----- nvinfo : EIATTR_CRS_STACK_SIZE
	.align		4
.L_51:
        /*094c*/ 	.byte	0x04, 0x1e
        /*094e*/ 	.short	(.L_53 - .L_52)
.L_52:
        /*0950*/ 	.word	0x00000000


	//----- nvinfo : EIATTR_CBANK_PARAM_SIZE
	.align		4
.L_53:
        /*0954*/ 	.byte	0x03, 0x19
        /*0956*/ 	.short	0x0c00


	//----- nvinfo : EIATTR_PARAM_CBANK
	.align		4
        /*0958*/ 	.byte	0x04, 0x0a
        /*095a*/ 	.short	(.L_55 - .L_54)
	.align		4
.L_54:
        /*095c*/ 	.word	index@(.nv.constant0._ZN7cutlass13device_kernelINS_4gemm6kernel13GemmUniversalIN4cute5tupleIJiiiiEEENS1_10collective13CollectiveMmaINS1_46MainloopSm100TmaUmmaWarpSpecializedBlockScaledILi4ELi2ELi2ENS5_IJNS4_1CILi4EEENSA_ILi1EEESC_EEEEENS5_IJNSA_ILi128EEENSA_ILi64EEENSA_ILi256EEEEEENS5_IJNS_12float_e4m3_tENS_13float_ue8m0_tEEEENS5_IJNS5_IJlSC_lEEENS4_6LayoutINS5_IJNS5_IJNS5_IJNSA_ILi32EEESB_EEEiEEESQ_NS5_IJSC_iEEEEEENS5_IJNS5_IJNS5_IJNSA_ILi16EEESB_EEEiEEENS5_IJNS5_IJNSA_ILi0EEESC_EEENSA_ILi512EEEEEENS5_IJSW_iEEEEEEEEEEESL_S13_NS4_8TiledMMAINS4_8MMA_AtomIJNS4_21SM100_MMA_MXF8F6F4_SSISJ_SJ_fSK_Li128ELi64ELNS4_4UMMA5MajorE0ELS18_0ELNS17_7ScaleInE0ELS19_0EEEEEENSN_INS5_IJSC_SC_SC_EEENS5_IJSW_SW_SW_EEEEENS5_IJNS4_10UnderscoreES1F_S1F_EEEEENS5_IJNS4_13SM90_TMA_LOADES1I_EEENS5_IJNS4_14ComposedLayoutINS4_7SwizzleILi3ELi4ELi3EEENS4_18smem_ptr_flag_bitsILi8EEENSN_INS5_IJNSA_ILi8EEESF_EEENS5_IJSF_SC_EEEEEEENSN_INS5_IJNS5_IJNS5_IJSP_SC_EEENS5_IJSO_SC_EEEEEESC_NS5_IJSB_NSA_ILi2EEEEEEEEENS5_IJNS5_IJNS5_IJSU_SY_EEESX_EEESW_NS5_IJSC_SY_EEEEEEEEEEEvNS4_8identityENS5_IJNS4_23SM90_TMA_LOAD_MULTICASTES27_EEES25_vS26_EENS_8epilogue10collective18CollectiveEpilogueINS2A_23Sm100TmaWarpSpecializedILi3ELi2ELi16ELb1ELb0EEEJNS5_IJSG_SG_SH_EEENS5_IJNSN_ISG_SC_EENSN_INS5_IJST_S1X_EEENS5_IJSC_SO_EEEEEEEENS_10bfloat16_tESM_S2L_SM_NS2A_6fusion15FusionCallbacksIS2E_NS2M_17LinearCombinationIS2L_fS2L_fLNS_15FloatRoundStyleE2EEES2F_S2K_JEEENS4_5SM1004TMEM4LOAD26SM100_TMEM_LOAD_32dp32b16xES1I_NS1K_INS1L_ILi1ELi4ELi3EEENS1N_ILi16EEENSN_INS5_IJS1P_ST_EEENS5_IJST_SC_EEEEEEENS4_39AutoVectorizingCopyWithAssumedAlignmentILi128EEENS4_14SM90_TMA_STOREES31_S33_S33_EEEvvEEEEvNT_6ParamsE)
        /*0960*/ 	.short	0x0380
        /*0962*/ 	.short	0x0c00


	//----- nvinfo : EIATTR_SW_WAR
	.align		4
.L_55:
        /*0964*/ 	.byte	0x04, 0x36
        /*0966*/ 	.short	(.L_57 - .L_56)
.L_56:
        /*0968*/ 	.word	0x00000008
.L_57:


//--------------------- .nv.callgraph             --------------------------
	.section	.nv.callgraph,"",@"SHT_CUDA_CALLGRAPH"
	.align	4
	.sectionentsize	8
	.align		4
        /*0000*/ 	.word	0x00000000
	.align		4
        /*0004*/ 	.word	0xffffffff
	.align		4
        /*0008*/ 	.word	index@(_ZN7cutlass13device_kernelINS_4gemm6kernel13GemmUniversalIN4cute5tupleIJiiiiEEENS1_10collective13CollectiveMmaINS1_46MainloopSm100TmaUmmaWarpSpecializedBlockScaledILi4ELi2ELi2ENS5_IJNS4_1CILi4EEENSA_ILi1EEESC_EEEEENS5_IJNSA_ILi128EEENSA_ILi64EEENSA_ILi256EEEEEENS5_IJNS_12float_e4m3_tENS_13float_ue8m0_tEEEENS5_IJNS5_IJlSC_lEEENS4_6LayoutINS5_IJNS5_IJNS5_IJNSA_ILi32EEESB_EEEiEEESQ_NS5_IJSC_iEEEEEENS5_IJNS5_IJNS5_IJNSA_ILi16EEESB_EEEiEEENS5_IJNS5_IJNSA_ILi0EEESC_EEENSA_ILi512EEEEEENS5_IJSW_iEEEEEEEEEEESL_S13_NS4_8TiledMMAINS4_8MMA_AtomIJNS4_21SM100_MMA_MXF8F6F4_SSISJ_SJ_fSK_Li128ELi64ELNS4_4UMMA5MajorE0ELS18_0ELNS17_7ScaleInE0ELS19_0EEEEEENSN_INS5_IJSC_SC_SC_EEENS5_IJSW_SW_SW_EEEEENS5_IJNS4_10UnderscoreES1F_S1F_EEEEENS5_IJNS4_13SM90_TMA_LOADES1I_EEENS5_IJNS4_14ComposedLayoutINS4_7SwizzleILi3ELi4ELi3EEENS4_18smem_ptr_flag_bitsILi8EEENSN_INS5_IJNSA_ILi8EEESF_EEENS5_IJSF_SC_EEEEEEENSN_INS5_IJNS5_IJNS5_IJSP_SC_EEENS5_IJSO_SC_EEEEEESC_NS5_IJSB_NSA_ILi2EEEEEEEEENS5_IJNS5_IJNS5_IJSU_SY_EEESX_EEESW_NS5_IJSC_SY_EEEEEEEEEEEvNS4_8identityENS5_IJNS4_23SM90_TMA_LOAD_MULTICASTES27_EEES25_vS26_EENS_8epilogue10collective18CollectiveEpilogueINS2A_23Sm100TmaWarpSpecializedILi3ELi2ELi16ELb1ELb0EEEJNS5_IJSG_SG_SH_EEENS5_IJNSN_ISG_SC_EENSN_INS5_IJST_S1X_EEENS5_IJSC_SO_EEEEEEEENS_10bfloat16_tESM_S2L_SM_NS2A_6fusion15FusionCallbacksIS2E_NS2M_17LinearCombinationIS2L_fS2L_fLNS_15FloatRoundStyleE2EEES2F_S2K_JEEENS4_5SM1004TMEM4LOAD26SM100_TMEM_LOAD_32dp32b16xES1I_NS1K_INS1L_ILi1ELi4ELi3EEENS1N_ILi16EEENSN_INS5_IJS1P_ST_EEENS5_IJST_SC_EEEEEEENS4_39AutoVectorizingCopyWithAssumedAlignmentILi128EEENS4_14SM90_TMA_STOREES31_S33_S33_EEEvvEEEEvNT_6ParamsE)
	.align		4
        /*000c*/ 	.word	index@(__assertfail)
	.align		4
        /*0010*/ 	.word	0x00000000
	.align		4
        /*0014*/ 	.word	0xfffffffe
	.align		4
        /*0018*/ 	.word	0x00000000
	.align		4
        /*001c*/ 	.word	0xfffffffd
	.align		4
        /*0020*/ 	.word	0x00000000
	.align		4
        /*0024*/ 	.word	0xfffffffc


//--------------------- .nv.constant4             --------------------------
	.section	.nv.constant4,"a",@progbits
	.align	8
	.align		8
.nv.constant4:
        /*0000*/ 	.dword	__assertfail
	.align		8
        /*0008*/ 	.dword	__unnamed_1
	.align		8
        /*0010*/ 	.dword	__unnamed_2
	.align		8
        /*0018*/ 	.dword	_ZN40_INTERNAL_9aa818e2_4_k_cu_a9533af9_328684cuda3std3__45__cpo5beginE
	.align		8
        /*0020*/ 	.dword	_ZN40_INTERNAL_9aa818e2_4_k_cu_a9533af9_328684cuda3std3__45__cpo3endE
	.align		8
        /*0028*/ 	.dword	_ZN40_INTERNAL_9aa818e2_4_k_cu_a9533af9_328684cuda3std3__45__cpo6cbeginE
	.align		8
        /*0030*/ 	.dword	_ZN40_INTERNAL_9aa818e2_4_k_cu_a9533af9_328684cuda3std3__45__cpo4cendE
	.align		8
        /*0038*/ 	.dword	_ZN40_INTERNAL_9aa818e2_4_k_cu_a9533af9_328684cuda3std3__442_GLOBAL__N__9aa818e2_4_k_cu_a9533af9_328686ignoreE
	.align		8
        /*0040*/ 	.dword	_ZN40_INTERNAL_9aa818e2_4_k_cu_a9533af9_328684cuda3std3__419piecewise_constructE
	.align		8
        /*0048*/ 	.dword	_ZN40_INTERNAL_9aa818e2_4_k_cu_a9533af9_328684cuda3std3__48in_placeE
	.align		8
        /*0050*/ 	.dword	_ZN40_INTERNAL_9aa818e2_4_k_cu_a9533af9_328684cuda3std6ranges3__45__cpo4swapE
	.align		8
        /*0058*/ 	.dword	_ZN40_INTERNAL_9aa818e2_4_k_cu_a9533af9_328684cuda3std6ranges3__45__cpo9iter_moveE
	.align		8
        /*0060*/ 	.dword	_ZN40_INTERNAL_9aa818e2_4_k_cu_a9533af9_328684cute7productE
	.align		8
        /*0068*/ 	.dword	_ZN40_INTERNAL_9aa818e2_4_k_cu_a9533af9_328684cute1_E
	.align		8
        /*0070*/ 	.dword	$str$25
	.align		8
        /*0078*/ 	.dword	$str$26
	.align		8
        /*0080*/ 	.dword	$str$27
	.align		8
        /*0088*/ 	.dword	$str$28


//--------------------- .text._ZN7cutlass13device_kernelINS_4gemm6kernel13GemmUniversalIN4cute5tupleIJiiiiEEENS1_10collective13CollectiveMmaINS1_46MainloopSm100TmaUmmaWarpSpecializedBlockScaledILi4ELi2ELi2ENS5_IJNS4_1CILi4EEENSA_ILi1EEESC_EEEEENS5_IJNSA_ILi128EEENSA_ILi64EEENSA_ILi256EEEEEENS5_IJNS_12float_e4m3_tENS_13float_ue8m0_tEEEENS5_IJNS5_IJlSC_lEEENS4_6LayoutINS5_IJNS5_IJNS5_IJNSA_ILi32EEESB_EEEiEEESQ_NS5_IJSC_iEEEEEENS5_IJNS5_IJNS5_IJNSA_ILi16EEESB_EEEiEEENS5_IJNS5_IJNSA_ILi0EEESC_EEENSA_ILi512EEEEEENS5_IJSW_iEEEEEEEEEEESL_S13_NS4_8TiledMMAINS4_8MMA_AtomIJNS4_21SM100_MMA_MXF8F6F4_SSISJ_SJ_fSK_Li128ELi64ELNS4_4UMMA5MajorE0ELS18_0ELNS17_7ScaleInE0ELS19_0EEEEEENSN_INS5_IJSC_SC_SC_EEENS5_IJSW_SW_SW_EEEEENS5_IJNS4_10UnderscoreES1F_S1F_EEEEENS5_IJNS4_13SM90_TMA_LOADES1I_EEENS5_IJNS4_14ComposedLayoutINS4_7SwizzleILi3ELi4ELi3EEENS4_18smem_ptr_flag_bitsILi8EEENSN_INS5_IJNSA_ILi8EEESF_EEENS5_IJSF_SC_EEEEEEENSN_INS5_IJNS5_IJNS5_IJSP_SC_EEENS5_IJSO_SC_EEEEEESC_NS5_IJSB_NSA_ILi2EEEEEEEEENS5_IJNS5_IJNS5_IJSU_SY_EEESX_EEESW_NS5_IJSC_SY_EEEEEEEEEEEvNS4_8identityENS5_IJNS4_23SM90_TMA_LOAD_MULTICASTES27_EEES25_vS26_EENS_8epilogue10collective18CollectiveEpilogueINS2A_23Sm100TmaWarpSpecializedILi3ELi2ELi16ELb1ELb0EEEJNS5_IJSG_SG_SH_EEENS5_IJNSN_ISG_SC_EENSN_INS5_IJST_S1X_EEENS5_IJSC_SO_EEEEEEEENS_10bfloat16_tESM_S2L_SM_NS2A_6fusion15FusionCallbacksIS2E_NS2M_17LinearCombinationIS2L_fS2L_fLNS_15FloatRoundStyleE2EEES2F_S2K_JEEENS4_5SM1004TMEM4LOAD26SM100_TMEM_LOAD_32dp32b16xES1I_NS1K_INS1L_ILi1ELi4ELi3EEENS1N_ILi16EEENSN_INS5_IJS1P_ST_EEENS5_IJST_SC_EEEEEEENS4_39AutoVectorizingCopyWithAssumedAlignmentILi128EEENS4_14SM90_TMA_STOREES31_S33_S33_EEEvvEEEEvNT_6ParamsE --------------------------
	.section	.text._ZN7cutlass13device_kernelINS_4gemm6kernel13GemmUniversalIN4cute5tupleIJiiiiEEENS1_10collective13CollectiveMmaINS1_46MainloopSm100TmaUmmaWarpSpecializedBlockScaledILi4ELi2ELi2ENS5_IJNS4_1CILi4EEENSA_ILi1EEESC_EEEEENS5_IJNSA_ILi128EEENSA_ILi64EEENSA_ILi256EEEEEENS5_IJNS_12float_e4m3_tENS_13float_ue8m0_tEEEENS5_IJNS5_IJlSC_lEEENS4_6LayoutINS5_IJNS5_IJNS5_IJNSA_ILi32EEESB_EEEiEEESQ_NS5_IJSC_iEEEEEENS5_IJNS5_IJNS5_IJNSA_ILi16EEESB_EEEiEEENS5_IJNS5_IJNSA_ILi0EEESC_EEENSA_ILi512EEEEEENS5_IJSW_iEEEEEEEEEEESL_S13_NS4_8TiledMMAINS4_8MMA_AtomIJNS4_21SM100_MMA_MXF8F6F4_SSISJ_SJ_fSK_Li128ELi64ELNS4_4UMMA5MajorE0ELS18_0ELNS17_7ScaleInE0ELS19_0EEEEEENSN_INS5_IJSC_SC_SC_EEENS5_IJSW_SW_SW_EEEEENS5_IJNS4_10UnderscoreES1F_S1F_EEEEENS5_IJNS4_13SM90_TMA_LOADES1I_EEENS5_IJNS4_14ComposedLayoutINS4_7SwizzleILi3ELi4ELi3EEENS4_18smem_ptr_flag_bitsILi8EEENSN_INS5_IJNSA_ILi8EEESF_EEENS5_IJSF_SC_EEEEEEENSN_INS5_IJNS5_IJNS5_IJSP_SC_EEENS5_IJSO_SC_EEEEEESC_NS5_IJSB_NSA_ILi2EEEEEEEEENS5_IJNS5_IJNS5_IJSU_SY_EEESX_EEESW_NS5_IJSC_SY_EEEEEEEEEEEvNS4_8identityENS5_IJNS4_23SM90_TMA_LOAD_MULTICASTES27_EEES25_vS26_EENS_8epilogue10collective18CollectiveEpilogueINS2A_23Sm100TmaWarpSpecializedILi3ELi2ELi16ELb1ELb0EEEJNS5_IJSG_SG_SH_EEENS5_IJNSN_ISG_SC_EENSN_INS5_IJST_S1X_EEENS5_IJSC_SO_EEEEEEEENS_10bfloat16_tESM_S2L_SM_NS2A_6fusion15FusionCallbacksIS2E_NS2M_17LinearCombinationIS2L_fS2L_fLNS_15FloatRoundStyleE2EEES2F_S2K_JEEENS4_5SM1004TMEM4LOAD26SM100_TMEM_LOAD_32dp32b16xES1I_NS1K_INS1L_ILi1ELi4ELi3EEENS1N_ILi16EEENSN_INS5_IJS1P_ST_EEENS5_IJST_SC_EEEEEEENS4_39AutoVectorizingCopyWithAssumedAlignmentILi128EEENS4_14SM90_TMA_STOREES31_S33_S33_EEEvvEEEEvNT_6ParamsE,"ax",@progbits
	.align	128
.text._ZN7cutlass13device_kernelINS_4gemm6kernel13GemmUniversalIN4cute5tupleIJiiiiEEENS1_10collective13CollectiveMmaINS1_46MainloopSm100TmaUmmaWarpSpecializedBlockScaledILi4ELi2ELi2ENS5_IJNS4_1CILi4EEENSA_ILi1EEESC_EEEEENS5_IJNSA_ILi128EEENSA_ILi64EEENSA_ILi256EEEEEENS5_IJNS_12float_e4m3_tENS_13float_ue8m0_tEEEENS5_IJNS5_IJlSC_lEEENS4_6LayoutINS5_IJNS5_IJNS5_IJNSA_ILi32EEESB_EEEiEEESQ_NS5_IJSC_iEEEEEENS5_IJNS5_IJNS5_IJNSA_ILi16EEESB_EEEiEEENS5_IJNS5_IJNSA_ILi0EEESC_EEENSA_ILi512EEEEEENS5_IJSW_iEEEEEEEEEEESL_S13_NS4_8TiledMMAINS4_8MMA_AtomIJNS4_21SM100_MMA_MXF8F6F4_SSISJ_SJ_fSK_Li128ELi64ELNS4_4UMMA5MajorE0ELS18_0ELNS17_7ScaleInE0ELS19_0EEEEEENSN_INS5_IJSC_SC_SC_EEENS5_IJSW_SW_SW_EEEEENS5_IJNS4_10UnderscoreES1F_S1F_EEEEENS5_IJNS4_13SM90_TMA_LOADES1I_EEENS5_IJNS4_14ComposedLayoutINS4_7SwizzleILi3ELi4ELi3EEENS4_18smem_ptr_flag_bitsILi8EEENSN_INS5_IJNSA_ILi8EEESF_EEENS5_IJSF_SC_EEEEEEENSN_INS5_IJNS5_IJNS5_IJSP_SC_EEENS5_IJSO_SC_EEEEEESC_NS5_IJSB_NSA_ILi2EEEEEEEEENS5_IJNS5_IJNS5_IJSU_SY_EEESX_EEESW_NS5_IJSC_SY_EEEEEEEEEEEvNS4_8identityENS5_IJNS4_23SM90_TMA_LOAD_MULTICASTES27_EEES25_vS26_EENS_8epilogue10collective18CollectiveEpilogueINS2A_23Sm100TmaWarpSpecializedILi3ELi2ELi16ELb1ELb0EEEJNS5_IJSG_SG_SH_EEENS5_IJNSN_ISG_SC_EENSN_INS5_IJST_S1X_EEENS5_IJSC_SO_EEEEEEEENS_10bfloat16_tESM_S2L_SM_NS2A_6fusion15FusionCallbacksIS2E_NS2M_17LinearCombinationIS2L_fS2L_fLNS_15FloatRoundStyleE2EEES2F_S2K_JEEENS4_5SM1004TMEM4LOAD26SM100_TMEM_LOAD_32dp32b16xES1I_NS1K_INS1L_ILi1ELi4ELi3EEENS1N_ILi16EEENSN_INS5_IJS1P_ST_EEENS5_IJST_SC_EEEEEEENS4_39AutoVectorizingCopyWithAssumedAlignmentILi128EEENS4_14SM90_TMA_STOREES31_S33_S33_EEEvvEEEEvNT_6ParamsE:
        .type           _ZN7cutlass13device_kernelINS_4gemm6kernel13GemmUniversalIN4cute5tupleIJiiiiEEENS1_10collective13CollectiveMmaINS1_46MainloopSm100TmaUmmaWarpSpecializedBlockScaledILi4ELi2ELi2ENS5_IJNS4_1CILi4EEENSA_ILi1EEESC_EEEEENS5_IJNSA_ILi128EEENSA_ILi64EEENSA_ILi256EEEEEENS5_IJNS_12float_e4m3_tENS_13float_ue8m0_tEEEENS5_IJNS5_IJlSC_lEEENS4_6LayoutINS5_IJNS5_IJNS5_IJNSA_ILi32EEESB_EEEiEEESQ_NS5_IJSC_iEEEEEENS5_IJNS5_IJNS5_IJNSA_ILi16EEESB_EEEiEEENS5_IJNS5_IJNSA_ILi0EEESC_EEENSA_ILi512EEEEEENS5_IJSW_iEEEEEEEEEEESL_S13_NS4_8TiledMMAINS4_8MMA_AtomIJNS4_21SM100_MMA_MXF8F6F4_SSISJ_SJ_fSK_Li128ELi64ELNS4_4UMMA5MajorE0ELS18_0ELNS17_7ScaleInE0ELS19_0EEEEEENSN_INS5_IJSC_SC_SC_EEENS5_IJSW_SW_SW_EEEEENS5_IJNS4_10UnderscoreES1F_S1F_EEEEENS5_IJNS4_13SM90_TMA_LOADES1I_EEENS5_IJNS4_14ComposedLayoutINS4_7SwizzleILi3ELi4ELi3EEENS4_18smem_ptr_flag_bitsILi8EEENSN_INS5_IJNSA_ILi8EEESF_EEENS5_IJSF_SC_EEEEEEENSN_INS5_IJNS5_IJNS5_IJSP_SC_EEENS5_IJSO_SC_EEEEEESC_NS5_IJSB_NSA_ILi2EEEEEEEEENS5_IJNS5_IJNS5_IJSU_SY_EEESX_EEESW_NS5_IJSC_SY_EEEEEEEEEEEvNS4_8identityENS5_IJNS4_23SM90_TMA_LOAD_MULTICASTES27_EEES25_vS26_EENS_8epilogue10collective18CollectiveEpilogueINS2A_23Sm100TmaWarpSpecializedILi3ELi2ELi16ELb1ELb0EEEJNS5_IJSG_SG_SH_EEENS5_IJNSN_ISG_SC_EENSN_INS5_IJST_S1X_EEENS5_IJSC_SO_EEEEEEEENS_10bfloat16_tESM_S2L_SM_NS2A_6fusion15FusionCallbacksIS2E_NS2M_17LinearCombinationIS2L_fS2L_fLNS_15FloatRoundStyleE2EEES2F_S2K_JEEENS4_5SM1004TMEM4LOAD26SM100_TMEM_LOAD_32dp32b16xES1I_NS1K_INS1L_ILi1ELi4ELi3EEENS1N_ILi16EEENSN_INS5_IJS1P_ST_EEENS5_IJST_SC_EEEEEEENS4_39AutoVectorizingCopyWithAssumedAlignmentILi128EEENS4_14SM90_TMA_STOREES31_S33_S33_EEEvvEEEEvNT_6ParamsE,@function
        .size           _ZN7cutlass13device_kernelINS_4gemm6kernel13GemmUniversalIN4cute5tupleIJiiiiEEENS1_10collective13CollectiveMmaINS1_46MainloopSm100TmaUmmaWarpSpecializedBlockScaledILi4ELi2ELi2ENS5_IJNS4_1CILi4EEENSA_ILi1EEESC_EEEEENS5_IJNSA_ILi128EEENSA_ILi64EEENSA_ILi256EEEEEENS5_IJNS_12float_e4m3_tENS_13float_ue8m0_tEEEENS5_IJNS5_IJlSC_lEEENS4_6LayoutINS5_IJNS5_IJNS5_IJNSA_ILi32EEESB_EEEiEEESQ_NS5_IJSC_iEEEEEENS5_IJNS5_IJNS5_IJNSA_ILi16EEESB_EEEiEEENS5_IJNS5_IJNSA_ILi0EEESC_EEENSA_ILi512EEEEEENS5_IJSW_iEEEEEEEEEEESL_S13_NS4_8TiledMMAINS4_8MMA_AtomIJNS4_21SM100_MMA_MXF8F6F4_SSISJ_SJ_fSK_Li128ELi64ELNS4_4UMMA5MajorE0ELS18_0ELNS17_7ScaleInE0ELS19_0EEEEEENSN_INS5_IJSC_SC_SC_EEENS5_IJSW_SW_SW_EEEEENS5_IJNS4_10UnderscoreES1F_S1F_EEEEENS5_IJNS4_13SM90_TMA_LOADES1I_EEENS5_IJNS4_14ComposedLayoutINS4_7SwizzleILi3ELi4ELi3EEENS4_18smem_ptr_flag_bitsILi8EEENSN_INS5_IJNSA_ILi8EEESF_EEENS5_IJSF_SC_EEEEEEENSN_INS5_IJNS5_IJNS5_IJSP_SC_EEENS5_IJSO_SC_EEEEEESC_NS5_IJSB_NSA_ILi2EEEEEEEEENS5_IJNS5_IJNS5_IJSU_SY_EEESX_EEESW_NS5_IJSC_SY_EEEEEEEEEEEvNS4_8identityENS5_IJNS4_23SM90_TMA_LOAD_MULTICASTES27_EEES25_vS26_EENS_8epilogue10collective18CollectiveEpilogueINS2A_23Sm100TmaWarpSpecializedILi3ELi2ELi16ELb1ELb0EEEJNS5_IJSG_SG_SH_EEENS5_IJNSN_ISG_SC_EENSN_INS5_IJST_S1X_EEENS5_IJSC_SO_EEEEEEEENS_10bfloat16_tESM_S2L_SM_NS2A_6fusion15FusionCallbacksIS2E_NS2M_17LinearCombinationIS2L_fS2L_fLNS_15FloatRoundStyleE2EEES2F_S2K_JEEENS4_5SM1004TMEM4LOAD26SM100_TMEM_LOAD_32dp32b16xES1I_NS1K_INS1L_ILi1ELi4ELi3EEENS1N_ILi16EEENSN_INS5_IJS1P_ST_EEENS5_IJST_SC_EEEEEEENS4_39AutoVectorizingCopyWithAssumedAlignmentILi128EEENS4_14SM90_TMA_STOREES31_S33_S33_EEEvvEEEEvNT_6ParamsE,(.L_x_195 - _ZN7cutlass13device_kernelINS_4gemm6kernel13GemmUniversalIN4cute5tupleIJiiiiEEENS1_10collective13CollectiveMmaINS1_46MainloopSm100TmaUmmaWarpSpecializedBlockScaledILi4ELi2ELi2ENS5_IJNS4_1CILi4EEENSA_ILi1EEESC_EEEEENS5_IJNSA_ILi128EEENSA_ILi64EEENSA_ILi256EEEEEENS5_IJNS_12float_e4m3_tENS_13float_ue8m0_tEEEENS5_IJNS5_IJlSC_lEEENS4_6LayoutINS5_IJNS5_IJNS5_IJNSA_ILi32EEESB_EEEiEEESQ_NS5_IJSC_iEEEEEENS5_IJNS5_IJNS5_IJNSA_ILi16EEESB_EEEiEEENS5_IJNS5_IJNSA_ILi0EEESC_EEENSA_ILi512EEEEEENS5_IJSW_iEEEEEEEEEEESL_S13_NS4_8TiledMMAINS4_8MMA_AtomIJNS4_21SM100_MMA_MXF8F6F4_SSISJ_SJ_fSK_Li128ELi64ELNS4_4UMMA5MajorE0ELS18_0ELNS17_7ScaleInE0ELS19_0EEEEEENSN_INS5_IJSC_SC_SC_EEENS5_IJSW_SW_SW_EEEEENS5_IJNS4_10UnderscoreES1F_S1F_EEEEENS5_IJNS4_13SM90_TMA_LOADES1I_EEENS5_IJNS4_14ComposedLayoutINS4_7SwizzleILi3ELi4ELi3EEENS4_18smem_ptr_flag_bitsILi8EEENSN_INS5_IJNSA_ILi8EEESF_EEENS5_IJSF_SC_EEEEEEENSN_INS5_IJNS5_IJNS5_IJSP_SC_EEENS5_IJSO_SC_EEEEEESC_NS5_IJSB_NSA_ILi2EEEEEEEEENS5_IJNS5_IJNS5_IJSU_SY_EEESX_EEESW_NS5_IJSC_SY_EEEEEEEEEEEvNS4_8identityENS5_IJNS4_23SM90_TMA_LOAD_MULTICASTES27_EEES25_vS26_EENS_8epilogue10collective18CollectiveEpilogueINS2A_23Sm100TmaWarpSpecializedILi3ELi2ELi16ELb1ELb0EEEJNS5_IJSG_SG_SH_EEENS5_IJNSN_ISG_SC_EENSN_INS5_IJST_S1X_EEENS5_IJSC_SO_EEEEEEEENS_10bfloat16_tESM_S2L_SM_NS2A_6fusion15FusionCallbacksIS2E_NS2M_17LinearCombinationIS2L_fS2L_fLNS_15FloatRoundStyleE2EEES2F_S2K_JEEENS4_5SM1004TMEM4LOAD26SM100_TMEM_LOAD_32dp32b16xES1I_NS1K_INS1L_ILi1ELi4ELi3EEENS1N_ILi16EEENSN_INS5_IJS1P_ST_EEENS5_IJST_SC_EEEEEEENS4_39AutoVectorizingCopyWithAssumedAlignmentILi128EEENS4_14SM90_TMA_STOREES31_S33_S33_EEEvvEEEEvNT_6ParamsE)
        .other          _ZN7cutlass13device_kernelINS_4gemm6kernel13GemmUniversalIN4cute5tupleIJiiiiEEENS1_10collective13CollectiveMmaINS1_46MainloopSm100TmaUmmaWarpSpecializedBlockScaledILi4ELi2ELi2ENS5_IJNS4_1CILi4EEENSA_ILi1EEESC_EEEEENS5_IJNSA_ILi128EEENSA_ILi64EEENSA_ILi256EEEEEENS5_IJNS_12float_e4m3_tENS_13float_ue8m0_tEEEENS5_IJNS5_IJlSC_lEEENS4_6LayoutINS5_IJNS5_IJNS5_IJNSA_ILi32EEESB_EEEiEEESQ_NS5_IJSC_iEEEEEENS5_IJNS5_IJNS5_IJNSA_ILi16EEESB_EEEiEEENS5_IJNS5_IJNSA_ILi0EEESC_EEENSA_ILi512EEEEEENS5_IJSW_iEEEEEEEEEEESL_S13_NS4_8TiledMMAINS4_8MMA_AtomIJNS4_21SM100_MMA_MXF8F6F4_SSISJ_SJ_fSK_Li128ELi64ELNS4_4UMMA5MajorE0ELS18_0ELNS17_7ScaleInE0ELS19_0EEEEEENSN_INS5_IJSC_SC_SC_EEENS5_IJSW_SW_SW_EEEEENS5_IJNS4_10UnderscoreES1F_S1F_EEEEENS5_IJNS4_13SM90_TMA_LOADES1I_EEENS5_IJNS4_14ComposedLayoutINS4_7SwizzleILi3ELi4ELi3EEENS4_18smem_ptr_flag_bitsILi8EEENSN_INS5_IJNSA_ILi8EEESF_EEENS5_IJSF_SC_EEEEEEENSN_INS5_IJNS5_IJNS5_IJSP_SC_EEENS5_IJSO_SC_EEEEEESC_NS5_IJSB_NSA_ILi2EEEEEEEEENS5_IJNS5_IJNS5_IJSU_SY_EEESX_EEESW_NS5_IJSC_SY_EEEEEEEEEEEvNS4_8identityENS5_IJNS4_23SM90_TMA_LOAD_MULTICASTES27_EEES25_vS26_EENS_8epilogue10collective18CollectiveEpilogueINS2A_23Sm100TmaWarpSpecializedILi3ELi2ELi16ELb1ELb0EEEJNS5_IJSG_SG_SH_EEENS5_IJNSN_ISG_SC_EENSN_INS5_IJST_S1X_EEENS5_IJSC_SO_EEEEEEEENS_10bfloat16_tESM_S2L_SM_NS2A_6fusion15FusionCallbacksIS2E_NS2M_17LinearCombinationIS2L_fS2L_fLNS_15FloatRoundStyleE2EEES2F_S2K_JEEENS4_5SM1004TMEM4LOAD26SM100_TMEM_LOAD_32dp32b16xES1I_NS1K_INS1L_ILi1ELi4ELi3EEENS1N_ILi16EEENSN_INS5_IJS1P_ST_EEENS5_IJST_SC_EEEEEEENS4_39AutoVectorizingCopyWithAssumedAlignmentILi128EEENS4_14SM90_TMA_STOREES31_S33_S33_EEEvvEEEEvNT_6ParamsE,@"STO_CUDA_ENTRY STV_DEFAULT"
_ZN7cutlass13device_kernelINS_4gemm6kernel13GemmUniversalIN4cute5tupleIJiiiiEEENS1_10collective13CollectiveMmaINS1_46MainloopSm100TmaUmmaWarpSpecializedBlockScaledILi4ELi2ELi2ENS5_IJNS4_1CILi4EEENSA_ILi1EEESC_EEEEENS5_IJNSA_ILi128EEENSA_ILi64EEENSA_ILi256EEEEEENS5_IJNS_12float_e4m3_tENS_13float_ue8m0_tEEEENS5_IJNS5_IJlSC_lEEENS4_6LayoutINS5_IJNS5_IJNS5_IJNSA_ILi32EEESB_EEEiEEESQ_NS5_IJSC_iEEEEEENS5_IJNS5_IJNS5_IJNSA_ILi16EEESB_EEEiEEENS5_IJNS5_IJNSA_ILi0EEESC_EEENSA_ILi512EEEEEENS5_IJSW_iEEEEEEEEEEESL_S13_NS4_8TiledMMAINS4_8MMA_AtomIJNS4_21SM100_MMA_MXF8F6F4_SSISJ_SJ_fSK_Li128ELi64ELNS4_4UMMA5MajorE0ELS18_0ELNS17_7ScaleInE0ELS19_0EEEEEENSN_INS5_IJSC_SC_SC_EEENS5_IJSW_SW_SW_EEEEENS5_IJNS4_10UnderscoreES1F_S1F_EEEEENS5_IJNS4_13SM90_TMA_LOADES1I_EEENS5_IJNS4_14ComposedLayoutINS4_7SwizzleILi3ELi4ELi3EEENS4_18smem_ptr_flag_bitsILi8EEENSN_INS5_IJNSA_ILi8EEESF_EEENS5_IJSF_SC_EEEEEEENSN_INS5_IJNS5_IJNS5_IJSP_SC_EEENS5_IJSO_SC_EEEEEESC_NS5_IJSB_NSA_ILi2EEEEEEEEENS5_IJNS5_IJNS5_IJSU_SY_EEESX_EEESW_NS5_IJSC_SY_EEEEEEEEEEEvNS4_8identityENS5_IJNS4_23SM90_TMA_LOAD_MULTICASTES27_EEES25_vS26_EENS_8epilogue10collective18CollectiveEpilogueINS2A_23Sm100TmaWarpSpecializedILi3ELi2ELi16ELb1ELb0EEEJNS5_IJSG_SG_SH_EEENS5_IJNSN_ISG_SC_EENSN_INS5_IJST_S1X_EEENS5_IJSC_SO_EEEEEEEENS_10bfloat16_tESM_S2L_SM_NS2A_6fusion15FusionCallbacksIS2E_NS2M_17LinearCombinationIS2L_fS2L_fLNS_15FloatRoundStyleE2EEES2F_S2K_JEEENS4_5SM1004TMEM4LOAD26SM100_TMEM_LOAD_32dp32b16xES1I_NS1K_INS1L_ILi1ELi4ELi3EEENS1N_ILi16EEENSN_INS5_IJS1P_ST_EEENS5_IJST_SC_EEEEEEENS4_39AutoVectorizingCopyWithAssumedAlignmentILi128EEENS4_14SM90_TMA_STOREES31_S33_S33_EEEvvEEEEvNT_6ParamsE:
[----:B------:R-:W1:Y:S01]  /*0000*/  LDC R1, c[0x0][0x37c] ;  /* 0x0000df00ff017b82 */ /* 0x000e620000000800 */
[----:B------:R-:W2:Y:S01]  /*0010*/  S2R R81, SR_TID.X ;  /* 0x0000000000517919 */ /* 0x000ea20000002100 */
[----:B------:R-:W3:Y:S01]  /*0020*/  LDCU.64 UR12, c[0x0][0xc90] ;  /* 0x00019200ff0c77ac */ /* 0x000ee20008000a00 */
[----:B------:R-:W-:Y:S02]  /*0030*/  PRMT R85, RZ, 0x7610, R85 ;  /* 0x00007610ff557816 */ /* 0x000fe40000000055 */
[----:B------:R-:W-:Y:S01]  /*0040*/  ELECT P4, URZ, PT ;  /* 0x0000000000ff782f */ /* 0x000fe20003880000 */
[----:B---3--:R-:W-:-:S04]  /*0050*/  UISETP.NE.U32.AND UP0, UPT, UR12, URZ, UPT ;  /* 0x000000ff0c00728c */ /* 0x008fc8000bf05070 */
[----:B------:R-:W-:Y:S01]  /*0060*/  UISETP.NE.AND.EX UP0, UPT, UR13, URZ, UPT, UP0 ;  /* 0x000000ff0d00728c */ /* 0x000fe2000bf05300 */
[----:B--2---:R-:W-:-:S05]  /*0070*/  SHF.R.U32.HI R86, RZ, 0x5, R81 ;  /* 0x00000005ff567819 */ /* 0x004fca0000011651 */
[----:B------:R-:W2:Y:S02]  /*0080*/  SHFL.IDX PT, R0, R86, RZ, 0x1f ;  /* 0x00001fff56007589 */ /* 0x000ea400000e0000 */
[----:B--2---:R-:W-:Y:S01]  /*0090*/  R2UR UR21, R0 ;  /* 0x00000000001572ca */ /* 0x004fe200000e0000 */
[----:B-1----:R-:W-:-:S14]  /*00a0*/  BRA.U UP0, `(.L_x_0) ;  /* 0x0000000100307547 */ /* 0x002fdc000b800000 */
[----:B------:R-:W1:Y:S02]  /*00b0*/  LDCU.64 UR4, c[0x0][0xc88] ;  /* 0x00019100ff0477ac */ /* 0x000e640008000a00 */
[----:B-1----:R-:W-:-:S04]  /*00c0*/  UISETP.NE.U32.AND UP0, UPT, UR4, URZ, UPT ;  /* 0x000000ff0400728c */ /* 0x002fc8000bf05070 */
[----:B------:R-:W-:-:S09]  /*00d0*/  UISETP.NE.AND.EX UP0, UPT, UR5, URZ, UPT, UP0 ;  /* 0x000000ff0500728c */ /* 0x000fd2000bf05300 */
[----:B------:R-:W-:Y:S05]  /*00e0*/  BRA.U !UP0, `(.L_x_1) ;  /* 0x0000000108147547 */ /* 0x000fea000b800000 */
[----:B------:R-:W1:Y:S01]  /*00f0*/  LDC.64 R2, c[0x0][0xc88] ;  /* 0x00032200ff027b82 */ /* 0x000e620000000a00 */
[----:B------:R-:W1:Y:S02]  /*0100*/  LDCU.64 UR4, c[0x0][0x358] ;  /* 0x00006b00ff0477ac */ /* 0x000e640008000a00 */
[----:B-1----:R1:W5:Y:S01]  /*0110*/  LDG.E R45, desc[UR4][R2.64] ;  /* 0x00000004022d7981 */ /* 0x002362000c1e1900 */
[----:B------:R-:W-:Y:S01]  /*0120*/  HFMA2 R85, -RZ, RZ, 0, 5.9604644775390625e-08 ;  /* 0x00000001ff557431 */ /* 0x000fe200000001ff */
[----:B------:R-:W-:Y:S05]  /*0130*/  BRA `(.L_x_0) ;  /* 0x00000000000c7947 */ /* 0x000fea0003800000 */
.L_x_1:
[----:B------:R-:W1:Y:S01]  /*0140*/  LDCU UR4, c[0x0][0xc80] ;  /* 0x00019000ff0477ac */ /* 0x000e620008000800 */
[----:B------:R-:W-:Y:S01]  /*0150*/  HFMA2 R85, -RZ, RZ, 0, 5.9604644775390625e-08 ;  /* 0x00000001ff557431 */ /* 0x000fe200000001ff */
[----:B-1----:R-:W-:-:S07]  /*0160*/  MOV R45, UR4 ;  /* 0x00000004002d7c02 */ /* 0x002fce0008000f00 */
.L_x_0:
[----:B------:R-:W2:Y:S02]  /*0170*/  LDCU.64 UR4, c[0x0][0xcb0] ;  /* 0x00019600ff0477ac */ /* 0x000ea40008000a00 */
[----:B--2---:R-:W-:-:S04]  /*0180*/  UISETP.NE.U32.AND UP0, UPT, UR4, URZ, UPT ;  /* 0x000000ff0400728c */ /* 0x004fc8000bf05070 */
[----:B------:R-:W-:-:S09]  /*0190*/  UISETP.NE.AND.EX UP0, UPT, UR5, URZ, UPT, UP0 ;  /* 0x000000ff0500728c */ /* 0x000fd2000bf05300 */
[----:B------:R-:W-:Y:S05]  /*01a0*/  BRA.U UP0, `(.L_x_2) ;  /* 0x0000000100287547 */ /* 0x000fea000b800000 */
[----:B------:R-:W2:Y:S02]  /*01b0*/  LDCU.64 UR4, c[0x0][0xca8] ;  /* 0x00019500ff0477ac */ /* 0x000ea40008000a00 */
[----:B--2---:R-:W-:-:S04]  /*01c0*/  UISETP.NE.U32.AND UP0, UPT, UR4, URZ, UPT ;  /* 0x000000ff0400728c */ /* 0x004fc8000bf05070 */
[----:B------:R-:W-:-:S09]  /*01d0*/  UISETP.NE.AND.EX UP0, UPT, UR5, URZ, UPT, UP0 ;  /* 0x000000ff0500728c */ /* 0x000fd2000bf05300 */
[----:B------:R-:W-:Y:S05]  /*01e0*/  BRA.U !UP0, `(.L_x_3) ;  /* 0x0000000108107547 */ /* 0x000fea000b800000 */
[----:B-1----:R-:W1:Y:S01]  /*01f0*/  LDC.64 R2, c[0x0][0xca8] ;  /* 0x00032a00ff027b82 */ /* 0x002e620000000a00 */
[----:B------:R-:W1:Y:S02]  /*0200*/  LDCU.64 UR4, c[0x0][0x358] ;  /* 0x00006b00ff0477ac */ /* 0x000e640008000a00 */
[----:B-1----:R2:W5:Y:S01]  /*0210*/  LDG.E R43, desc[UR4][R2.64] ;  /* 0x00000004022b7981 */ /* 0x002562000c1e1900 */
[----:B------:R-:W-:Y:S05]  /*0220*/  BRA `(.L_x_2) ;  /* 0x0000000000087947 */ /* 0x000fea0003800000 */
.L_x_3:
[----:B------:R-:W2:Y:S02]  /*0230*/  LDCU UR4, c[0x0][0xca0] ;  /* 0x00019400ff0477ac */ /* 0x000ea40008000800 */
[----:B--2---:R-:W-:Y:S02]  /*0240*/  MOV R43, UR4 ;  /* 0x00000004002b7c02 */ /* 0x004fe40008000f00 */
.L_x_2:
[----:B------:R-:W-:Y:S01]  /*0250*/  IMAD.U32 R0, RZ, RZ, UR21 ;  /* 0x00000015ff007e24 */ /* 0x000fe2000f8e00ff */
[----:B------:R-:W-:Y:S04]  /*0260*/  BSSY.RECONVERGENT B0, `(.L_x_4) ;  /* 0x0000012000007945 */ /* 0x000fe80003800200 */
[C---:B------:R-:W-:Y:S02]  /*0270*/  ISETP.NE.OR P1, PT, R0.reuse, 0x1, !P4 ;  /* 0x000000010000780c */ /* 0x040fe40006725670 */
[----:B------:R-:W-:-:S11]  /*0280*/  ISETP.NE.OR P0, PT, R0, 0x3, !P4 ;  /* 0x000000030000780c */ /* 0x000fd60006705670 */
[----:B------:R-:W-:Y:S05]  /*0290*/  @P1 BRA `(.L_x_5) ;  /* 0x0000000000381947 */ /* 0x000fea0003800000 */
[----:B------:R-:W3:Y:S02]  /*02a0*/  LDCU.64 UR4, c[0x0][0x348] ;  /* 0x00006900ff0477ac */ /* 0x000ee40008000a00 */
[----:B---3--:R-:W-:Y:S02]  /*02b0*/  UIADD3 UR10, UP3, UPT, UR4, 0x80, URZ ;  /* 0x00000080040a7890 */ /* 0x008fe4000ff7e0ff */
[----:B------:R-:W-:Y:S02]  /*02c0*/  UIADD3 UR8, UP2, UPT, UR4, 0x180, URZ ;  /* 0x0000018004087890 */ /* 0x000fe4000ff5e0ff */
[----:B------:R-:W-:Y:S02]  /*02d0*/  UIADD3 UR6, UP1, UPT, UR4, 0x280, URZ ;  /* 0x0000028004067890 */ /* 0x000fe4000ff3e0ff */
[----:B------:R-:W-:Y:S02]  /*02e0*/  UIADD3 UR4, UP0, UPT, UR4, 0x380, URZ ;  /* 0x0000038004047890 */ /* 0x000fe4000ff1e0ff */
[----:B------:R-:W-:-:S02]  /*02f0*/  UIADD3.X UR11, UPT, UPT, URZ, UR5, URZ, UP3, !UPT ;  /* 0x00000005ff0b7290 */ /* 0x000fc40009ffe4ff */
[----:B------:R-:W-:Y:S02]  /*0300*/  UIADD3.X UR9, UPT, UPT, URZ, UR5, URZ, UP2, !UPT ;  /* 0x00000005ff097290 */ /* 0x000fe400097fe4ff */
[----:B------:R-:W-:Y:S02]  /*0310*/  UIADD3.X UR7, UPT, UPT, URZ, UR5, URZ, UP1, !UPT ;  /* 0x00000005ff077290 */ /* 0x000fe40008ffe4ff */
[----:B------:R-:W-:-:S03]  /*0320*/  UIADD3.X UR5, UPT, UPT, URZ, UR5, URZ, UP0, !UPT ;  /* 0x00000005ff057290 */ /* 0x000fc600087fe4ff */
[----:B------:R3:W-:Y:S02]  /*0330*/  UTMACCTL.PF [UR10] ;  /* 0x000000000a0079b9 */ /* 0x0007e40008040000 */
[----:B------:R3:W-:Y:S02]  /*0340*/  UTMACCTL.PF [UR8] ;  /* 0x00000000080079b9 */ /* 0x0007e40008040000 */
[----:B------:R3:W-:Y:S02]  /*0350*/  UTMACCTL.PF [UR6] ;  /* 0x00000000060079b9 */ /* 0x0007e40008040000 */
[----:B------:R3:W-:Y:S02]  /*0360*/  UTMACCTL.PF [UR4] ;  /* 0x00000000040079b9 */ /* 0x0007e40008040000 */
[----:B---3--:R-:W-:Y:S01]  /*0370*/  NOP ;  /* 0x0000000000007918 */ /* 0x008fe20000000000 */
.L_x_5:
[----:B------:R-:W-:Y:S05]  /*0380*/  BSYNC.RECONVERGENT B0 ;  /* 0x0000000000007941 */ /* 0x000fea0003800200 */
.L_x_4:
[----:B------:R-:W-:Y:S04]  /*0390*/  BSSY.RECONVERGENT B0, `(.L_x_6) ;  /* 0x000000a000007945 */ /* 0x000fe80003800200 */
[----:B------:R-:W-:Y:S05]  /*03a0*/  @P0 BRA `(.L_x_7) ;  /* 0x0000000000200947 */ /* 0x000fea0003800000 */
[----:B------:R-:W3:Y:S02]  /*03b0*/  LDCU.64 UR4, c[0x0][0x348] ;  /* 0x00006900ff0477ac */ /* 0x000ee40008000a00 */
[----:B---3--:R-:W-:Y:S02]  /*03c0*/  UIADD3 UR6, UP1, UPT, UR4, 0x980, URZ ;  /* 0x0000098004067890 */ /* 0x008fe4000ff3e0ff */
[----:B------:R-:W-:Y:S02]  /*03d0*/  UIADD3 UR4, UP0, UPT, UR4, 0xa80, URZ ;  /* 0x00000a8004047890 */ /* 0x000fe4000ff1e0ff */
[----:B------:R-:W-:Y:S02]  /*03e0*/  UIADD3.X UR7, UPT, UPT, URZ, UR5, URZ, UP1, !UPT ;  /* 0x00000005ff077290 */ /* 0x000fe40008ffe4ff */
[----:B------:R-:W-:-:S07]  /*03f0*/  UIADD3.X UR5, UPT, UPT, URZ, UR5, URZ, UP0, !UPT ;  /* 0x00000005ff057290 */ /* 0x000fce00087fe4ff */
[----:B------:R3:W-:Y:S02]  /*0400*/  UTMACCTL.PF [UR6] ;  /* 0x00000000060079b9 */ /* 0x0007e40008040000 */
[----:B------:R3:W-:Y:S02]  /*0410*/  UTMACCTL.PF [UR4] ;  /* 0x00000000040079b9 */ /* 0x0007e40008040000 */
[----:B---3--:R-:W-:Y:S01]  /*0420*/  NOP ;  /* 0x0000000000007918 */ /* 0x008fe20000000000 */
.L_x_7:
[----:B------:R-:W-:Y:S05]  /*0430*/  BSYNC.RECONVERGENT B0 ;  /* 0x0000000000007941 */ /* 0x000fea0003800200 */
.L_x_6:
[----:B------:R-:W3:Y:S01]  /*0440*/  LDCU.64 UR4, c[0x0][0xc88] ;  /* 0x00019100ff0477ac */ /* 0x000ee20008000a00 */
[----:B------:R-:W-:Y:S02]  /*0450*/  UISETP.EQ.U32.AND UP2, UPT, UR12, URZ, UPT ;  /* 0x000000ff0c00728c */ /* 0x000fe4000bf42070 */
[----:B------:R-:W-:Y:S02]  /*0460*/  UPLOP3.LUT UP3, UPT, UPT, UPT, UPT, 0x80, 0x8 ;  /* 0x000000000008789c */ /* 0x000fe40003f6f070 */
[----:B---3--:R-:W-:-:S04]  /*0470*/  UISETP.NE.U32.AND UP0, UPT, UR4, URZ, UPT ;  /* 0x000000ff0400728c */ /* 0x008fc8000bf05070 */
[----:B------:R-:W-:-:S04]  /*0480*/  UISETP.NE.AND.EX UP1, UPT, UR5, URZ, UPT, UP0 ;  /* 0x000000ff0500728c */ /* 0x000fc8000bf25300 */
[----:B------:R-:W-:-:S04]  /*0490*/  UISETP.EQ.OR.EX UP4, UPT, UR13, URZ, !UP1, UP2 ;  /* 0x000000ff0d00728c */ /* 0x000fc8000cf82720 */
[----:B------:R-:W-:-:S06]  /*04a0*/  UP2UR UR4, UPR, URZ, 0x10 ;  /* 0x00000010ff047883 */ /* 0x000fcc0008000000 */
[----:B------:R-:W-:Y:S01]  /*04b0*/  MOV R97, UR4 ;  /* 0x0000000400617c02 */ /* 0x000fe20008000f00 */
[----:B------:R-:W-:Y:S06]  /*04c0*/  BRA.U !UP4, `(.L_x_8) ;  /* 0x000000010c207547 */ /* 0x000fec000b800000 */
[----:B------:R-:W-:Y:S01]  /*04d0*/  UISETP.NE.U32.AND UP0, UPT, UR12, URZ, UPT ;  /* 0x000000ff0c00728c */ /* 0x000fe2000bf05070 */
[----:B-----5:R-:W-:Y:S01]  /*04e0*/  FSETP.NEU.AND P0, PT, R45, RZ, PT ;  /* 0x000000ff2d00720b */ /* 0x020fe20003f0d000 */
[----:B------:R-:W-:Y:S02]  /*04f0*/  USEL UR4, URZ, 0xffffffff, UP1 ;  /* 0xffffffffff047887 */ /* 0x000fe40008800000 */
[----:B------:R-:W-:-:S10]  /*0500*/  UISETP.NE.AND.EX UP2, UPT, UR13, URZ, UPT, UP0 ;  /* 0x000000ff0d00728c */ /* 0x000fd4000bf45300 */
[----:B------:R-:W-:Y:S01]  /*0510*/  VOTEU.ANY UP0, P0 ;  /* 0x0000000000ff7886 */ /* 0x000fe20000000100 */
[----:B------:R-:W-:-:S04]  /*0520*/  @!UP2 USEL UR4, URZ, 0xffffffff, UP0 ;  /* 0xffffffffff04a887 */ /* 0x000fc80008000000 */
[----:B------:R-:W-:-:S04]  /*0530*/  ULOP3.LUT UR4, UR4, 0x1, URZ, 0xc0, !UPT ;  /* 0x0000000104047892 */ /* 0x000fc8000f8ec0ff */
[----:B------:R-:W-:-:S11]  /*0540*/  UISETP.NE.U32.AND UP3, UPT, UR4, 0x1, UPT ;  /* 0x000000010400788c */ /* 0x000fd6000bf65070 */
.L_x_8:
[----:B-12---:R-:W1:Y:S01]  /*0550*/  SHFL.IDX PT, R2, R86, RZ, 0x1f ;  /* 0x00001fff56027589 */ /* 0x006e6200000e0000 */
[----:B------:R-:W-:Y:S01]  /*0560*/  UISETP.NE.AND UP5, UPT, UR21, 0x2, UPT ;  /* 0x000000021500788c */ /* 0x000fe2000bfa5270 */
[----:B-1----:R-:W-:-:S13]  /*0570*/  ISETP.NE.AND P0, PT, R2, RZ, PT ;  /* 0x000000ff0200720c */ /* 0x002fda0003f05270 */
[----:B------:R-:W-:Y:S05]  /*0580*/  @P0 BRA `(.L_x_9) ;  /* 0x0000000000580947 */ /* 0x000fea0003800000 */
[----:B------:R-:W1:Y:S01]  /*0590*/  S2UR UR4, SR_CgaCtaId ;  /* 0x00000000000479c3 */ /* 0x000e620000008800 */
[----:B------:R-:W-:Y:S01]  /*05a0*/  UMOV UR5, 0x400 ;  /* 0x0000040000057882 */ /* 0x000fe20000000000 */
[----:B------:R-:W-:Y:S01]  /*05b0*/  UMOV UR8, 0x1 ;  /* 0x0000000100087882 */ /* 0x000fe20000000000 */
[----:B------:R-:W-:Y:S01]  /*05c0*/  UMOV UR6, 0x4 ;  /* 0x0000000400067882 */ /* 0x000fe20000000000 */
[----:B------:R-:W-:-:S04]  /*05d0*/  UIADD3 UR8, UPT, UPT, -UR8, 0x100000, URZ ;  /* 0x0010000008087890 */ /* 0x000fc8000fffe1ff */
[----:B------:R-:W-:Y:S02]  /*05e0*/  USHF.L.U32 UR9, UR8, 0xb, URZ ;  /* 0x0000000b08097899 */ /* 0x000fe400080006ff */
[----:B------:R-:W-:Y:S02]  /*05f0*/  USHF.L.U32 UR8, UR8, 0x1, URZ ;  /* 0x0000000108087899 */ /* 0x000fe400080006ff */
[----:B------:R-:W-:-:S04]  /*0600*/  UIADD3 UR6, UPT, UPT, -UR6, 0x100000, URZ ;  /* 0x0010000006067890 */ /* 0x000fc8000fffe1ff */
[----:B------:R-:W-:Y:S02]  /*0610*/  USHF.L.U32 UR7, UR6, 0xb, URZ ;  /* 0x0000000b06077899 */ /* 0x000fe400080006ff */
[----:B------:R-:W-:Y:S01]  /*0620*/  USHF.L.U32 UR6, UR6, 0x1, URZ ;  /* 0x0000000106067899 */ /* 0x000fe200080006ff */
[----:B------:R-:W-:Y:S01]  /*0630*/  ELECT P0, URZ, PT ;  /* 0x0000000000ff782f */ /* 0x000fe20003800000 */
[----:B-1----:R-:W-:Y:S01]  /*0640*/  ULEA UR4, UR4, UR5, 0x18 ;  /* 0x0000000504047291 */ /* 0x002fe2000f8ec0ff */
[----:B------:R-:W1:Y:S11]  /*0650*/  FENCE.VIEW.ASYNC.S ;  /* 0x00000000000073c6 */ /* 0x000e760000000000 */
[----:B-1----:R1:W2:Y:S01]  /*0660*/  SYNCS.EXCH.64 URZ, [UR4], UR8 ;  /* 0x0000000804ff75b2 */ /* 0x0022a20008000100 */
[----:B------:R1:W3:Y:S01]  /*0670*/  SYNCS.EXCH.64 URZ, [UR4+0x20], UR6 ;  /* 0x0000200604ff75b2 */ /* 0x0002e20008000100 */
[----:B------:R1:W4:Y:S01]  /*0680*/  SYNCS.EXCH.64 URZ, [UR4+0x8], UR8 ;  /* 0x0000080804ff75b2 */ /* 0x0003220008000100 */
[----:B------:R1:W1:Y:S01]  /*0690*/  SYNCS.EXCH.64 URZ, [UR4+0x28], UR6 ;  /* 0x0000280604ff75b2 */ /* 0x0002620008000100 */
[----:B------:R1:W1:Y:S01]  /*06a0*/  SYNCS.EXCH.64 URZ, [UR4+0x10], UR8 ;  /* 0x0000100804ff75b2 */ /* 0x0002620008000100 */
[----:B------:R1:W1:Y:S01]  /*06b0*/  SYNCS.EXCH.64 URZ, [UR4+0x30], UR6 ;  /* 0x0000300604ff75b2 */ /* 0x0002620008000100 */
[----:B------:R1:W1:Y:S01]  /*06c0*/  SYNCS.EXCH.64 URZ, [UR4+0x18], UR8 ;  /* 0x0000180804ff75b2 */ /* 0x0002620008000100 */
[----:B------:R1:W1:Y:S01]  /*06d0*/  SYNCS.EXCH.64 URZ, [UR4+0x38], UR6 ;  /* 0x0000380604ff75b2 */ /* 0x0002620008000100 */
[----:B------:R-:W-:Y:S01]  /*06e0*/  NOP ;  /* 0x0000000000007918 */ /* 0x000fe20000000000 */
.L_x_9:
[----:B------:R-:W2:Y:S01]  /*06f0*/  SHFL.IDX PT, R2, R86, RZ, 0x1f ;  /* 0x00001fff56027589 */ /* 0x000ea200000e0000 */
[----:B------:R-:W-:Y:S01]  /*0700*/  NOP ;  /* 0x0000000000007918 */ /* 0x000fe20000000000 */
[----:B--2---:R-:W-:-:S13]  /*0710*/  ISETP.NE.AND P0, PT, R2, 0x1, PT ;  /* 0x000000010200780c */ /* 0x004fda0003f05270 */
[----:B------:R-:W-:Y:S05]  /*0720*/  @P0 BRA `(.L_x_10) ;  /* 0x0000000000500947 */ /* 0x000fea0003800000 */
[----:B-1----:R-:W1:Y:S01]  /*0730*/  S2UR UR4, SR_CgaCtaId ;  /* 0x00000000000479c3 */ /* 0x002e620000008800 */
        /* <DEDUP_REMOVED lines=12> */
[----:B-1----:R2:W1:Y:S01]  /*0800*/  SYNCS.EXCH.64 URZ, [UR4+0x40], UR8 ;  /* 0x0000400804ff75b2 */ /* 0x0024620008000100 */
[----:B------:R2:W1:Y:S01]  /*0810*/  SYNCS.EXCH.64 URZ, [UR4+0x58], UR6 ;  /* 0x0000580604ff75b2 */ /* 0x0004620008000100 */
[----:B------:R2:W1:Y:S01]  /*0820*/  SYNCS.EXCH.64 URZ, [UR4+0x48], UR8 ;  /* 0x0000480804ff75b2 */ /* 0x0004620008000100 */
[----:B------:R2:W1:Y:S01]  /*0830*/  SYNCS.EXCH.64 URZ, [UR4+0x60], UR6 ;  /* 0x0000600604ff75b2 */ /* 0x0004620008000100 */
[----:B------:R2:W1:Y:S01]  /*0840*/  SYNCS.EXCH.64 URZ, [UR4+0x50], UR8 ;  /* 0x0000500804ff75b2 */ /* 0x0004620008000100 */
[----:B------:R2:W1:Y:S02]  /*0850*/  SYNCS.EXCH.64 URZ, [UR4+0x68], UR6 ;  /* 0x0000680604ff75b2 */ /* 0x0004640008000100 */
[----:B--2---:R-:W-:Y:S01]  /*0860*/  NOP ;  /* 0x0000000000007918 */ /* 0x004fe20000000000 */
.L_x_10:
[----:B------:R-:W2:Y:S01]  /*0870*/  SHFL.IDX PT, R2, R86, RZ, 0x1f ;  /* 0x00001fff56027589 */ /* 0x000ea200000e0000 */
[----:B------:R-:W-:Y:S01]  /*0880*/  NOP ;  /* 0x0000000000007918 */ /* 0x000fe20000000000 */
[----:B--2---:R-:W-:-:S13]  /*0890*/  ISETP.NE.AND P0, PT, R2, 0x3, PT ;  /* 0x000000030200780c */ /* 0x004fda0003f05270 */
[----:B------:R-:W-:Y:S05]  /*08a0*/  @P0 BRA `(.L_x_11) ;  /* 0x0000000000300947 */ /* 0x000fea0003800000 */
[----:B-1----:R-:W1:Y:S01]  /*08b0*/  S2UR UR4, SR_CgaCtaId ;  /* 0x00000000000479c3 */ /* 0x002e620000008800 */
[----:B------:R-:W-:Y:S01]  /*08c0*/  UMOV UR6, 0x400 ;  /* 0x0000040000067882 */ /* 0x000fe20000000000 */
[----:B------:R-:W-:Y:S01]  /*08d0*/  UMOV UR5, 0x20 ;  /* 0x0000002000057882 */ /* 0x000fe20000000000 */
[----:B------:R-:W-:Y:S01]  /*08e0*/  ELECT P0, URZ, PT ;  /* 0x0000000000ff782f */ /* 0x000fe20003800000 */
[----:B-1----:R-:W-:Y:S02]  /*08f0*/  ULEA UR6, UR4, UR6, 0x18 ;  /* 0x0000000604067291 */ /* 0x002fe4000f8ec0ff */
[----:B------:R-:W-:-:S04]  /*0900*/  UIADD3 UR4, UPT, UPT, -UR5, 0x100000, URZ ;  /* 0x0010000005047890 */ /* 0x000fc8000fffe1ff */
[----:B------:R-:W-:Y:S02]  /*0910*/  USHF.L.U32 UR5, UR4, 0xb, URZ ;  /* 0x0000000b04057899 */ /* 0x000fe400080006ff */
[----:B------:R-:W-:Y:S01]  /*0920*/  USHF.L.U32 UR4, UR4, 0x1, URZ ;  /* 0x0000000104047899 */ /* 0x000fe200080006ff */
[----:B------:R-:W1:Y:S11]  /*0930*/  FENCE.VIEW.ASYNC.S ;  /* 0x00000000000073c6 */ /* 0x000e760000000000 */
[----:B-1----:R2:W1:Y:S01]  /*0940*/  SYNCS.EXCH.64 URZ, [UR6+0x70], UR4 ;  /* 0x0000700406ff75b2 */ /* 0x0024620008000100 */
[----:B------:R2:W1:Y:S02]  /*0950*/  SYNCS.EXCH.64 URZ, [UR6+0x78], UR4 ;  /* 0x0000780406ff75b2 */ /* 0x0004640008000100 */
[----:B--2---:R-:W-:Y:S01]  /*0960*/  NOP ;  /* 0x0000000000007918 */ /* 0x004fe20000000000 */
.L_x_11:
[----:B------:R-:W2:Y:S01]  /*0970*/  SHFL.IDX PT, R2, R86, RZ, 0x1f ;  /* 0x00001fff56027589 */ /* 0x000ea200000e0000 */
[----:B------:R-:W-:Y:S01]  /*0980*/  NOP ;  /* 0x0000000000007918 */ /* 0x000fe20000000000 */
[----:B--2---:R-:W-:-:S13]  /*0990*/  ISETP.NE.AND P0, PT, R2, 0x4, PT ;  /* 0x000000040200780c */ /* 0x004fda0003f05270 */
[----:B------:R-:W-:Y:S05]  /*09a0*/  @P0 BRA `(.L_x_12) ;  /* 0x00000000004c0947 */ /* 0x000fea0003800000 */
[----:B-1----:R-:W1:Y:S01]  /*09b0*/  S2UR UR6, SR_CgaCtaId ;  /* 0x00000000000679c3 */ /* 0x002e620000008800 */
[----:B------:R-:W-:Y:S01]  /*09c0*/  UMOV UR4, 0x3a0 ;  /* 0x000003a000047882 */ /* 0x000fe20000000000 */
[----:B------:R-:W-:Y:S01]  /*09d0*/  UMOV UR5, 0x400 ;  /* 0x0000040000057882 */ /* 0x000fe20000000000 */
[----:B------:R-:W-:Y:S01]  /*09e0*/  USEL UR4, UR4, 0x320, UP3 ;  /* 0x0000032004047887 */ /* 0x000fe20009800000 */
[----:B------:R-:W-:Y:S01]  /*09f0*/  UMOV UR8, 0x1 ;  /* 0x0000000100087882 */ /* 0x000fe20000000000 */
[----:B------:R-:W-:Y:S01]  /*0a00*/  ELECT P0, URZ, PT ;  /* 0x0000000000ff782f */ /* 0x000fe20003800000 */
[----:B------:R-:W-:-:S04]  /*0a10*/  UIADD3 UR8, UPT, UPT, -UR8, 0x100000, URZ ;  /* 0x0010000008087890 */ /* 0x000fc8000fffe1ff */
[----:B------:R-:W-:Y:S02]  /*0a20*/  USHF.L.U32 UR9, UR8, 0xb, URZ ;  /* 0x0000000b08097899 */ /* 0x000fe400080006ff */
[----:B------:R-:W-:Y:S02]  /*0a30*/  USHF.L.U32 UR8, UR8, 0x1, URZ ;  /* 0x0000000108087899 */ /* 0x000fe400080006ff */
[----:B-1----:R-:W-:Y:S02]  /*0a40*/  ULEA UR6, UR6, UR5, 0x18 ;  /* 0x0000000506067291 */ /* 0x002fe4000f8ec0ff */
[----:B------:R-:W-:-:S04]  /*0a50*/  UIADD3 UR4, UPT, UPT, -UR4, 0x100000, URZ ;  /* 0x0010000004047890 */ /* 0x000fc8000fffe1ff */
[----:B------:R-:W-:Y:S02]  /*0a60*/  USHF.L.U32 UR5, UR4, 0xb, URZ ;  /* 0x0000000b04057899 */ /* 0x000fe400080006ff */
[----:B------:R-:W-:Y:S01]  /*0a70*/  USHF.L.U32 UR4, UR4, 0x1, URZ ;  /* 0x0000000104047899 */ /* 0x000fe200080006ff */
[----:B------:R-:W1:Y:S03]  /*0a80*/  FENCE.VIEW.ASYNC.S ;  /* 0x00000000000073c6 */ /* 0x000e660000000000 */
[----:B-1----:R2:W1:Y:S08]  /*0a90*/  SYNCS.EXCH.64 URZ, [UR6+0x80], UR8 ;  /* 0x0000800806ff75b2 */ /* 0x0024700008000100 */
[----:B------:R2:W1:Y:S01]  /*0aa0*/  SYNCS.EXCH.64 URZ, [UR6+0x90], UR4 ;  /* 0x0000900406ff75b2 */ /* 0x0004620008000100 */
[----:B------:R2:W1:Y:S01]  /*0ab0*/  SYNCS.EXCH.64 URZ, [UR6+0x88], UR8 ;  /* 0x0000880806ff75b2 */ /* 0x0004620008000100 */
[----:B------:R2:W1:Y:S02]  /*0ac0*/  SYNCS.EXCH.64 URZ, [UR6+0x98], UR4 ;  /* 0x0000980406ff75b2 */ /* 0x0004640008000100 */
[----:B--2---:R-:W-:Y:S01]  /*0ad0*/  NOP ;  /* 0x0000000000007918 */ /* 0x004fe20000000000 */
.L_x_12:
        /* <DEDUP_REMOVED lines=20> */
[----:B------:R2:W1:Y:S02]  /*0c20*/  SYNCS.EXCH.64 URZ, [UR4+0xb8], UR6 ;  /* 0x0000b80604ff75b2 */ /* 0x0004640008000100 */
[----:B--2---:R-:W-:Y:S01]  /*0c30*/  NOP ;  /* 0x0000000000007918 */ /* 0x004fe20000000000 */
.L_x_13:
[----:B------:R-:W2:Y:S01]  /*0c40*/  SHFL.IDX PT, R2, R86, RZ, 0x1f ;  /* 0x00001fff56027589 */ /* 0x000ea200000e0000 */
[----:B------:R-:W1:Y:S01]  /*0c50*/  S2UR UR60, SR_CgaCtaId ;  /* 0x00000000003c79c3 */ /* 0x000e620000008800 */
[----:B------:R-:W-:Y:S01]  /*0c60*/  NOP ;  /* 0x0000000000007918 */ /* 0x000fe20000000000 */
[----:B--2---:R-:W-:-:S13]  /*0c70*/  ISETP.NE.AND P0, PT, R2, 0x3, PT ;  /* 0x000000030200780c */ /* 0x004fda0003f05270 */
[----:B-1----:R-:W-:Y:S05]  /*0c80*/  @P0 BRA `(.L_x_14) ;  /* 0x0000000000340947 */ /* 0x002fea0003800000 */
[----:B------:R-:W-:Y:S01]  /*0c90*/  UMOV UR4, 0x400 ;  /* 0x0000040000047882 */ /* 0x000fe20000000000 */
[----:B------:R-:W-:Y:S01]  /*0ca0*/  UMOV UR6, 0x20 ;  /* 0x0000002000067882 */ /* 0x000fe20000000000 */
[----:B------:R-:W-:Y:S02]  /*0cb0*/  ULEA UR4, UR60, UR4, 0x18 ;  /* 0x000000043c047291 */ /* 0x000fe4000f8ec0ff */
[----:B------:R-:W-:-:S04]  /*0cc0*/  UIADD3 UR6, UPT, UPT, -UR6, 0x100000, URZ ;  /* 0x0010000006067890 */ /* 0x000fc8000fffe1ff */
[----:B------:R-:W-:Y:S02]  /*0cd0*/  USHF.L.U32 UR7, UR6, 0xb, URZ ;  /* 0x0000000b06077899 */ /* 0x000fe400080006ff */
[----:B------:R-:W-:Y:S01]  /*0ce0*/  USHF.L.U32 UR6, UR6, 0x1, URZ ;  /* 0x0000000106067899 */ /* 0x000fe200080006ff */
[----:B------:R-:W-:Y:S01]  /*0cf0*/  ELECT P0, URZ, PT ;  /* 0x0000000000ff782f */ /* 0x000fe20003800000 */
[----:B------:R-:W1:Y:S10]  /*0d00*/  FENCE.VIEW.ASYNC.S ;  /* 0x00000000000073c6 */ /* 0x000e740000000000 */
[----:B-1----:R1:W2:Y:S01]  /*0d10*/  SYNCS.EXCH.64 URZ, [UR4+0xc0], UR6 ;  /* 0x0000c00604ff75b2 */ /* 0x0022a20008000100 */
[----:B------:R1:W1:Y:S01]  /*0d20*/  SYNCS.EXCH.64 URZ, [UR4+0xd0], UR6 ;  /* 0x0000d00604ff75b2 */ /* 0x0002620008000100 */
[----:B------:R1:W1:Y:S01]  /*0d30*/  SYNCS.EXCH.64 URZ, [UR4+0xc8], UR6 ;  /* 0x0000c80604ff75b2 */ /* 0x0002620008000100 */
[----:B------:R1:W1:Y:S01]  /*0d40*/  SYNCS.EXCH.64 URZ, [UR4+0xd8], UR6 ;  /* 0x0000d80604ff75b2 */ /* 0x0002620008000100 */
[----:B------:R-:W-:Y:S01]  /*0d50*/  NOP ;  /* 0x0000000000007918 */ /* 0x000fe20000000000 */
.L_x_14:
[----:B-1----:R-:W1:Y:S01]  /*0d60*/  LDCU UR4, c[0x0][0x36c] ;  /* 0x00006d80ff0477ac */ /* 0x002e620008000800 */
[----:B------:R-:W-:Y:S01]  /*0d70*/  ISETP.NE.OR P4, PT, R0, 0x2, !P4 ;  /* 0x000000020000780c */ /* 0x000fe20006785670 */
[----:B------:R-:W-:Y:S01]  /*0d80*/  NOP ;  /* 0x0000000000007918 */ /* 0x000fe20000000000 */
[----:B------:R-:W-:Y:S01]  /*0d90*/  LOP3.LUT R2, R81, 0x1f, RZ, 0xc0, !PT ;  /* 0x0000001f51027812 */ /* 0x000fe200078ec0ff */
[----:B------:R-:W-:Y:S02]  /*0da0*/  UISETP.NE.AND UP4, UPT, UR21, URZ, UPT ;  /* 0x000000ff1500728c */ /* 0x000fe4000bf85270 */
[----:B-1----:R-:W-:-:S09]  /*0db0*/  UISETP.EQ.U32.AND UP6, UPT, UR4, 0x1, UPT ;  /* 0x000000010400788c */ /* 0x002fd2000bfc2070 */
[----:B------:R-:W-:Y:S05]  /*0dc0*/  BRA.U !UP6, `(.L_x_15) ;  /* 0x000000010e087547 */ /* 0x000fea000b800000 */
[----:B--234-:R-:W-:Y:S01]  /*0dd0*/  UCGABAR_ARV ;  /* 0x00000000000079c7 */ /* 0x01cfe20008000000 */
[----:B------:R-:W-:Y:S05]  /*0de0*/  BRA `(.L_x_16) ;  /* 0x0000000000047947 */ /* 0x000fea0003800000 */
.L_x_15:
[----:B--234-:R-:W-:Y:S01]  /*0df0*/  NOP ;  /* 0x0000000000007918 */ /* 0x01cfe20000000000 */
.L_x_16:
[----:B------:R-:W1:Y:S01]  /*0e00*/  S2UR UR20, SR_CTAID.X ;  /* 0x00000000001479c3 */ /* 0x000e620000002500 */
[----:B------:R-:W-:-:S05]  /*0e10*/  CS2R.32 R94, SR_CgaSize ;  /* 0x00000000005e7805 */ /* 0x000fca0000008a00 */
[----:B------:R-:W-:-:S05]  /*0e20*/  IMAD R94, R94, -0xa0, RZ ;  /* 0xffffff605e5e7824 */ /* 0x000fca00078e02ff */
[----:B------:R-:W-:-:S14]  /*0e30*/  R2UR UR5, R94 ;  /* 0x000000005e0572ca */ /* 0x000fdc00000e0000 */
[----:B------:R-:W2:Y:S01]  /*0e40*/  LDCU UR5, c[0x0][UR5+0x2b0] ;  /* 0x00005600050577ac */ /* 0x000ea20008000800 */
[----:B------:R-:W-:-:S05]  /*0e50*/  CS2R.32 R94, SR_CgaSize ;  /* 0x00000000005e7805 */ /* 0x000fca0000008a00 */
[----:B------:R-:W-:-:S05]  /*0e60*/  IMAD R94, R94, -0xa0, RZ ;  /* 0xffffff605e5e7824 */ /* 0x000fca00078e02ff */
[----:B------:R-:W-:-:S14]  /*0e70*/  R2UR UR4, R94 ;  /* 0x000000005e0472ca */ /* 0x000fdc00000e0000 */
[----:B------:R-:W3:Y:S01]  /*0e80*/  LDCU UR4, c[0x0][UR4+0x2b4] ;  /* 0x00005680040477ac */ /* 0x000ee20008000800 */
[----:B------:R-:W4:Y:S01]  /*0e90*/  S2UR UR26, SR_CTAID.Y ;  /* 0x00000000001a79c3 */ /* 0x000f220000002600 */
[----:B------:R-:W-:-:S05]  /*0ea0*/  CS2R.32 R94, SR_CgaSize ;  /* 0x00000000005e7805 */ /* 0x000fca0000008a00 */
[----:B------:R-:W-:-:S05]  /*0eb0*/  IMAD R94, R94, -0xa0, RZ ;  /* 0xffffff605e5e7824 */ /* 0x000fca00078e02ff */
[----:B------:R-:W-:-:S14]  /*0ec0*/  R2UR UR6, R94 ;  /* 0x000000005e0672ca */ /* 0x000fdc00000e0000 */
[----:B------:R-:W3:Y:S01]  /*0ed0*/  LDCU UR6, c[0x0][UR6+0x2a0] ;  /* 0x00005400060677ac */ /* 0x000ee20008000800 */
[----:B------:R-:W-:-:S05]  /*0ee0*/  CS2R.32 R94, SR_CgaSize ;  /* 0x00000000005e7805 */ /* 0x000fca0000008a00 */
[----:B------:R-:W-:-:S05]  /*0ef0*/  IMAD R94, R94, -0xa0, RZ ;  /* 0xffffff605e5e7824 */ /* 0x000fca00078e02ff */
[----:B------:R-:W-:-:S14]  /*0f00*/  R2UR UR7, R94 ;  /* 0x000000005e0772ca */ /* 0x000fdc00000e0000 */
[----:B------:R-:W3:Y:S01]  /*0f10*/  LDCU UR7, c[0x0][UR7+0x2a4] ;  /* 0x00005480070777ac */ /* 0x000ee20008000800 */
[----:B------:R-:W-:Y:S02]  /*0f20*/  USHF.L.U32 UR38, UR60, 0xb, URZ ;  /* 0x0000000b3c267899 */ /* 0x000fe400080006ff */
[----:B------:R-:W-:Y:S02]  /*0f30*/  USHF.L.U32 UR37, UR60, 0x8, URZ ;  /* 0x000000083c257899 */ /* 0x000fe400080006ff */
[----:B------:R-:W-:Y:S01]  /*0f40*/  USHF.L.U32 UR10, UR60, 0x7, URZ ;  /* 0x000000073c0a7899 */ /* 0x000fe200080006ff */
[----:B------:R-:W3:Y:S01]  /*0f50*/  LDCU UR22, c[0x0][0xf24] ;  /* 0x0001e480ff1677ac */ /* 0x000ee20008000800 */
[----:B-1----:R-:W-:Y:S01]  /*0f60*/  I2FP.F32.U32 R3, UR20 ;  /* 0x0000001400037c45 */ /* 0x002fe20008201000 */
[----:B------:R-:W1:Y:S04]  /*0f70*/  LDCU UR39, c[0x0][0xf24] ;  /* 0x0001e480ff2777ac */ /* 0x000e680008000800 */
[----:B--2---:R-:W-:Y:S01]  /*0f80*/  FMUL R3, R3, UR5 ;  /* 0x0000000503037c20 */ /* 0x004fe20008400000 */
[----:B------:R-:W2:Y:S01]  /*0f90*/  LDCU UR24, c[0x0][0xf30] ;  /* 0x0001e600ff1877ac */ /* 0x000ea20008000800 */
[----:B----4-:R-:W-:-:S04]  /*0fa0*/  I2FP.F32.U32 R0, UR26 ;  /* 0x0000001a00007c45 */ /* 0x010fc80008201000 */
[----:B------:R-:W4:Y:S01]  /*0fb0*/  F2I.U32.TRUNC.NTZ R3, R3 ;  /* 0x0000000300037305 */ /* 0x000f22000020f000 */
[----:B------:R-:W-:Y:S01]  /*0fc0*/  ULOP3.LUT UR38, UR38, 0x1800, URZ, 0xc0, !UPT ;  /* 0x0000180026267892 */ /* 0x000fe2000f8ec0ff */
[----:B---3--:R-:W-:Y:S01]  /*0fd0*/  FMUL R0, R0, UR4 ;  /* 0x0000000400007c20 */ /* 0x008fe20008400000 */
[----:B------:R-:W-:Y:S02]  /*0fe0*/  ULOP3.LUT UR37, UR37, 0x300, URZ, 0xc0, !UPT ;  /* 0x0000030025257892 */ /* 0x000fe4000f8ec0ff */
[----:B------:R-:W-:-:S03]  /*0ff0*/  ULOP3.LUT UR10, UR10, 0x80, URZ, 0xc0, !UPT ;  /* 0x000000800a0a7892 */ /* 0x000fc6000f8ec0ff */
[----:B------:R-:W3:Y:S01]  /*1000*/  F2I.U32.TRUNC.NTZ R0, R0 ;  /* 0x0000000000007305 */ /* 0x000ee2000020f000 */
[----:B----4-:R-:W-:Y:S02]  /*1010*/  R2UR UR5, R3 ;  /* 0x00000000030572ca */ /* 0x010fe400000e0000 */
[----:B---3--:R-:W-:Y:S02]  /*1020*/  R2UR UR4, R0 ;  /* 0x00000000000472ca */ /* 0x008fe400000e0000 */
[----:B------:R-:W-:-:S09]  /*1030*/  PRMT R0, RZ, 0x7610, R0 ;  /* 0x00007610ff007816 */ /* 0x000fd20000000000 */
[----:B------:R-:W-:-:S04]  /*1040*/  UIADD3 UR5, UPT, UPT, -UR5, URZ, URZ ;  /* 0x000000ff05057290 */ /* 0x000fc8000fffe1ff */
[----:B------:R-:W-:Y:S02]  /*1050*/  UIMAD UR5, UR6, UR5, UR20 ;  /* 0x00000005060572a4 */ /* 0x000fe4000f8e0214 */
[----:B------:R-:W-:-:S04]  /*1060*/  UIADD3 UR4, UPT, UPT, -UR4, URZ, URZ ;  /* 0x000000ff04047290 */ /* 0x000fc8000fffe1ff */
[----:B------:R-:W-:Y:S01]  /*1070*/  IMAD.U32 R94, RZ, RZ, UR5 ;  /* 0x00000005ff5e7e24 */ /* 0x000fe2000f8e00ff */
[----:B------:R-:W-:-:S06]  /*1080*/  UIMAD UR4, UR7, UR4, UR26 ;  /* 0x00000004070472a4 */ /* 0x000fcc000f8e021a */
[----:B------:R-:W-:Y:S01]  /*1090*/  IMAD.U32 R93, RZ, RZ, UR4 ;  /* 0x00000004ff5d7e24 */ /* 0x000fe2000f8e00ff */
[----:B-12---:R-:W-:Y:S06]  /*10a0*/  BRA.U UP4, `(.L_x_17) ;  /* 0x0000000104487547 */ /* 0x006fec000b800000 */
[----:B------:R-:W-:Y:S02]  /*10b0*/  R2UR UR4, R93 ;  /* 0x000000005d0472ca */ /* 0x000fe400000e0000 */
[----:B------:R-:W-:-:S11]  /*10c0*/  R2UR UR8, R94 ;  /* 0x000000005e0872ca */ /* 0x000fd600000e0000 */
[----:B------:R-:W-:Y:S02]  /*10d0*/  UISETP.NE.AND UP0, UPT, UR4, URZ, UPT ;  /* 0x000000ff0400728c */ /* 0x000fe4000bf05270 */
[----:B------:R-:W-:Y:S02]  /*10e0*/  UISETP.NE.AND UP2, UPT, UR8, 0x1, UPT ;  /* 0x000000010800788c */ /* 0x000fe4000bf45270 */
[----:B------:R-:W-:-:S04]  /*10f0*/  UISETP.EQ.OR UP0, UPT, UR8, URZ, !UP0 ;  /* 0x000000ff0800728c */ /* 0x000fc8000c702670 */
[----:B------:R-:W-:Y:S02]  /*1100*/  USEL UR7, URZ, 0x1, !UP0 ;  /* 0x00000001ff077887 */ /* 0x000fe4000c000000 */
[----:B------:R-:W-:-:S04]  /*1110*/  UISETP.NE.AND UP0, UPT, UR4, URZ, UPT ;  /* 0x000000ff0400728c */ /* 0x000fc8000bf05270 */
[----:B------:R-:W-:-:S04]  /*1120*/  USEL UR4, URZ, 0x2, UP0 ;  /* 0x00000002ff047887 */ /* 0x000fc80008000000 */
[----:B------:R-:W-:Y:S02]  /*1130*/  USEL UR6, UR4, 0x2, UP2 ;  /* 0x0000000204067887 */ /* 0x000fe40009000000 */
[----:B------:R-:W-:Y:S02]  /*1140*/  USEL UR4, URZ, 0x4, UP0 ;  /* 0x00000004ff047887 */ /* 0x000fe40008000000 */
[----:B------:R-:W-:-:S04]  /*1150*/  UISETP.NE.AND UP2, UPT, UR8, 0x2, UPT ;  /* 0x000000020800788c */ /* 0x000fc8000bf45270 */
[----:B------:R-:W-:Y:S02]  /*1160*/  USEL UR5, UR4, 0x4, UP2 ;  /* 0x0000000404057887 */ /* 0x000fe40009000000 */
[----:B------:R-:W-:Y:S02]  /*1170*/  USEL UR4, URZ, 0x8, UP0 ;  /* 0x00000008ff047887 */ /* 0x000fe40008000000 */
[----:B------:R-:W-:Y:S02]  /*1180*/  UISETP.NE.AND UP0, UPT, UR8, 0x3, UPT ;  /* 0x000000030800788c */ /* 0x000fe4000bf05270 */
[----:B------:R-:W-:Y:S02]  /*1190*/  UIADD3 UR5, UPT, UPT, UR5, UR6, UR7 ;  /* 0x0000000605057290 */ /* 0x000fe4000fffe007 */
[----:B------:R-:W-:-:S04]  /*11a0*/  USEL UR4, UR4, 0x8, UP0 ;  /* 0x0000000804047887 */ /* 0x000fc80008000000 */
[----:B------:R-:W-:-:S06]  /*11b0*/  UIADD3 UR4, UPT, UPT, UR5, UR4, URZ ;  /* 0x0000000405047290 */ /* 0x000fcc000fffe0ff */
[----:B------:R-:W-:-:S07]  /*11c0*/  IMAD.U32 R0, RZ, RZ, UR4 ;  /* 0x00000004ff007e24 */ /* 0x000fce000f8e00ff */
.L_x_17:
[----:B------:R-:W1:Y:S01]  /*11d0*/  S2UR UR52, SR_CTAID.Z ;  /* 0x00000000003479c3 */ /* 0x000e620000002700 */
[----:B------:R-:W-:-:S09]  /*11e0*/  UISETP.GE.AND UP0, UPT, UR22, 0x1, UPT ;  /* 0x000000011600788c */ /* 0x000fd2000bf06270 */
[----:B------:R-:W-:Y:S05]  /*11f0*/  BRA.U !UP0, `(.L_x_18) ;  /* 0x0000000108d07547 */ /* 0x000fea000b800000 */
[----:B------:R-:W2:Y:S01]  /*1200*/  LDCU UR23, c[0x0][0xf0c] ;  /* 0x0001e180ff1777ac */ /* 0x000ea20008000800 */
[----:B------:R-:W3:Y:S01]  /*1210*/  LDCU.128 UR12, c[0x0][0xf10] ;  /* 0x0001e200ff0c77ac */ /* 0x000ee20008000c00 */
[----:B------:R-:W4:Y:S01]  /*1220*/  LDCU UR6, c[0x0][0x370] ;  /* 0x00006e00ff0677ac */ /* 0x000f220008000800 */
[----:B------:R-:W1:Y:S01]  /*1230*/  LDCU UR7, c[0x0][0x374] ;  /* 0x00006e80ff0777ac */ /* 0x000e620008000800 */
[----:B------:R-:W1:Y:S01]  /*1240*/  LDCU UR11, c[0x0][0xf20] ;  /* 0x0001e400ff0b77ac */ /* 0x000e620008000800 */
[----:B--2---:R-:W-:Y:S02]  /*1250*/  UISETP.NE.AND UP0, UPT, UR23, 0x1, UPT ;  /* 0x000000011700788c */ /* 0x004fe4000bf05270 */
[----:B---3--:R-:W-:Y:S01]  /*1260*/  UIMAD.WIDE.U32 UR4, UR20, UR12, URZ ;  /* 0x0000000c140472a5 */ /* 0x008fe2000f8e00ff */
[----:B------:R-:W2:Y:S01]  /*1270*/  LDCU.64 UR8, c[0x0][0xf28] ;  /* 0x0001e500ff0877ac */ /* 0x000ea20008000a00 */
[----:B----4-:R-:W-:Y:S02]  /*1280*/  UIMAD.WIDE.U32 UR18, UR6, UR12, URZ ;  /* 0x0000000c061272a5 */ /* 0x010fe4000f8e00ff */
[----:B------:R-:W-:-:S02]  /*1290*/  USHF.R.U32.HI UR5, URZ, UR13, UR5 ;  /* 0x0000000dff057299 */ /* 0x000fc40008011605 */
[----:B------:R-:W-:Y:S02]  /*12a0*/  UIMAD.WIDE.U32 UR16, UR26, UR15, URZ ;  /* 0x0000000f1a1072a5 */ /* 0x000fe4000f8e00ff */
[----:B------:R-:W-:Y:S01]  /*12b0*/  USEL UR5, UR20, UR5, !UP0 ;  /* 0x0000000514057287 */ /* 0x000fe2000c000000 */
[----:B------:R-:W-:Y:S01]  /*12c0*/  UMOV UR18, UR19 ;  /* 0x0000001300127c82 */ /* 0x000fe20008000000 */
[----:B------:R-:W-:Y:S02]  /*12d0*/  UISETP.NE.AND UP2, UPT, UR22, 0x1, UPT ;  /* 0x000000011600788c */ /* 0x000fe4000bf45270 */
[----:B------:R-:W-:Y:S02]  /*12e0*/  @UP0 USHF.R.U32.HI UR6, URZ, UR13, UR18 ;  /* 0x0000000dff060299 */ /* 0x000fe40008011612 */
[----:B------:R-:W-:Y:S02]  /*12f0*/  UISETP.NE.AND UP0, UPT, UR14, 0x1, UPT ;  /* 0x000000010e00788c */ /* 0x000fe4000bf05270 */
[----:B-1----:R-:W-:Y:S01]  /*1300*/  UIMAD.WIDE.U32 UR12, UR7, UR15, URZ ;  /* 0x0000000f070c72a5 */ /* 0x002fe2000f8e00ff */
[----:B------:R-:W-:Y:S01]  /*1310*/  UMOV UR4, UR17 ;  /* 0x0000001100047c82 */ /* 0x000fe20008000000 */
[----:B--2---:R-:W-:-:S02]  /*1320*/  UIMAD.WIDE.U32 UR16, UR6, UR8, URZ ;  /* 0x00000008061072a5 */ /* 0x004fc4000f8e00ff */
[----:B------:R-:W-:-:S03]  /*1330*/  USHF.R.U32.HI UR4, URZ, UR11, UR4 ;  /* 0x0000000bff047299 */ /* 0x000fc60008011604 */
[----:B------:R-:W-:Y:S02]  /*1340*/  UMOV UR12, UR13 ;  /* 0x0000000d000c7c82 */ /* 0x000fe40008000000 */
[----:B------:R-:W-:Y:S01]  /*1350*/  @UP0 USHF.R.U32.HI UR7, URZ, UR11, UR12 ;  /* 0x0000000bff070299 */ /* 0x000fe2000801160c */
[----:B------:R-:W-:Y:S01]  /*1360*/  UMOV UR16, UR17 ;  /* 0x0000001100107c82 */ /* 0x000fe20008000000 */
[----:B------:R-:W-:Y:S02]  /*1370*/  USEL UR4, UR26, UR4, !UP0 ;  /* 0x000000041a047287 */ /* 0x000fe4000c000000 */
[----:B------:R-:W-:Y:S02]  /*1380*/  UIMAD.WIDE.U32 UR12, UR7, UR8, URZ ;  /* 0x00000008070c72a5 */ /* 0x000fe4000f8e00ff */
[----:B------:R-:W-:Y:S02]  /*1390*/  @UP2 USHF.R.U32.HI UR6, URZ, UR9, UR16 ;  /* 0x00000009ff062299 */ /* 0x000fe40008011610 */
[----:B------:R-:W-:-:S02]  /*13a0*/  UIMAD.WIDE.U32 UR16, UR4, UR8, URZ ;  /* 0x00000008041072a5 */ /* 0x000fc4000f8e00ff */
[----:B------:R-:W-:Y:S01]  /*13b0*/  UIMAD UR11, UR6, UR22, URZ ;  /* 0x00000016060b72a4 */ /* 0x000fe2000f8e02ff */
[----:B------:R-:W-:Y:S02]  /*13c0*/  UMOV UR12, UR13 ;  /* 0x0000000d000c7c82 */ /* 0x000fe40008000000 */
[----:B------:R-:W-:Y:S02]  /*13d0*/  @UP2 USHF.R.U32.HI UR7, URZ, UR9, UR12 ;  /* 0x00000009ff072299 */ /* 0x000fe4000801160c */
[----:B------:R-:W-:Y:S02]  /*13e0*/  UIMAD.WIDE.U32 UR12, UR5, UR8, URZ ;  /* 0x00000008050c72a5 */ /* 0x000fe4000f8e00ff */
[----:B------:R-:W-:Y:S02]  /*13f0*/  UIMAD UR7, UR7, UR22, URZ ;  /* 0x00000016070772a4 */ /* 0x000fe4000f8e02ff */
[----:B------:R-:W-:Y:S02]  /*1400*/  UIADD3 UR12, UPT, UPT, -UR5, URZ, URZ ;  /* 0x000000ff050c7290 */ /* 0x000fe4000fffe1ff */
[----:B------:R-:W-:-:S02]  /*1410*/  UISETP.GE.AND UP0, UPT, UR4, UR7, UPT ;  /* 0x000000070400728c */ /* 0x000fc4000bf06270 */
[----:B------:R-:W-:Y:S02]  /*1420*/  UIMAD UR20, UR23, UR12, UR20 ;  /* 0x0000000c171472a4 */ /* 0x000fe4000f8e0214 */
[----:B------:R-:W-:Y:S01]  /*1430*/  UISETP.GE.OR UP0, UPT, UR5, UR11, UP0 ;  /* 0x0000000b0500728c */ /* 0x000fe20008706670 */
[----:B------:R-:W-:Y:S01]  /*1440*/  UMOV UR7, UR17 ;  /* 0x0000001100077c82 */ /* 0x000fe20008000000 */
[----:B------:R-:W-:Y:S02]  /*1450*/  UIADD3 UR11, UPT, UPT, -UR4, URZ, URZ ;  /* 0x000000ff040b7290 */ /* 0x000fe4000fffe1ff */
[----:B------:R-:W-:Y:S02]  /*1460*/  USHF.R.U32.HI UR7, URZ, UR9, UR7 ;  /* 0x00000009ff077299 */ /* 0x000fe40008011607 */
[----:B------:R-:W-:Y:S02]  /*1470*/  UIMAD UR11, UR14, UR11, UR26 ;  /* 0x0000000b0e0b72a4 */ /* 0x000fe4000f8e021a */
[----:B------:R-:W-:-:S03]  /*1480*/  USEL UR7, UR4, UR7, !UP2 ;  /* 0x0000000704077287 */ /* 0x000fc6000d000000 */
[----:B------:R-:W-:Y:S02]  /*1490*/  @!UP0 UMOV UR8, UR13 ;  /* 0x0000000d00088c82 */ /* 0x000fe40008000000 */
[----:B------:R-:W-:Y:S02]  /*14a0*/  @!UP0 USHF.R.U32.HI UR8, URZ, UR9, UR8 ;  /* 0x00000009ff088299 */ /* 0x000fe40008011608 */
[----:B------:R-:W-:Y:S02]  /*14b0*/  UIADD3 UR9, UPT, UPT, -UR7, URZ, URZ ;  /* 0x000000ff07097290 */ /* 0x000fe4000fffe1ff */
[----:B------:R-:W-:Y:S02]  /*14c0*/  @!UP0 USEL UR8, UR5, UR8, !UP2 ;  /* 0x0000000805088287 */ /* 0x000fe4000d000000 */
[----:B------:R-:W-:Y:S02]  /*14d0*/  UIMAD UR9, UR22, UR9, UR4 ;  /* 0x00000009160972a4 */ /* 0x000fe4000f8e0204 */
[----:B------:R-:W-:-:S02]  /*14e0*/  @!UP0 UIADD3 UR7, UPT, UPT, UR7, -UR8, URZ ;  /* 0x8000000807078290 */ /* 0x000fc4000fffe0ff */
[----:B------:R-:W-:Y:S02]  /*14f0*/  @!UP0 UIMAD UR6, UR9, UR6, UR8 ;  /* 0x00000006090682a4 */ /* 0x000fe4000f8e0208 */
[----:B------:R-:W-:-:S04]  /*1500*/  @!UP0 UIMAD UR4, UR7, UR22, UR5 ;  /* 0x00000016070482a4 */ /* 0x000fc8000f8e0205 */
[----:B------:R-:W-:Y:S01]  /*1510*/  UIMAD UR26, UR4, UR14, UR11 ;  /* 0x0000000e041a72a4 */ /* 0x000fe2000f8e020b */
[----:B------:R-:W-:Y:S02]  /*1520*/  @!UP0 UMOV UR5, UR6 ;  /* 0x0000000600058c82 */ /* 0x000fe40008000000 */
[----:B------:R-:W-:-:S12]  /*1530*/  UIMAD UR20, UR5, UR23, UR20 ;  /* 0x00000017051472a4 */ /* 0x000fd8000f8e0214 */
.L_x_18:
[----:B------:R-:W-:-:S09]  /*1540*/  UISETP.NE.AND UP0, UPT, UR24, 0x1, UPT ;  /* 0x000000011800788c */ /* 0x000fd2000bf05270 */
[----:B------:R-:W-:Y:S05]  /*1550*/  BRA.U UP0, `(.L_x_19) ;  /* 0x0000000100407547 */ /* 0x000fea000b800000 */
[----:B------:R-:W2:Y:S01]  /*1560*/  LDCU.128 UR12, c[0x0][0xf10] ;  /* 0x0001e200ff0c77ac */ /* 0x000ea20008000c00 */
[----:B------:R-:W3:Y:S01]  /*1570*/  LDCU UR8, c[0x0][0xf0c] ;  /* 0x0001e180ff0877ac */ /* 0x000ee20008000800 */
[----:B------:R-:W4:Y:S01]  /*1580*/  LDCU UR9, c[0x0][0xf20] ;  /* 0x0001e400ff0977ac */ /* 0x000f220008000800 */
[----:B--2---:R-:W-:Y:S02]  /*1590*/  UIMAD.WIDE.U32 UR4, UR20, UR12, URZ ;  /* 0x0000000c140472a5 */ /* 0x004fe4000f8e00ff */
[----:B------:R-:W-:Y:S02]  /*15a0*/  UIMAD.WIDE.U32 UR6, UR26, UR15, URZ ;  /* 0x0000000f1a0672a5 */ /* 0x000fe4000f8e00ff */
[----:B---3--:R-:W-:Y:S02]  /*15b0*/  UISETP.NE.AND UP0, UPT, UR8, 0x1, UPT ;  /* 0x000000010800788c */ /* 0x008fe4000bf05270 */
[----:B------:R-:W-:-:S03]  /*15c0*/  USHF.R.U32.HI UR5, URZ, UR13, UR5 ;  /* 0x0000000dff057299 */ /* 0x000fc60008011605 */
[----:B------:R-:W-:Y:S01]  /*15d0*/  UMOV UR4, UR7 ;  /* 0x0000000700047c82 */ /* 0x000fe20008000000 */
[----:B------:R-:W-:Y:S02]  /*15e0*/  USEL UR5, UR20, UR5, !UP0 ;  /* 0x0000000514057287 */ /* 0x000fe4000c000000 */
[----:B------:R-:W-:Y:S02]  /*15f0*/  UISETP.NE.AND UP0, UPT, UR14, 0x1, UPT ;  /* 0x000000010e00788c */ /* 0x000fe4000bf05270 */
[----:B----4-:R-:W-:-:S04]  /*1600*/  USHF.R.U32.HI UR4, URZ, UR9, UR4 ;  /* 0x00000009ff047299 */ /* 0x010fc80008011604 */
[----:B------:R-:W-:-:S04]  /*1610*/  USEL UR4, UR26, UR4, !UP0 ;  /* 0x000000041a047287 */ /* 0x000fc8000c000000 */
[----:B------:R-:W-:Y:S02]  /*1620*/  UIADD3 UR6, UPT, UPT, UR5, -UR4, URZ ;  /* 0x8000000405067290 */ /* 0x000fe4000fffe0ff */
[----:B------:R-:W-:Y:S02]  /*1630*/  UIADD3 UR4, UPT, UPT, -UR5, UR4, URZ ;  /* 0x0000000405047290 */ /* 0x000fe4000fffe1ff */
[----:B------:R-:W-:Y:S02]  /*1640*/  UIMAD UR26, UR6, UR14, UR26 ;  /* 0x0000000e061a72a4 */ /* 0x000fe4000f8e021a */
[----:B------:R-:W-:-:S12]  /*1650*/  UIMAD UR20, UR4, UR8, UR20 ;  /* 0x00000008041472a4 */ /* 0x000fd8000f8e0214 */
.L_x_19:
[----:B------:R-:W-:Y:S01]  /*1660*/  UISETP.NE.AND UP0, UPT, UR21, 0x2, UPT ;  /* 0x000000021500788c */ /* 0x000fe2000bf05270 */
[----:B------:R-:W-:Y:S09]  /*1670*/  BRA.U !UP6, `(.L_x_20) ;  /* 0x000000010e0c7547 */ /* 0x000ff2000b800000 */
[----:B------:R-:W-:Y:S01]  /*1680*/  UCGABAR_WAIT ;  /* 0x0000000000007dc7 */ /* 0x000fe20008000000 */
[----:B------:R-:W-:Y:S01]  /*1690*/  CCTL.IVALL ;  /* 0x00000000ff00798f */ /* 0x000fe20002000000 */
[----:B------:R-:W-:Y:S05]  /*16a0*/  BRA `(.L_x_21) ;  /* 0x0000000000047947 */ /* 0x000fea0003800000 */
.L_x_20:
[----:B------:R-:W-:Y:S06]  /*16b0*/  BAR.SYNC.DEFER_BLOCKING 0x0 ;  /* 0x0000000000007b1d */ /* 0x000fec0000010000 */
.L_x_21:
[----:B------:R-:W-:Y:S05]  /*16c0*/  BRA.U UP0, `(.L_x_22) ;  /* 0x0000001500e47547 */ /* 0x000fea000b800000 */
[----:B------:R-:W2:Y:S01]  /*16d0*/  LDCU UR6, c[0x0][0x38c] ;  /* 0x00007180ff0677ac */ /* 0x000ea20008000800 */
[----:B------:R-:W-:Y:S01]  /*16e0*/  PLOP3.LUT P2, PT, PT, PT, UP3, 0x80, 0x8 ;  /* 0x000000000008781c */ /* 0x000fe20003f4f038 */
[----:B------:R-:W-:Y:S01]  /*16f0*/  IMAD.MOV.U32 R12, RZ, RZ, 0x1 ;  /* 0x00000001ff0c7424 */ /* 0x000fe200078e00ff */
[----:B------:R-:W-:Y:S01]  /*1700*/  ISETP.EQ.OR P3, PT, R2, RZ, P4 ;  /* 0x000000ff0200720c */ /* 0x000fe20002762670 */
[----:B------:R-:W-:Y:S01]  /*1710*/  UISETP.NE.AND UP1, UPT, UR21, URZ, UPT ;  /* 0x000000ff1500728c */ /* 0x000fe2000bf25270 */
[----:B------:R-:W-:Y:S01]  /*1720*/  PLOP3.LUT P2, PT, P2, PT, PT, 0x8, 0x80 ;  /* 0x000000000080781c */ /* 0x000fe2000174e170 */
[----:B------:R-:W-:Y:S01]  /*1730*/  USEL UR53, URZ, 0x1, UP5 ;  /* 0x00000001ff357887 */ /* 0x000fe2000a800000 */
[----:B------:R-:W-:Y:S01]  /*1740*/  CS2R R10, SRZ ;  /* 0x00000000000a7805 */ /* 0x000fe2000001ff00 */
[----:B------:R-:W-:Y:S01]  /*1750*/  IMAD.MOV.U32 R9, RZ, RZ, RZ ;  /* 0x000000ffff097224 */ /* 0x000fe200078e00ff */
[----:B------:R-:W3:Y:S01]  /*1760*/  LDCU UR62, c[0x0][0x370] ;  /* 0x00006e00ff3e77ac */ /* 0x000ee20008000800 */
[----:B------:R-:W-:Y:S01]  /*1770*/  IMAD.MOV.U32 R8, RZ, RZ, 0x1 ;  /* 0x00000001ff087424 */ /* 0x000fe200078e00ff */
[----:B------:R-:W4:Y:S01]  /*1780*/  LDCU.64 UR54, c[0x0][0x348] ;  /* 0x00006900ff3677ac */ /* 0x000f220008000a00 */
[----:B------:R-:W1:Y:S01]  /*1790*/  LDCU UR61, c[0x0][0x374] ;  /* 0x00006e80ff3d77ac */ /* 0x000e620008000800 */
[----:B--2---:R-:W-:-:S02]  /*17a0*/  UIADD3 UR5, UPT, UPT, UR6, 0xff, URZ ;  /* 0x000000ff06057890 */ /* 0x004fc4000fffe0ff */
[----:B------:R-:W-:Y:S02]  /*17b0*/  UIADD3 UR67, UPT, UPT, UR6, 0x1fe, URZ ;  /* 0x000001fe06437890 */ /* 0x000fe4000fffe0ff */
[----:B------:R-:W-:Y:S02]  /*17c0*/  USHF.R.S32.HI UR4, URZ, 0x1f, UR5 ;  /* 0x0000001fff047899 */ /* 0x000fe40008011405 */
[----:B------:R-:W-:Y:S02]  /*17d0*/  USEL UR53, UR53, 0x2, UP1 ;  /* 0x0000000235357887 */ /* 0x000fe40008800000 */
[----:B------:R-:W-:Y:S02]  /*17e0*/  ULEA.HI UR4, UR4, UR5, URZ, 0x8 ;  /* 0x0000000504047291 */ /* 0x000fe4000f8f40ff */
[----:B------:R-:W-:Y:S02]  /*17f0*/  USHF.L.U32 UR5, UR60, 0x4, URZ ;  /* 0x000000043c057899 */ /* 0x000fe400080006ff */
[----:B------:R-:W-:-:S02]  /*1800*/  USHF.R.S32.HI UR64, URZ, 0x8, UR4 ;  /* 0x00000008ff407899 */ /* 0x000fc40008011404 */
[----:B------:R-:W-:Y:S02]  /*1810*/  UIADD3 UR4, UPT, UPT, UR6, -0x1, URZ ;  /* 0xffffffff06047890 */ /* 0x000fe4000fffe0ff */
[----:B------:R-:W-:Y:S02]  /*1820*/  UISETP.LT.U32.AND UP0, UPT, UR64, 0x4, UPT ;  /* 0x000000044000788c */ /* 0x000fe4000bf01070 */
[----:B------:R-:W-:Y:S02]  /*1830*/  UISETP.GE.U32.AND UP2, UPT, UR4, -0x1ff, UPT ;  /* 0xfffffe010400788c */ /* 0x000fe4000bf46070 */
[----:B------:R-:W-:Y:S02]  /*1840*/  USEL UR63, UR64, 0x4, UP0 ;  /* 0x00000004403f7887 */ /* 0x000fe40008000000 */
[----:B------:R-:W-:Y:S02]  /*1850*/  ULOP3.LUT UR66, UR5, 0x30, URZ, 0xe2, !UPT ;  /* 0x0000003005427892 */ /* 0x000fe4000f8ee2ff */
[----:B------:R-:W-:-:S02]  /*1860*/  UIADD3 UR45, UPT, UPT, UR63, -0x1, URZ ;  /* 0xffffffff3f2d7890 */ /* 0x000fc4000fffe0ff */
[----:B------:R-:W-:Y:S01]  /*1870*/  UIADD3 UR65, UPT, UPT, UR64, -UR63, URZ ;  /* 0x8000003f40417290 */ /* 0x000fe2000fffe0ff */
[----:B------:R-:W-:Y:S02]  /*1880*/  UMOV UR29, URZ ;  /* 0x000000ff001d7c82 */ /* 0x000fe40008000000 */
[----:B------:R-:W-:-:S04]  /*1890*/  @UP2 UIADD3 UR45, UPT, UPT, UR63, URZ, URZ ;  /* 0x000000ff3f2d2290 */ /* 0x000fc8000fffe0ff */
[----:B-1-34-:R-:W-:-:S12]  /*18a0*/  UIADD3 UR45, UPT, UPT, UR45, 0x1, URZ ;  /* 0x000000012d2d7890 */ /* 0x01afd8000fffe0ff */
.L_x_46:
[----:B------:R-:W-:Y:S01]  /*18b0*/  UISETP.NE.AND UP0, UPT, UR60, URZ, UPT ;  /* 0x000000ff3c00728c */ /* 0x000fe2000bf05270 */
[----:B------:R-:W1:Y:S08]  /*18c0*/  S2UR UR60, SR_CgaCtaId ;  /* 0x00000000003c79c3 */ /* 0x000e700000008800 */
[----:B---3--:R-:W-:Y:S05]  /*18d0*/  BRA.U UP0, `(.L_x_23) ;  /* 0x0000000100347547 */ /* 0x008fea000b800000 */
[----:B------:R-:W2:Y:S01]  /*18e0*/  S2R R0, SR_CgaCtaId ;  /* 0x0000000000007919 */ /* 0x000ea20000008800 */
[----:B------:R-:W-:-:S04]  /*18f0*/  MOV R2, 0x400 ;  /* 0x0000040000027802 */ /* 0x000fc80000000f00 */
[----:B--2---:R-:W-:Y:S02]  /*1900*/  LEA R0, R0, R2, 0x18 ;  /* 0x0000000200007211 */ /* 0x004fe400078ec0ff */
[----:B------:R-:W-:-:S03]  /*1910*/  SHF.L.U32 R2, R8, 0x1f, RZ ;  /* 0x0000001f08027819 */ /* 0x000fc600000006ff */
[----:B------:R-:W-:-:S04]  /*1920*/  IMAD R0, R9, 0x8, R0 ;  /* 0x0000000809007824 */ /* 0x000fc800078e0200 */
[----:B------:R-:W2:Y:S02]  /*1930*/  SYNCS.PHASECHK.TRANS64.TRYWAIT P0, [R0+URZ+0xd0], R2 ;  /* 0x0000d002000075a7 */ /* 0x000ea400080011ff */
[----:B--2---:R-:W-:Y:S05]  /*1940*/  @!P0 BRA `(.L_x_24) ;  /* 0x000000a000548947 */ /* 0x004fea0003800000 */
.L_x_156:
[----:B------:R-:W-:Y:S01]  /*1950*/  VIADD R9, R9, 0x1 ;  /* 0x0000000109097836 */ /* 0x000fe20000000000 */
[----:B------:R2:W-:Y:S04]  /*1960*/  SYNCS.ARRIVE.TRANS64.A1T0 RZ, [R0+URZ+0xc0], RZ ;  /* 0x0000c0ff00ff79a7 */ /* 0x0005e800081000ff */
[----:B------:R-:W-:-:S04]  /*1970*/  ISETP.NE.AND P0, PT, R9, 0x2, PT ;  /* 0x000000020900780c */ /* 0x000fc80003f05270 */
[----:B------:R-:W-:Y:S02]  /*1980*/  SEL R9, R9, RZ, P0 ;  /* 0x000000ff09097207 */ /* 0x000fe40000000000 */
[----:B--2---:R-:W-:-:S04]  /*1990*/  SEL R0, RZ, 0x1, P0 ;  /* 0x00000001ff007807 */ /* 0x004fc80000000000 */
[----:B------:R-:W-:-:S07]  /*19a0*/  LOP3.LUT R8, R8, R0, RZ, 0x3c, !PT ;  /* 0x0000000008087212 */ /* 0x000fce00078e3cff */
.L_x_23:
[----:B------:R-:W-:Y:S01]  /*19b0*/  UMOV UR6, 0x400 ;  /* 0x0000040000067882 */ /* 0x000fe20000000000 */
[----:B------:R-:W-:Y:S01]  /*19c0*/  SHF.L.U32 R0, R12, 0x1f, RZ ;  /* 0x0000001f0c007819 */ /* 0x000fe200000006ff */
[----:B-1----:R-:W-:Y:S02]  /*19d0*/  ULEA UR6, UR60, UR6, 0x18 ;  /* 0x000000063c067291 */ /* 0x002fe4000f8ec0ff */
[----:B------:R-:W-:Y:S02]  /*19e0*/  UISETP.GE.U32.AND UP0, UPT, UR67, 0x1ff, UPT ;  /* 0x000001ff4300788c */ /* 0x000fe4000bf06070 */
[----:B------:R-:W-:Y:S02]  /*19f0*/  ULEA UR4, UR29, UR6, 0x3 ;  /* 0x000000061d047291 */ /* 0x000fe4000f8e18ff */
[----:B------:R-:W-:Y:S02]  /*1a00*/  ULEA.HI UR12, UR26, UR26, URZ, 0x1 ;  /* 0x0000001a1a0c7291 */ /* 0x000fe4000f8f08ff */
[----:B------:R-:W-:-:S02]  /*1a10*/  USHF.L.U32 UR51, UR20, 0x7, URZ ;  /* 0x0000000714337899 */ /* 0x000fc400080006ff */
[----:B------:R-:W-:Y:S02]  /*1a20*/  ULEA UR35, UR26, UR66, 0x6 ;  /* 0x000000421a237291 */ /* 0x000fe4000f8e30ff */
[----:B------:R-:W-:Y:S01]  /*1a30*/  USHF.R.S32.HI UR12, URZ, 0x1, UR12 ;  /* 0x00000001ff0c7899 */ /* 0x000fe2000801140c */
[----:B------:R1:W2:Y:S01]  /*1a40*/  SYNCS.PHASECHK.TRANS64.TRYWAIT P1, [UR4+0x20], R0 ;  /* 0x00002000ff0075a7 */ /* 0x0002a20008021104 */
[----:B------:R-:W-:Y:S01]  /*1a50*/  UMOV UR14, URZ ;  /* 0x000000ff000e7c82 */ /* 0x000fe20008000000 */
[----:B------:R-:W-:Y:S09]  /*1a60*/  BRA.U !UP0, `(.L_x_25) ;  /* 0x0000000508487547 */ /* 0x000ff2000b800000 */
[----:B------:R-:W-:Y:S01]  /*1a70*/  UMOV UR7, URZ ;  /* 0x000000ff00077c82 */ /* 0x000fe20008000000 */
[----:B------:R-:W-:-:S05]  /*1a80*/  UMOV UR5, UR29 ;  /* 0x0000001d00057c82 */ /* 0x000fca0008000000 */
.L_x_33:
[----:B------:R-:W-:Y:S01]  /*1a90*/  ULEA UR49, UR5, UR6, 0x3 ;  /* 0x0000000605317291 */ /* 0x000fe2000f8e18ff */
[----:B--2---:R-:W-:Y:S01]  /*1aa0*/  @!P4 MOV R2, 0xc800 ;  /* 0x0000c8000002c802 */ /* 0x004fe20000000f00 */
[----:B--23--:R-:W-:Y:S10]  /*1ab0*/  @P1 BRA `(.L_x_26) ;  /* 0x00000000000c1947 */ /* 0x00cff40003800000 */
[----:B------:R-:W-:-:S04]  /*1ac0*/  SHF.L.U32 R3, R12, 0x1f, RZ ;  /* 0x0000001f0c037819 */ /* 0x000fc800000006ff */
[----:B------:R-:W2:Y:S02]  /*1ad0*/  SYNCS.PHASECHK.TRANS64.TRYWAIT P0, [UR49+0x20], R3 ;  /* 0x00002003ff0075a7 */ /* 0x000ea40008001131 */
[----:B--2---:R-:W-:Y:S05]  /*1ae0*/  @!P0 BRA `(.L_x_27) ;  /* 0x000000a000008947 */ /* 0x004fea0003800000 */
.L_x_26:
[----:B------:R2:W-:Y:S01]  /*1af0*/  @!P4 SYNCS.ARRIVE.TRANS64 RZ, [UR49], R2 ;  /* 0x00000002ffffc9a7 */ /* 0x0005e20008000031 */
[----:B------:R-:W-:-:S04]  /*1b00*/  ULOP3.LUT UR4, UR53, 0x2, URZ, 0xfc, !UPT ;  /* 0x0000000235047892 */ /* 0x000fc8000f8efcff */
[----:B------:R-:W-:-:S09]  /*1b10*/  UISETP.NE.AND UP0, UPT, UR4, 0x2, UPT ;  /* 0x000000020400788c */ /* 0x000fd2000bf05270 */
[----:B------:R-:W-:Y:S05]  /*1b20*/  BRA.U UP0, `(.L_x_28) ;  /* 0x0000000100047547 */ /* 0x000fea000b800000 */
[----:B------:R-:W-:Y:S05]  /*1b30*/  BPT.TRAP 0x1 ;  /* 0x000000040000795c */ /* 0x000fea0000300000 */
.L_x_28:
[----:B------:R-:W-:Y:S04]  /*1b40*/  BSSY.RECONVERGENT B0, `(.L_x_29) ;  /* 0x0000003000007945 */ /* 0x000fe80003800200 */
[----:B------:R-:W-:Y:S05]  /*1b50*/  @P3 BRA `(.L_x_30) ;  /* 0x0000000000043947 */ /* 0x000fea0003800000 */
[----:B------:R-:W-:Y:S05]  /*1b60*/  BPT.TRAP 0x1 ;  /* 0x000000040000795c */ /* 0x000fea0000300000 */
.L_x_30:
[----:B------:R-:W-:Y:S05]  /*1b70*/  BSYNC.RECONVERGENT B0 ;  /* 0x0000000000007941 */ /* 0x000fea0003800200 */
.L_x_29:
[----:B------:R-:W-:Y:S01]  /*1b80*/  UIADD3 UR4, UPT, UPT, UR5, 0x1, URZ ;  /* 0x0000000105047890 */ /* 0x000fe2000fffe0ff */
[----:B------:R-:W-:Y:S01]  /*1b90*/  BSSY.RECONVERGENT B0, `(.L_x_31) ;  /* 0x000003a000007945 */ /* 0x000fe20003800200 */
[----:B------:R-:W-:Y:S02]  /*1ba0*/  ELECT P0, URZ, PT ;  /* 0x0000000000ff782f */ /* 0x000fe40003800000 */
[----:B------:R-:W-:-:S04]  /*1bb0*/  UISETP.NE.AND UP0, UPT, UR4, 0x4, UPT ;  /* 0x000000040400788c */ /* 0x000fc8000bf05270 */
[----:B------:R-:W-:Y:S02]  /*1bc0*/  USEL UR8, URZ, 0x1, UP0 ;  /* 0x00000001ff087887 */ /* 0x000fe40008000000 */
[----:B------:R-:W-:-:S04]  /*1bd0*/  USEL UR29, UR4, URZ, UP0 ;  /* 0x000000ff041d7287 */ /* 0x000fc80008000000 */
[----:B------:R-:W-:Y:S01]  /*1be0*/  ULEA UR4, UR29, UR6, 0x3 ;  /* 0x000000061d047291 */ /* 0x000fe2000f8e18ff */
[----:B------:R-:W-:-:S04]  /*1bf0*/  LOP3.LUT R12, R12, UR8, RZ, 0x3c, !PT ;  /* 0x000000080c0c7c12 */ /* 0x000fc8000f8e3cff */
[----:B-1----:R-:W-:-:S04]  /*1c00*/  SHF.L.U32 R0, R12, 0x1f, RZ ;  /* 0x0000001f0c007819 */ /* 0x002fc800000006ff */
[----:B------:R1:W3:Y:S01]  /*1c10*/  SYNCS.PHASECHK.TRANS64.TRYWAIT P1, [UR4+0x20], R0 ;  /* 0x00002000ff0075a7 */ /* 0x0002e20008021104 */
[----:B------:R-:W-:Y:S05]  /*1c20*/  @!P0 BRA `(.L_x_32) ;  /* 0x0000000000c08947 */ /* 0x000fea0003800000 */
[----:B------:R-:W-:Y:S02]  /*1c30*/  ULEA UR40, UR5, UR6, 0xf ;  /* 0x0000000605287291 */ /* 0x000fe4000f8e78ff */
[----:B------:R-:W-:Y:S02]  /*1c40*/  UIADD3 UR8, UP3, UPT, UR54, 0x80, URZ ;  /* 0x0000008036087890 */ /* 0x000fe4000ff7e0ff */
[----:B------:R-:W-:Y:S02]  /*1c50*/  USHF.L.U32 UR50, UR7, 0x8, URZ ;  /* 0x0000000807327899 */ /* 0x000fe400080006ff */
[----:B------:R-:W-:Y:S02]  /*1c60*/  ULEA UR24, UR5, UR38, 0xe ;  /* 0x0000002605187291 */ /* 0x000fe4000f8e70ff */
[----:B------:R-:W-:Y:S02]  /*1c70*/  UIADD3.X UR9, UPT, UPT, URZ, UR55, URZ, UP3, !UPT ;  /* 0x00000037ff097290 */ /* 0x000fe40009ffe4ff */
[----:B------:R-:W-:-:S02]  /*1c80*/  UIADD3 UR48, UPT, UPT, UR40, 0x3300, URZ ;  /* 0x0000330028307890 */ /* 0x000fc4000fffe0ff */
[----:B------:R-:W-:Y:S02]  /*1c90*/  UIADD3 UR42, UPT, UPT, UR50, 0x80, URZ ;  /* 0x00000080322a7890 */ /* 0x000fe4000fffe0ff */
[----:B------:R-:W-:Y:S02]  /*1ca0*/  UIADD3 UR40, UPT, UPT, UR40, 0x7300, URZ ;  /* 0x0000730028287890 */ /* 0x000fe4000fffe0ff */
[----:B------:R-:W-:Y:S02]  /*1cb0*/  USHF.L.U32 UR16, UR5, 0xa, URZ ;  /* 0x0000000a05107899 */ /* 0x000fe400080006ff */
[----:B------:R-:W-:Y:S02]  /*1cc0*/  UIADD3 UR14, UP2, UPT, UR54, 0x180, URZ ;  /* 0x00000180360e7890 */ /* 0x000fe4000ff5e0ff */
[----:B------:R-:W-:Y:S02]  /*1cd0*/  UIADD3 UR24, UPT, UPT, UR6, UR24, URZ ;  /* 0x0000001806187290 */ /* 0x000fe4000fffe0ff */
[----:B------:R-:W-:Y:S01]  /*1ce0*/  UIADD3 UR30, UP1, UPT, UR54, 0x280, URZ ;  /* 0x00000280361e7890 */ /* 0x000fe2000ff3e0ff */
[----:B------:R-:W-:Y:S01]  /*1cf0*/  UMOV UR46, 0x0 ;  /* 0x00000000002e7882 */ /* 0x000fe20000000000 */
[----:B------:R-:W-:Y:S01]  /*1d00*/  UMOV UR47, 0x10000000 ;  /* 0x10000000002f7882 */ /* 0x000fe20000000000 */
[----:B------:R-:W-:Y:S01]  /*1d10*/  UIADD3 UR22, UP0, UPT, UR54, 0x380, URZ ;  /* 0x0000038036167890 */ /* 0x000fe2000ff1e0ff */
[----:B------:R-:W-:Y:S01]  /*1d20*/  UTMALDG.3D [UR48], [UR8], desc[UR46] ;  /* 0x00002e30080075b4 */ /* 0x000fe20008011000 */
[----:B------:R-:W-:-:S02]  /*1d30*/  USHF.L.U32 UR19, UR7, 0x1, URZ ;  /* 0x0000000107137899 */ /* 0x000fc400080006ff */
[----:B------:R-:W-:Y:S01]  /*1d40*/  ULOP3.LUT UR4, UR16, UR37, URZ, 0xfc, !UPT ;  /* 0x0000002510047292 */ /* 0x000fe2000f8efcff */
[----:B------:R-:W-:Y:S01]  /*1d50*/  UMOV UR41, UR49 ;  /* 0x0000003100297c82 */ /* 0x000fe20008000000 */
[----:B------:R-:W-:Y:S01]  /*1d60*/  UMOV UR43, UR51 ;  /* 0x00000033002b7c82 */ /* 0x000fe20008000000 */
[----:B------:R-:W-:Y:S01]  /*1d70*/  UMOV UR44, UR52 ;  /* 0x00000034002c7c82 */ /* 0x000fe20008000000 */
[----:B------:R-:W-:Y:S01]  /*1d80*/  UIADD3.X UR15, UPT, UPT, URZ, UR55, URZ, UP2, !UPT ;  /* 0x00000037ff0f7290 */ /* 0x000fe200097fe4ff */
[----:B------:R4:W-:Y:S01]  /*1d90*/  UTMALDG.3D [UR40], [UR8], desc[UR46] ;  /* 0x00002e28080075b4 */ /* 0x0009e20008011000 */
[----:B------:R-:W-:Y:S02]  /*1da0*/  UIADD3 UR32, UPT, UPT, UR24, 0x23300, URZ ;  /* 0x0002330018207890 */ /* 0x000fe4000fffe0ff */
[----:B------:R-:W-:Y:S02]  /*1db0*/  UIADD3 UR24, UPT, UPT, UR24, 0x25300, URZ ;  /* 0x0002530018187890 */ /* 0x000fe4000fffe0ff */
[----:B------:R-:W-:-:S02]  /*1dc0*/  UIADD3.X UR31, UPT, UPT, URZ, UR55, URZ, UP1, !UPT ;  /* 0x00000037ff1f7290 */ /* 0x000fc40008ffe4ff */
[----:B------:R-:W-:Y:S02]  /*1dd0*/  UIADD3 UR16, UPT, UPT, UR6, 0x33300, UR16 ;  /* 0x0003330006107890 */ /* 0x000fe4000fffe010 */
[----:B------:R-:W-:Y:S02]  /*1de0*/  ULEA.HI UR11, UR37, UR19, URZ, 0x17 ;  /* 0x00000013250b7291 */ /* 0x000fe4000f8fb8ff */
[----:B------:R-:W-:Y:S01]  /*1df0*/  UIADD3.X UR23, UPT, UPT, URZ, UR55, URZ, UP0, !UPT ;  /* 0x00000037ff177290 */ /* 0x000fe200087fe4ff */
[----:B------:R-:W-:Y:S01]  /*1e00*/  UMOV UR56, 0xf0000 ;  /* 0x000f000000387882 */ /* 0x000fe20000000000 */
[----:B------:R-:W-:Y:S01]  /*1e10*/  UMOV UR33, UR49 ;  /* 0x0000003100217c82 */ /* 0x000fe20008000000 */
[----:B------:R-:W-:Y:S01]  /*1e20*/  UMOV UR36, UR52 ;  /* 0x0000003400247c82 */ /* 0x000fe20008000000 */
[----:B------:R-:W-:Y:S01]  /*1e30*/  UMOV UR34, UR50 ;  /* 0x0000003200227c82 */ /* 0x000fe20008000000 */
[----:B------:R-:W-:Y:S01]  /*1e40*/  UMOV UR25, UR49 ;  /* 0x0000003100197c82 */ /* 0x000fe20008000000 */
[----:B------:R-:W-:Y:S01]  /*1e50*/  UMOV UR27, UR35 ;  /* 0x00000023001b7c82 */ /* 0x000fe20008000000 */
[----:B------:R-:W-:Y:S01]  /*1e60*/  UMOV UR28, UR52 ;  /* 0x00000034001c7c82 */ /* 0x000fe20008000000 */
[----:B------:R-:W-:Y:S01]  /*1e70*/  UMOV UR26, UR42 ;  /* 0x0000002a001a7c82 */ /* 0x000fe20008000000 */
[----:B------:R-:W-:Y:S01]  /*1e80*/  UMOV UR18, URZ ;  /* 0x000000ff00127c82 */ /* 0x000fe20008000000 */
[----:B------:R1:W-:Y:S01]  /*1e90*/  UTMALDG.3D.MULTICAST [UR32], [UR14], UR56, desc[UR46] ;  /* 0x00002e200e0073b4 */ /* 0x0003e20008011838 */
[----:B------:R-:W-:Y:S01]  /*1ea0*/  UMOV UR17, UR49 ;  /* 0x0000003100117c82 */ /* 0x000fe20008000000 */
[----:B------:R-:W-:Y:S01]  /*1eb0*/  UMOV UR21, UR52 ;  /* 0x0000003400157c82 */ /* 0x000fe20008000000 */
[----:B------:R-:W-:Y:S01]  /*1ec0*/  UMOV UR13, UR52 ;  /* 0x00000034000d7c82 */ /* 0x000fe20008000000 */
[----:B------:R1:W-:Y:S01]  /*1ed0*/  UTMALDG.3D.MULTICAST [UR24], [UR14], UR56, desc[UR46] ;  /* 0x00002e180e0073b4 */ /* 0x0003e20008011838 */
[----:B------:R1:W-:Y:S01]  /*1ee0*/  UTMALDG.4D [UR16], [UR30], desc[UR46] ;  /* 0x00002e101e0075b4 */ /* 0x0003e20008019000 */
[----:B----4-:R-:W-:Y:S01]  /*1ef0*/  UIADD3 UR8, UPT, UPT, UR6, 0x34300, UR4 ;  /* 0x0003430006087890 */ /* 0x010fe2000fffe004 */
[----:B------:R-:W-:-:S08]  /*1f00*/  UMOV UR9, UR49 ;  /* 0x0000003100097c82 */ /* 0x000fd00008000000 */
[----:B------:R1:W-:Y:S02]  /*1f10*/  UTMALDG.4D.MULTICAST [UR8], [UR22], UR56, desc[UR46] ;  /* 0x00002e08160073b4 */ /* 0x0003e40008019838 */
[----:B-1----:R-:W-:Y:S01]  /*1f20*/  NOP ;  /* 0x0000000000007918 */ /* 0x002fe20000000000 */
.L_x_32:
[----:B------:R-:W-:Y:S05]  /*1f30*/  BSYNC.RECONVERGENT B0 ;  /* 0x0000000000007941 */ /* 0x000fea0003800200 */
.L_x_31:
[----:B------:R-:W-:Y:S01]  /*1f40*/  UIADD3 UR7, UPT, UPT, UR7, 0x1, URZ ;  /* 0x0000000107077890 */ /* 0x000fe2000fffe0ff */
[----:B------:R-:W-:Y:S01]  /*1f50*/  UMOV UR5, UR29 ;  /* 0x0000001d00057c82 */ /* 0x000fe20008000000 */
[----:B------:R-:W-:Y:S02]  /*1f60*/  UMOV UR14, UR45 ;  /* 0x0000002d000e7c82 */ /* 0x000fe40008000000 */
[----:B------:R-:W-:-:S09]  /*1f70*/  UISETP.NE.AND UP0, UPT, UR7, UR45, UPT ;  /* 0x0000002d0700728c */ /* 0x000fd2000bf05270 */
[----:B------:R-:W-:Y:S05]  /*1f80*/  BRA.U UP0, `(.L_x_33) ;  /* 0xfffffff900c07547 */ /* 0x000fea000b83ffff */
.L_x_25:
[----:B------:R-:W-:Y:S01]  /*1f90*/  ULEA UR4, UR29, UR6, 0x3 ;  /* 0x000000061d047291 */ /* 0x000fe2000f8e18ff */
[----:B-1----:R-:W-:Y:S01]  /*1fa0*/  SHF.L.U32 R0, R12, 0x1f, RZ ;  /* 0x0000001f0c007819 */ /* 0x002fe200000006ff */
[----:B------:R-:W-:Y:S01]  /*1fb0*/  @!P2 SYNCS.ARRIVE.TRANS64.A1T0 RZ, [UR6+0x78], RZ ;  /* 0x000078ffffffa9a7 */ /* 0x000fe20008100006 */
[----:B------:R-:W-:-:S06]  /*1fc0*/  UISETP.GT.AND UP0, UPT, UR64, UR63, UPT ;  /* 0x0000003f4000728c */ /* 0x000fcc000bf04270 */
[----:B--23--:R1:W2:Y:S03]  /*1fd0*/  SYNCS.PHASECHK.TRANS64.TRYWAIT P1, [UR4+0x20], R0 ;  /* 0x00002000ff0075a7 */ /* 0x00c2a60008021104 */
[----:B------:R-:W-:Y:S05]  /*1fe0*/  BRA.U !UP0, `(.L_x_34) ;  /* 0x0000000508447547 */ /* 0x000fea000b800000 */
[----:B------:R-:W-:Y:S01]  /*1ff0*/  UIADD3 UR15, UPT, UPT, UR65, UR14, URZ ;  /* 0x0000000e410f7290 */ /* 0x000fe2000fffe0ff */
[----:B------:R-:W-:-:S11]  /*2000*/  UMOV UR5, UR29 ;  /* 0x0000001d00057c82 */ /* 0x000fd60008000000 */
.L_x_42:
[----:B------:R-:W-:Y:S01]  /*2010*/  ULEA UR49, UR5, UR6, 0x3 ;  /* 0x0000000605317291 */ /* 0x000fe2000f8e18ff */
[----:B--2---:R-:W-:Y:S01]  /*2020*/  @!P4 MOV R2, 0xc800 ;  /* 0x0000c8000002c802 */ /* 0x004fe20000000f00 */
[----:B--23--:R-:W-:Y:S10]  /*2030*/  @P1 BRA `(.L_x_35) ;  /* 0x00000000000c1947 */ /* 0x00cff40003800000 */
[----:B------:R-:W-:-:S04]  /*2040*/  SHF.L.U32 R3, R12, 0x1f, RZ ;  /* 0x0000001f0c037819 */ /* 0x000fc800000006ff */
[----:B------:R-:W2:Y:S02]  /*2050*/  SYNCS.PHASECHK.TRANS64.TRYWAIT P0, [UR49+0x20], R3 ;  /* 0x00002003ff0075a7 */ /* 0x000ea40008001131 */
[----:B--2---:R-:W-:Y:S05]  /*2060*/  @!P0 BRA `(.L_x_36) ;  /* 0x0000009800b88947 */ /* 0x004fea0003800000 */
.L_x_35:
[----:B------:R2:W-:Y:S01]  /*2070*/  @!P4 SYNCS.ARRIVE.TRANS64 RZ, [UR49], R2 ;  /* 0x00000002ffffc9a7 */ /* 0x0005e20008000031 */
[----:B------:R-:W-:-:S04]  /*2080*/  ULOP3.LUT UR4, UR53, 0x2, URZ, 0xfc, !UPT ;  /* 0x0000000235047892 */ /* 0x000fc8000f8efcff */
[----:B------:R-:W-:-:S09]  /*2090*/  UISETP.NE.AND UP0, UPT, UR4, 0x2, UPT ;  /* 0x000000020400788c */ /* 0x000fd2000bf05270 */
[----:B------:R-:W-:Y:S05]  /*20a0*/  BRA.U UP0, `(.L_x_37) ;  /* 0x0000000100047547 */ /* 0x000fea000b800000 */
[----:B------:R-:W-:Y:S05]  /*20b0*/  BPT.TRAP 0x1 ;  /* 0x000000040000795c */ /* 0x000fea0000300000 */
.L_x_37:
[----:B------:R-:W-:Y:S04]  /*20c0*/  BSSY.RECONVERGENT B0, `(.L_x_38) ;  /* 0x0000003000007945 */ /* 0x000fe80003800200 */
[----:B------:R-:W-:Y:S05]  /*20d0*/  @P3 BRA `(.L_x_39) ;  /* 0x0000000000043947 */ /* 0x000fea0003800000 */
[----:B------:R-:W-:Y:S05]  /*20e0*/  BPT.TRAP 0x1 ;  /* 0x000000040000795c */ /* 0x000fea0000300000 */
.L_x_39:
[----:B------:R-:W-:Y:S05]  /*20f0*/  BSYNC.RECONVERGENT B0 ;  /* 0x0000000000007941 */ /* 0x000fea0003800200 */
.L_x_38:
        /* <DEDUP_REMOVED lines=49> */
[----:B------:R-:W-:Y:S01]  /*2410*/  UMOV UR17, UR49 ;  /* 0x0000003100117c82 */ /* 0x000fe20008000000 */
[----:B------:R-:W-:Y:S01]  /*2420*/  UMOV UR21, UR52 ;  /* 0x0000003400157c82 */ /* 0x000fe20008000000 */
[----:B------:R1:W-:Y:S01]  /*2430*/  UTMALDG.3D.MULTICAST [UR32], [UR22], UR7, desc[UR56] ;  /* 0x00003820160073b4 */ /* 0x0003e20008011807 */
[----:B------:R-:W-:Y:S01]  /*2440*/  UMOV UR13, UR52 ;  /* 0x00000034000d7c82 */ /* 0x000fe20008000000 */
[----:B------:R1:W-:Y:S01]  /*2450*/  UTMALDG.3D.MULTICAST [UR24], [UR22], UR7, desc[UR56] ;  /* 0x00003818160073b4 */ /* 0x0003e20008011807 */
[----:B----4-:R-:W-:Y:S01]  /*2460*/  UIADD3 UR8, UPT, UPT, UR6, 0x34300, UR4 ;  /* 0x0003430006087890 */ /* 0x010fe2000fffe004 */
[----:B------:R1:W-:Y:S01]  /*2470*/  UTMALDG.4D [UR16], [UR30], desc[UR56] ;  /* 0x000038101e0075b4 */ /* 0x0003e20008019000 */
[----:B------:R-:W-:-:S07]  /*2480*/  UMOV UR9, UR49 ;  /* 0x0000003100097c82 */ /* 0x000fce0008000000 */
[----:B------:R1:W-:Y:S02]  /*2490*/  UTMALDG.4D.MULTICAST [UR8], [UR46], UR7, desc[UR56] ;  /* 0x000038082e0073b4 */ /* 0x0003e40008019807 */
[----:B-1----:R-:W-:Y:S01]  /*24a0*/  NOP ;  /* 0x0000000000007918 */ /* 0x002fe20000000000 */
.L_x_41:
[----:B------:R-:W-:Y:S05]  /*24b0*/  BSYNC.RECONVERGENT B0 ;  /* 0x0000000000007941 */ /* 0x000fea0003800200 */
.L_x_40:
[----:B------:R-:W-:Y:S01]  /*24c0*/  UIADD3 UR14, UPT, UPT, UR14, 0x1, URZ ;  /* 0x000000010e0e7890 */ /* 0x000fe2000fffe0ff */
[----:B------:R-:W-:-:S03]  /*24d0*/  UMOV UR5, UR29 ;  /* 0x0000001d00057c82 */ /* 0x000fc60008000000 */
[----:B------:R-:W-:-:S09]  /*24e0*/  UISETP.NE.AND UP0, UPT, UR14, UR15, UPT ;  /* 0x0000000f0e00728c */ /* 0x000fd2000bf05270 */
[----:B------:R-:W-:Y:S05]  /*24f0*/  BRA.U UP0, `(.L_x_42) ;  /* 0xfffffff900c47547 */ /* 0x000fea000b83ffff */
.L_x_34:
[C---:B------:R-:W-:Y:S01]  /*2500*/  LEA R3, R11.reuse, UR6, 0x3 ;  /* 0x000000060b037c11 */ /* 0x040fe2000f8e18ff */
[----:B------:R-:W-:Y:S01]  /*2510*/  NOP ;  /* 0x0000000000007918 */ /* 0x000fe20000000000 */
[----:B-1----:R-:W-:Y:S02]  /*2520*/  SHF.L.U32 R0, R10, 0x1f, RZ ;  /* 0x0000001f0a007819 */ /* 0x002fe400000006ff */
[----:B------:R-:W-:Y:S02]  /*2530*/  LEA R4, R11, UR6, 0x4 ;  /* 0x000000060b047c11 */ /* 0x000fe4000f8e20ff */
[----:B------:R-:W1:Y:S02]  /*2540*/  SYNCS.PHASECHK.TRANS64.TRYWAIT P0, [R3+URZ+0x80], R0 ;  /* 0x00008000030075a7 */ /* 0x000e6400080011ff */
[----:B-1----:R-:W-:Y:S05]  /*2550*/  @!P0 BRA `(.L_x_43) ;  /* 0x0000009400948947 */ /* 0x002fea0003800000 */
.L_x_159:
[----:B------:R-:W4:Y:S01]  /*2560*/  LDS.128 R4, [R4+0xf0] ;  /* 0x0000f00004047984 */ /* 0x000f220000000c00 */
[----:B------:R-:W-:Y:S01]  /*2570*/  UISETP.GE.AND UP0, UPT, UR39, 0x1, UPT ;  /* 0x000000012700788c */ /* 0x000fe2000bf06270 */
[----:B------:R-:W-:Y:S01]  /*2580*/  @!PT LDS RZ, [RZ] ;  /* 0x00000000fffff984 */ /* 0x000fe20000000800 */
[----:B------:R-:W-:Y:S01]  /*2590*/  @!PT LDS RZ, [RZ] ;  /* 0x00000000fffff984 */ /* 0x000fe20000000800 */
[----:B------:R-:W-:Y:S01]  /*25a0*/  @!PT LDS RZ, [RZ] ;  /* 0x00000000fffff984 */ /* 0x000fe20000000800 */
[----:B------:R-:W-:Y:S01]  /*25b0*/  @!PT LDS RZ, [RZ] ;  /* 0x00000000fffff984 */ /* 0x000fe20000000800 */
[----:B------:R1:W-:Y:S06]  /*25c0*/  MEMBAR.ALL.CTA ;  /* 0x0000000000007992 */ /* 0x0003ec0000008000 */
[----:B-1----:R-:W1:Y:S01]  /*25d0*/  FENCE.VIEW.ASYNC.S ;  /* 0x00000000000073c6 */ /* 0x002e620000000000 */
[----:B----4-:R-:W-:-:S13]  /*25e0*/  LOP3.LUT P0, RZ, R6, 0x1, RZ, 0xc0, !PT ;  /* 0x0000000106ff7812 */ /* 0x010fda000780c0ff */
[----:B-1----:R-:W-:Y:S01]  /*25f0*/  VOTEU.ANY UP1, P0 ;  /* 0x0000000000ff7886 */ /* 0x002fe20000020100 */
[----:B------:R-:W-:-:S13]  /*2600*/  PLOP3.LUT P0, PT, PT, PT, UP1, 0x80, 0x8 ;  /* 0x000000000008781c */ /* 0x000fda0003f0f018 */
[----:B------:R-:W-:Y:S02]  /*2610*/  @P0 LOP3.LUT R0, R5, 0xffff, RZ, 0xc0, !PT ;  /* 0x0000ffff05000812 */ /* 0x000fe400078ec0ff */
[----:B--2---:R-:W-:Y:S02]  /*2620*/  @P0 MOV R2, R4 ;  /* 0x0000000400020202 */ /* 0x004fe40000000f00 */
[----:B------:R-:W-:Y:S01]  /*2630*/  @P0 R2UR UR5, R0 ;  /* 0x00000000000502ca */ /* 0x000fe200000e0000 */
[----:B------:R-:W-:Y:S01]  /*2640*/  VIADD R0, R3, 0x90 ;  /* 0x0000009003007836 */ /* 0x000fe20000000000 */
[----:B------:R-:W-:Y:S02]  /*2650*/  @P0 SHF.R.U32.HI R4, RZ, 0x10, R5 ;  /* 0x00000010ff040819 */ /* 0x000fe40000011605 */
[----:B------:R-:W-:Y:S02]  /*2660*/  @P0 R2UR UR7, R2 ;  /* 0x00000000020702ca */ /* 0x000fe400000e0000 */
[----:B------:R-:W-:-:S02]  /*2670*/  PRMT R0, RZ, 0x654, R0 ;  /* 0x00000654ff007816 */ /* 0x000fc40000000000 */
[----:B------:R-:W-:Y:S02]  /*2680*/  @P0 R2UR UR4, R4 ;  /* 0x00000000040402ca */ /* 0x000fe400000e0000 */
[----:B------:R1:W-:Y:S03]  /*2690*/  SYNCS.ARRIVE.TRANS64.RED.A1T0 RZ, [R0+URZ], RZ ;  /* 0x000000ff00ff79a7 */ /* 0x0003e600081004ff */
[----:B------:R-:W-:-:S04]  /*26a0*/  @UP1 UMOV UR58, UR5 ;  /* 0x00000005003a1c82 */ /* 0x000fc80008000000 */
[----:B------:R-:W-:-:S04]  /*26b0*/  @UP1 UMOV UR59, UR7 ;  /* 0x00000007003b1c82 */ /* 0x000fc80008000000 */
[----:B------:R-:W-:Y:S01]  /*26c0*/  @UP1 UMOV UR52, UR4 ;  /* 0x0000000400341c82 */ /* 0x000fe20008000000 */
[----:B------:R-:W-:Y:S05]  /*26d0*/  BRA.U !UP0, `(.L_x_44) ;  /* 0x0000000108d47547 */ /* 0x000fea000b800000 */
[----:B------:R-:W2:Y:S01]  /*26e0*/  LDCU.128 UR12, c[0x0][0xf10] ;  /* 0x0001e200ff0c77ac */ /* 0x000ea20008000c00 */
[----:B------:R-:W4:Y:S01]  /*26f0*/  LDCU UR11, c[0x0][0xf20] ;  /* 0x0001e400ff0b77ac */ /* 0x000f220008000800 */
[----:B------:R-:W3:Y:S01]  /*2700*/  LDCU UR22, c[0x0][0xf0c] ;  /* 0x0001e180ff1677ac */ /* 0x000ee20008000800 */
[----:B------:R-:W1:Y:S01]  /*2710*/  LDCU.64 UR8, c[0x0][0xf28] ;  /* 0x0001e500ff0877ac */ /* 0x000e620008000a00 */
[----:B------:R-:W-:Y:S02]  /*2720*/  UISETP.NE.AND UP3, UPT, UR39, 0x1, UPT ;  /* 0x000000012700788c */ /* 0x000fe4000bf65270 */
[----:B--2---:R-:W-:Y:S02]  /*2730*/  UIMAD.WIDE.U32 UR16, UR61, UR15, URZ ;  /* 0x0000000f3d1072a5 */ /* 0x004fe4000f8e00ff */
[----:B------:R-:W-:Y:S02]  /*2740*/  UIMAD.WIDE.U32 UR4, UR62, UR12, URZ ;  /* 0x0000000c3e0472a5 */ /* 0x000fe4000f8e00ff */
[----:B------:R-:W-:-:S02]  /*2750*/  UISETP.NE.AND UP0, UPT, UR14, 0x1, UPT ;  /* 0x000000010e00788c */ /* 0x000fc4000bf05270 */
[----:B------:R-:W-:Y:S01]  /*2760*/  UIMAD.WIDE.U32 UR20, UR58, UR15, URZ ;  /* 0x0000000f3a1472a5 */ /* 0x000fe2000f8e00ff */
[----:B------:R-:W-:Y:S02]  /*2770*/  UMOV UR16, UR17 ;  /* 0x0000001100107c82 */ /* 0x000fe40008000000 */
[----:B------:R-:W-:Y:S01]  /*2780*/  UMOV UR4, UR5 ;  /* 0x0000000500047c82 */ /* 0x000fe20008000000 */
[----:B----4-:R-:W-:Y:S02]  /*2790*/  USHF.R.U32.HI UR16, URZ, UR11, UR16 ;  /* 0x0000000bff107299 */ /* 0x010fe40008011610 */
[----:B---3--:R-:W-:Y:S02]  /*27a0*/  UISETP.NE.AND UP2, UPT, UR22, 0x1, UPT ;  /* 0x000000011600788c */ /* 0x008fe4000bf45270 */
[----:B------:R-:W-:Y:S02]  /*27b0*/  USHF.R.U32.HI UR4, URZ, UR13, UR4 ;  /* 0x0000000dff047299 */ /* 0x000fe40008011604 */
[----:B------:R-:W-:-:S02]  /*27c0*/  USEL UR5, UR61, UR16, !UP0 ;  /* 0x000000103d057287 */ /* 0x000fc4000c000000 */
[----:B------:R-:W-:Y:S02]  /*27d0*/  USEL UR7, UR62, UR4, !UP2 ;  /* 0x000000043e077287 */ /* 0x000fe4000d000000 */
[----:B-1----:R-:W-:Y:S01]  /*27e0*/  UIMAD.WIDE.U32 UR16, UR5, UR8, URZ ;  /* 0x00000008051072a5 */ /* 0x002fe2000f8e00ff */
[----:B------:R-:W-:Y:S01]  /*27f0*/  UMOV UR4, UR21 ;  /* 0x0000001500047c82 */ /* 0x000fe20008000000 */
[----:B------:R-:W-:Y:S02]  /*2800*/  UIMAD.WIDE.U32 UR18, UR59, UR12, URZ ;  /* 0x0000000c3b1272a5 */ /* 0x000fe4000f8e00ff */
[----:B------:R-:W-:-:S03]  /*2810*/  UIMAD.WIDE.U32 UR20, UR7, UR8, URZ ;  /* 0x00000008071472a5 */ /* 0x000fc6000f8e00ff */
[----:B------:R-:W-:Y:S01]  /*2820*/  UMOV UR16, UR17 ;  /* 0x0000001100107c82 */ /* 0x000fe20008000000 */
[----:B------:R-:W-:Y:S02]  /*2830*/  USHF.R.U32.HI UR4, URZ, UR11, UR4 ;  /* 0x0000000bff047299 */ /* 0x000fe40008011604 */
[----:B------:R-:W-:Y:S01]  /*2840*/  @UP3 USHF.R.U32.HI UR5, URZ, UR9, UR16 ;  /* 0x00000009ff053299 */ /* 0x000fe20008011610 */
[----:B------:R-:W-:Y:S01]  /*2850*/  UMOV UR18, UR19 ;  /* 0x0000001300127c82 */ /* 0x000fe20008000000 */
[----:B------:R-:W-:Y:S01]  /*2860*/  UMOV UR20, UR21 ;  /* 0x0000001500147c82 */ /* 0x000fe20008000000 */
[----:B------:R-:W-:Y:S02]  /*2870*/  USHF.R.U32.HI UR13, URZ, UR13, UR18 ;  /* 0x0000000dff0d7299 */ /* 0x000fe40008011612 */
[----:B------:R-:W-:Y:S02]  /*2880*/  USEL UR4, UR58, UR4, !UP0 ;  /* 0x000000043a047287 */ /* 0x000fe4000c000000 */
[----:B------:R-:W-:-:S02]  /*2890*/  @UP3 USHF.R.U32.HI UR7, URZ, UR9, UR20 ;  /* 0x00000009ff073299 */ /* 0x000fc40008011614 */
[----:B------:R-:W-:Y:S02]  /*28a0*/  UIMAD UR11, UR39, UR5, URZ ;  /* 0x00000005270b72a4 */ /* 0x000fe4000f8e02ff */
[----:B------:R-:W-:Y:S02]  /*28b0*/  USEL UR5, UR59, UR13, !UP2 ;  /* 0x0000000d3b057287 */ /* 0x000fe4000d000000 */
[----:B------:R-:W-:Y:S02]  /*28c0*/  UIMAD UR12, UR39, UR7, URZ ;  /* 0x00000007270c72a4 */ /* 0x000fe4000f8e02ff */
[----:B------:R-:W-:Y:S02]  /*28d0*/  UISETP.GE.AND UP0, UPT, UR4, UR11, UPT ;  /* 0x0000000b0400728c */ /* 0x000fe4000bf06270 */
[----:B------:R-:W-:Y:S02]  /*28e0*/  UIMAD.WIDE.U32 UR16, UR4, UR8, URZ ;  /* 0x00000008041072a5 */ /* 0x000fe4000f8e00ff */
[----:B------:R-:W-:-:S02]  /*28f0*/  UISETP.GE.OR UP0, UPT, UR5, UR12, UP0 ;  /* 0x0000000c0500728c */ /* 0x000fc40008706670 */
[----:B------:R-:W-:Y:S02]  /*2900*/  UIMAD.WIDE.U32 UR12, UR5, UR8, URZ ;  /* 0x00000008050c72a5 */ /* 0x000fe4000f8e00ff */
[----:B------:R-:W-:Y:S01]  /*2910*/  UIADD3 UR15, UPT, UPT, -UR4, URZ, URZ ;  /* 0x000000ff040f7290 */ /* 0x000fe2000fffe1ff */
[----:B------:R-:W-:Y:S01]  /*2920*/  UMOV UR11, UR17 ;  /* 0x00000011000b7c82 */ /* 0x000fe20008000000 */
[----:B------:R-:W-:Y:S02]  /*2930*/  UIADD3 UR12, UPT, UPT, -UR5, URZ, URZ ;  /* 0x000000ff050c7290 */ /* 0x000fe4000fffe1ff */
[----:B------:R-:W-:-:S03]  /*2940*/  USHF.R.U32.HI UR11, URZ, UR9, UR11 ;  /* 0x00000009ff0b7299 */ /* 0x000fc6000801160b */
[----:B------:R-:W-:Y:S01]  /*2950*/  @!UP0 UMOV UR8, UR13 ;  /* 0x0000000d00088c82 */ /* 0x000fe20008000000 */
[----:B------:R-:W-:Y:S02]  /*2960*/  UIMAD UR15, UR14, UR15, UR58 ;  /* 0x0000000f0e0f72a4 */ /* 0x000fe4000f8e023a */
[----:B------:R-:W-:Y:S02]  /*2970*/  USEL UR11, UR4, UR11, !UP3 ;  /* 0x0000000b040b7287 */ /* 0x000fe4000d800000 */
[----:B------:R-:W-:Y:S02]  /*2980*/  @!UP0 USHF.R.U32.HI UR8, URZ, UR9, UR8 ;  /* 0x00000009ff088299 */ /* 0x000fe40008011608 */
[----:B------:R-:W-:Y:S02]  /*2990*/  UIADD3 UR9, UPT, UPT, -UR11, URZ, URZ ;  /* 0x000000ff0b097290 */ /* 0x000fe4000fffe1ff */
[----:B------:R-:W-:Y:S02]  /*29a0*/  @!UP0 USEL UR8, UR5, UR8, !UP3 ;  /* 0x0000000805088287 */ /* 0x000fe4000d800000 */
[----:B------:R-:W-:-:S02]  /*29b0*/  UIMAD UR9, UR39, UR9, UR4 ;  /* 0x00000009270972a4 */ /* 0x000fc4000f8e0204 */
[----:B------:R-:W-:Y:S02]  /*29c0*/  @!UP0 UIADD3 UR11, UPT, UPT, UR11, -UR8, URZ ;  /* 0x800000080b0b8290 */ /* 0x000fe4000fffe0ff */
[----:B------:R-:W-:Y:S02]  /*29d0*/  @!UP0 UIMAD UR8, UR9, UR7, UR8 ;  /* 0x00000007090882a4 */ /* 0x000fe4000f8e0208 */
[----:B------:R-:W-:Y:S02]  /*29e0*/  @!UP0 UIMAD UR4, UR39, UR11, UR5 ;  /* 0x0000000b270482a4 */ /* 0x000fe4000f8e0205 */
[----:B------:R-:W-:Y:S02]  /*29f0*/  UIMAD UR7, UR22, UR12, UR59 ;  /* 0x0000000c160772a4 */ /* 0x000fe4000f8e023b */
[----:B------:R-:W-:Y:S01]  /*2a00*/  UIMAD UR58, UR4, UR14, UR15 ;  /* 0x0000000e043a72a4 */ /* 0x000fe2000f8e020f */
[----:B------:R-:W-:Y:S02]  /*2a10*/  @!UP0 UMOV UR5, UR8 ;  /* 0x0000000800058c82 */ /* 0x000fe40008000000 */
[----:B------:R-:W-:-:S12]  /*2a20*/  UIMAD UR59, UR5, UR22, UR7 ;  /* 0x00000016053b72a4 */ /* 0x000fd8000f8e0207 */
.L_x_44:
[----:B------:R-:W2:Y:S02]  /*2a30*/  LDCU UR4, c[0x0][0xf30] ;  /* 0x0001e600ff0477ac */ /* 0x000ea40008000800 */
[----:B--2---:R-:W-:-:S09]  /*2a40*/  UISETP.NE.AND UP0, UPT, UR4, 0x1, UPT ;  /* 0x000000010400788c */ /* 0x004fd2000bf05270 */
[----:B------:R-:W-:Y:S05]  /*2a50*/  BRA.U UP0, `(.L_x_45) ;  /* 0x0000000100447547 */ /* 0x000fea000b800000 */
[----:B------:R-:W2:Y:S01]  /*2a60*/  LDCU.128 UR12, c[0x0][0xf10] ;  /* 0x0001e200ff0c77ac */ /* 0x000ea20008000c00 */
[----:B------:R-:W4:Y:S01]  /*2a70*/  LDCU UR11, c[0x0][0xf0c] ;  /* 0x0001e180ff0b77ac */ /* 0x000f220008000800 */
[----:B------:R-:W1:Y:S01]  /*2a80*/  LDCU UR7, c[0x0][0xf20] ;  /* 0x0001e400ff0777ac */ /* 0x000e620008000800 */
[----:B--2---:R-:W-:Y:S02]  /*2a90*/  UIMAD.WIDE.U32 UR8, UR59, UR12, URZ ;  /* 0x0000000c3b0872a5 */ /* 0x004fe4000f8e00ff */
[----:B------:R-:W-:Y:S02]  /*2aa0*/  UIMAD.WIDE.U32 UR4, UR58, UR15, URZ ;  /* 0x0000000f3a0472a5 */ /* 0x000fe4000f8e00ff */
[----:B----4-:R-:W-:Y:S02]  /*2ab0*/  UISETP.NE.AND UP2, UPT, UR11, 0x1, UPT ;  /* 0x000000010b00788c */ /* 0x010fe4000bf45270 */
[----:B------:R-:W-:Y:S01]  /*2ac0*/  UISETP.NE.AND UP0, UPT, UR14, 0x1, UPT ;  /* 0x000000010e00788c */ /* 0x000fe2000bf05270 */
[----:B------:R-:W-:-:S02]  /*2ad0*/  UMOV UR8, UR9 ;  /* 0x0000000900087c82 */ /* 0x000fc40008000000 */
[----:B------:R-:W-:Y:S01]  /*2ae0*/  UMOV UR4, UR5 ;  /* 0x0000000500047c82 */ /* 0x000fe20008000000 */
[----:B------:R-:W-:Y:S02]  /*2af0*/  USHF.R.U32.HI UR13, URZ, UR13, UR8 ;  /* 0x0000000dff0d7299 */ /* 0x000fe40008011608 */
[----:B-1----:R-:W-:Y:S02]  /*2b00*/  USHF.R.U32.HI UR4, URZ, UR7, UR4 ;  /* 0x00000007ff047299 */ /* 0x002fe40008011604 */
[----:B------:R-:W-:Y:S02]  /*2b10*/  USEL UR5, UR59, UR13, !UP2 ;  /* 0x0000000d3b057287 */ /* 0x000fe4000d000000 */
[----:B------:R-:W-:-:S04]  /*2b20*/  USEL UR4, UR58, UR4, !UP0 ;  /* 0x000000043a047287 */ /* 0x000fc8000c000000 */
[----:B------:R-:W-:Y:S02]  /*2b30*/  UIADD3 UR7, UPT, UPT, UR5, -UR4, URZ ;  /* 0x8000000405077290 */ /* 0x000fe4000fffe0ff */
[----:B------:R-:W-:Y:S02]  /*2b40*/  UIADD3 UR4, UPT, UPT, -UR5, UR4, URZ ;  /* 0x0000000405047290 */ /* 0x000fe4000fffe1ff */
[----:B------:R-:W-:Y:S02]  /*2b50*/  UIMAD UR58, UR7, UR14, UR58 ;  /* 0x0000000e073a72a4 */ /* 0x000fe4000f8e023a */
[----:B------:R-:W-:-:S12]  /*2b60*/  UIMAD UR59, UR4, UR11, UR59 ;  /* 0x0000000b043b72a4 */ /* 0x000fd8000f8e023b */
.L_x_45:
[----:B------:R-:W-:Y:S01]  /*2b70*/  VIADD R11, R11, 0x1 ;  /* 0x000000010b0b7836 */ /* 0x000fe20000000000 */
[----:B------:R-:W-:Y:S02]  /*2b80*/  R2UR UR5, R93 ;  /* 0x000000005d0572ca */ /* 0x000fe400000e0000 */
[----:B------:R-:W-:Y:S02]  /*2b90*/  R2UR UR4, R94 ;  /* 0x000000005e0472ca */ /* 0x000fe400000e0000 */
[C---:B------:R-:W-:Y:S02]  /*2ba0*/  ISETP.NE.AND P0, PT, R11.reuse, 0x2, PT ;  /* 0x000000020b00780c */ /* 0x040fe40003f05270 */
[----:B------:R-:W-:Y:S02]  /*2bb0*/  PLOP3.LUT P2, PT, PT, PT, PT, 0x80, 0x8 ;  /* 0x000000000008781c */ /* 0x000fe40003f4f070 */
[----:B-1----:R-:W-:Y:S02]  /*2bc0*/  SEL R0, RZ, 0x1, P0 ;  /* 0x00000001ff007807 */ /* 0x002fe40000000000 */
[----:B------:R-:W-:-:S02]  /*2bd0*/  SEL R11, R11, RZ, P0 ;  /* 0x000000ff0b0b7207 */ /* 0x000fc40000000000 */
[----:B------:R-:W-:Y:S01]  /*2be0*/  LOP3.LUT R10, R10, R0, RZ, 0x3c, !PT ;  /* 0x000000000a0a7212 */ /* 0x000fe200078e3cff */
[----:B------:R-:W-:Y:S02]  /*2bf0*/  UIADD3 UR26, UPT, UPT, UR58, UR5, URZ ;  /* 0x000000053a1a7290 */ /* 0x000fe4000fffe0ff */
[----:B------:R-:W-:Y:S01]  /*2c00*/  UIADD3 UR20, UPT, UPT, UR59, UR4, URZ ;  /* 0x000000043b147290 */ /* 0x000fe2000fffe0ff */
[----:B------:R-:W-:Y:S11]  /*2c10*/  BRA.U UP1, `(.L_x_46) ;  /* 0xffffffed01247547 */ /* 0x000ff6000b83ffff */
[----:B------:R-:W-:Y:S01]  /*2c20*/  UIADD3 UR7, UPT, UPT, UR6, 0x20, URZ ;  /* 0x0000002006077890 */ /* 0x000fe2000fffe0ff */
[----:B------:R-:W-:-:S03]  /*2c30*/  SHF.L.U32 R2, R12, 0x1f, RZ ;  /* 0x0000001f0c027819 */ /* 0x000fc600000006ff */
[----:B------:R-:W-:-:S09]  /*2c40*/  ULEA UR4, UR29, UR7, 0x3 ;  /* 0x000000071d047291 */ /* 0x000fd2000f8e18ff */
[----:B------:R-:W1:Y:S02]  /*2c50*/  SYNCS.PHASECHK.TRANS64.TRYWAIT P0, [UR4], R2 ;  /* 0x00000002ff0075a7 */ /* 0x000e640008001104 */
[----:B-1----:R-:W-:Y:S05]  /*2c60*/  @!P0 BRA `(.L_x_47) ;  /* 0x0000008c00e48947 */ /* 0x002fea0003800000 */
.L_x_161:
[----:B------:R-:W-:-:S04]  /*2c70*/  UIADD3 UR4, UPT, UPT, UR29, 0x1, URZ ;  /* 0x000000011d047890 */ /* 0x000fc8000fffe0ff */
[----:B------:R-:W-:-:S04]  /*2c80*/  UISETP.NE.AND UP0, UPT, UR4, 0x4, UPT ;  /* 0x000000040400788c */ /* 0x000fc8000bf05270 */
[----:B------:R-:W-:Y:S02]  /*2c90*/  USEL UR6, URZ, 0x1, UP0 ;  /* 0x00000001ff067887 */ /* 0x000fe40008000000 */
[----:B------:R-:W-:-:S04]  /*2ca0*/  USEL UR4, UR4, URZ, UP0 ;  /* 0x000000ff04047287 */ /* 0x000fc80008000000 */
[----:B------:R-:W-:Y:S01]  /*2cb0*/  ULEA UR5, UR4, UR7, 0x3 ;  /* 0x0000000704057291 */ /* 0x000fe2000f8e18ff */
[----:B-1----:R-:W-:-:S04]  /*2cc0*/  LOP3.LUT R2, R12, UR6, RZ, 0x3c, !PT ;  /* 0x000000060c027c12 */ /* 0x002fc8000f8e3cff */
[----:B------:R-:W-:-:S04]  /*2cd0*/  SHF.L.U32 R3, R2, 0x1f, RZ ;  /* 0x0000001f02037819 */ /* 0x000fc800000006ff */
[----:B------:R-:W1:Y:S02]  /*2ce0*/  SYNCS.PHASECHK.TRANS64.TRYWAIT P0, [UR5], R3 ;  /* 0x00000003ff0075a7 */ /* 0x000e640008001105 */
[----:B-1----:R-:W-:Y:S05]  /*2cf0*/  @!P0 BRA `(.L_x_48) ;  /* 0x0000008c00d88947 */ /* 0x002fea0003800000 */
.L_x_163:
[----:B------:R-:W-:-:S04]  /*2d00*/  UIADD3 UR4, UPT, UPT, UR4, 0x1, URZ ;  /* 0x0000000104047890 */ /* 0x000fc8000fffe0ff */
[----:B------:R-:W-:-:S04]  /*2d10*/  UISETP.NE.AND UP0, UPT, UR4, 0x4, UPT ;  /* 0x000000040400788c */ /* 0x000fc8000bf05270 */
[----:B------:R-:W-:Y:S02]  /*2d20*/  USEL UR6, URZ, 0x1, UP0 ;  /* 0x00000001ff067887 */ /* 0x000fe40008000000 */
[----:B------:R-:W-:-:S04]  /*2d30*/  USEL UR4, UR4, URZ, UP0 ;  /* 0x000000ff04047287 */ /* 0x000fc80008000000 */
[----:B------:R-:W-:Y:S01]  /*2d40*/  ULEA UR5, UR4, UR7, 0x3 ;  /* 0x0000000704057291 */ /* 0x000fe2000f8e18ff */
[----:B------:R-:W-:-:S04]  /*2d50*/  LOP3.LUT R2, R2, UR6, RZ, 0x3c, !PT ;  /* 0x0000000602027c12 */ /* 0x000fc8000f8e3cff */
[----:B-1----:R-:W-:-:S04]  /*2d60*/  SHF.L.U32 R3, R2, 0x1f, RZ ;  /* 0x0000001f02037819 */ /* 0x002fc800000006ff */
[----:B------:R-:W1:Y:S02]  /*2d70*/  SYNCS.PHASECHK.TRANS64.TRYWAIT P0, [UR5], R3 ;  /* 0x00000003ff0075a7 */ /* 0x000e640008001105 */
[----:B-1----:R-:W-:Y:S05]  /*2d80*/  @!P0 BRA `(.L_x_49) ;  /* 0x0000008c00cc8947 */ /* 0x002fea0003800000 */
.L_x_165:
[----:B------:R-:W-:-:S04]  /*2d90*/  UIADD3 UR4, UPT, UPT, UR4, 0x1, URZ ;  /* 0x0000000104047890 */ /* 0x000fc8000fffe0ff */
[----:B------:R-:W-:-:S04]  /*2da0*/  UISETP.NE.AND UP0, UPT, UR4, 0x4, UPT ;  /* 0x000000040400788c */ /* 0x000fc8000bf05270 */
[----:B------:R-:W-:Y:S02]  /*2db0*/  USEL UR5, URZ, 0x1, UP0 ;  /* 0x00000001ff057887 */ /* 0x000fe40008000000 */
[----:B------:R-:W-:-:S04]  /*2dc0*/  USEL UR4, UR4, URZ, UP0 ;  /* 0x000000ff04047287 */ /* 0x000fc80008000000 */
[----:B------:R-:W-:Y:S01]  /*2dd0*/  ULEA UR4, UR4, UR7, 0x3 ;  /* 0x0000000704047291 */ /* 0x000fe2000f8e18ff */
[----:B------:R-:W-:-:S04]  /*2de0*/  LOP3.LUT R2, R2, UR5, RZ, 0x3c, !PT ;  /* 0x0000000502027c12 */ /* 0x000fc8000f8e3cff */
[----:B------:R-:W-:Y:S01]  /*2df0*/  SHF.L.U32 R2, R2, 0x1f, RZ ;  /* 0x0000001f02027819 */ /* 0x000fe200000006ff */
[----:B-1----:R-:W-:-:S07]  /*2e00*/  IMAD.U32 R0, RZ, RZ, UR4 ;  /* 0x00000004ff007e24 */ /* 0x002fce000f8e00ff */
.L_x_50:
[----:B-1----:R1:W2:Y:S02]  /*2e10*/  SYNCS.PHASECHK.TRANS64.TRYWAIT P0, [R0+URZ], R2 ;  /* 0x00000002000075a7 */ /* 0x0022a400080011ff */
[----:B--2---:R-:W-:Y:S05]  /*2e20*/  @!P0 NANOSLEEP.SYNCS 0x989680 ;  /* 0x009896800000895d */ /* 0x004fea0003900000 */
[----:B------:R-:W2:Y:S02]  /*2e30*/  @!P0 SYNCS.PHASECHK.TRANS64 P0, [R0+URZ], R2 ;  /* 0x00000002000085a7 */ /* 0x000ea400080010ff */
[----:B--2---:R-:W-:Y:S05]  /*2e40*/  @P0 EXIT ;  /* 0x000000000000094d */ /* 0x004fea0003800000 */
[----:B------:R-:W-:Y:S05]  /*2e50*/  BRA `(.L_x_50) ;  /* 0xfffffffc00ec7947 */ /* 0x000fea000383ffff */
.L_x_22:
[----:B------:R-:W-:-:S04]  /*2e60*/  UISETP.NE.AND UP0, UPT, UR60, URZ, UPT ;  /* 0x000000ff3c00728c */ /* 0x000fc8000bf05270 */
[----:B------:R-:W-:-:S09]  /*2e70*/  UISETP.NE.OR UP0, UPT, UR21, 0x1, UP0 ;  /* 0x000000011500788c */ /* 0x000fd20008705670 */
[----:B------:R-:W-:Y:S05]  /*2e80*/  BRA.U UP0, `(.L_x_51) ;  /* 0x0000000500487547 */ /* 0x000fea000b800000 */
[----:B------:R-:W-:Y:S01]  /*2e90*/  ISETP.GE.U32.AND P2, PT, R2, 0x4, PT ;  /* 0x000000040200780c */ /* 0x000fe20003f46070 */
[----:B------:R-:W-:Y:S01]  /*2ea0*/  IMAD.MOV.U32 R12, RZ, RZ, 0x1 ;  /* 0x00000001ff0c7424 */ /* 0x000fe200078e00ff */
[----:B------:R-:W-:Y:S02]  /*2eb0*/  CS2R R10, SRZ ;  /* 0x00000000000a7805 */ /* 0x000fe4000001ff00 */
[----:B------:R-:W-:Y:S01]  /*2ec0*/  CS2R R8, SRZ ;  /* 0x0000000000087805 */ /* 0x000fe2000001ff00 */
[----:B------:R-:W-:Y:S01]  /*2ed0*/  UMOV UR6, 0x400 ;  /* 0x0000040000067882 */ /* 0x000fe20000000000 */
[----:B------:R-:W-:Y:S01]  /*2ee0*/  UMOV UR5, URZ ;  /* 0x000000ff00057c82 */ /* 0x000fe20008000000 */
[----:B------:R-:W-:-:S12]  /*2ef0*/  ULEA UR6, UR60, UR6, 0x18 ;  /* 0x000000063c067291 */ /* 0x000fd8000f8ec0ff */
.L_x_55:
[----:B------:R-:W-:Y:S02]  /*2f00*/  LEA R0, R8, UR6, 0x3 ;  /* 0x0000000608007c11 */ /* 0x000fe4000f8e18ff */
[----:B------:R-:W-:-:S03]  /*2f10*/  SHF.L.U32 R4, R9, 0x1f, RZ ;  /* 0x0000001f09047819 */ /* 0x000fc600000006ff */
[----:B------:R-:W-:Y:S01]  /*2f20*/  VIADD R5, R0, 0xd0 ;  /* 0x000000d000057836 */ /* 0x000fe20000000000 */
[----:B------:R-:W2:Y:S02]  /*2f30*/  SYNCS.PHASECHK.TRANS64.TRYWAIT P0, [R0+URZ+0xc0], R4 ;  /* 0x0000c004000075a7 */ /* 0x000ea400080011ff */
[----:B--2---:R-:W-:Y:S05]  /*2f40*/  @!P0 BRA `(.L_x_52) ;  /* 0x0000008c00748947 */ /* 0x004fea0003800000 */
.L_x_166:
[----:B------:R-:W-:Y:S01]  /*2f50*/  ULEA UR4, UR5, UR6, 0x3 ;  /* 0x0000000605047291 */ /* 0x000fe2000f8e18ff */
[----:B--2---:R-:W-:Y:S01]  /*2f60*/  PRMT R0, RZ, 0x654, R5 ;  /* 0x00000654ff007816 */ /* 0x004fe20000000005 */
[----:B------:R-:W-:Y:S01]  /*2f70*/  @!P2 IMAD.MOV.U32 R4, RZ, RZ, 0x10 ;  /* 0x00000010ff04a424 */ /* 0x000fe200078e00ff */
[----:B------:R-:W-:Y:S01]  /*2f80*/  SHF.L.U32 R5, R12, 0x1f, RZ ;  /* 0x0000001f0c057819 */ /* 0x000fe200000006ff */
[----:B------:R-:W-:Y:S01]  /*2f90*/  UIADD3 UR7, UPT, UPT, UR4, 0x80, URZ ;  /* 0x0000008004077890 */ /* 0x000fe2000fffe0ff */
[----:B------:R2:W-:Y:S05]  /*2fa0*/  SYNCS.ARRIVE.TRANS64.RED.A1T0 RZ, [R0+URZ], RZ ;  /* 0x000000ff00ff79a7 */ /* 0x0005ea00081004ff */
[----:B------:R-:W-:Y:S01]  /*2fb0*/  IMAD.U32 R6, RZ, RZ, UR7 ;  /* 0x00000007ff067e24 */ /* 0x000fe2000f8e00ff */
[----:B------:R-:W3:Y:S04]  /*2fc0*/  SYNCS.PHASECHK.TRANS64.TRYWAIT P0, [UR4+0x90], R5 ;  /* 0x00009005ff0075a7 */ /* 0x000ee80008001104 */
[----:B------:R-:W-:Y:S01]  /*2fd0*/  PRMT R6, R2, 0x654, R6 ;  /* 0x0000065402067816 */ /* 0x000fe20000000006 */
[----:B--23--:R-:W-:Y:S06]  /*2fe0*/  @!P0 BRA `(.L_x_53) ;  /* 0x0000008c00608947 */ /* 0x00cfec0003800000 */
.L_x_168:
[----:B------:R-:W-:Y:S01]  /*2ff0*/  ULEA UR8, UR5, UR6, 0x4 ;  /* 0x0000000605087291 */ /* 0x000fe2000f8e20ff */
[----:B------:R-:W-:Y:S01]  /*3000*/  SEL R3, R6, R3, !P2 ;  /* 0x0000000306037207 */ /* 0x000fe20005000000 */
[----:B------:R-:W-:Y:S01]  /*3010*/  UIADD3 UR9, UPT, UPT, UR4, 0x80, URZ ;  /* 0x0000008004097890 */ /* 0x000fe2000fffe0ff */
[----:B--2---:R-:W-:Y:S01]  /*3020*/  LEA R0, R11, UR6, 0x3 ;  /* 0x000000060b007c11 */ /* 0x004fe2000f8e18ff */
[----:B------:R-:W-:Y:S01]  /*3030*/  UIADD3 UR8, UPT, UPT, UR8, 0xf0, URZ ;  /* 0x000000f008087890 */ /* 0x000fe2000fffe0ff */
[----:B------:R2:W-:Y:S01]  /*3040*/  @!P2 SYNCS.ARRIVE.TRANS64.RED RZ, [R3+URZ], R4 ;  /* 0x0000000403ffa9a7 */ /* 0x0005e200080004ff */
[----:B------:R-:W-:Y:S01]  /*3050*/  UIADD3 UR4, UPT, UPT, UR5, 0x1, URZ ;  /* 0x0000000105047890 */ /* 0x000fe2000fffe0ff */
[----:B------:R-:W-:-:S03]  /*3060*/  VIADD R8, R8, 0x1 ;  /* 0x0000000108087836 */ /* 0x000fc60000000000 */
[----:B------:R-:W-:Y:S02]  /*3070*/  UISETP.NE.AND UP0, UPT, UR4, 0x2, UPT ;  /* 0x000000020400788c */ /* 0x000fe4000bf05270 */
[----:B------:R-:W-:Y:S01]  /*3080*/  ISETP.NE.AND P0, PT, R8, 0x2, PT ;  /* 0x000000020800780c */ /* 0x000fe20003f05270 */
[----:B------:R-:W-:Y:S06]  /*3090*/  UGETNEXTWORKID.BROADCAST [UR8], [UR9] ;  /* 0x00000000080073ca */ /* 0x000fec0008000100 */
[----:B------:R-:W-:Y:S02]  /*30a0*/  USEL UR7, URZ, 0x1, UP0 ;  /* 0x00000001ff077887 */ /* 0x000fe40008000000 */
[----:B------:R-:W-:-:S04]  /*30b0*/  USEL UR5, UR4, URZ, UP0 ;  /* 0x000000ff04057287 */ /* 0x000fc80008000000 */
[----:B------:R-:W-:Y:S02]  /*30c0*/  LOP3.LUT R12, R12, UR7, RZ, 0x3c, !PT ;  /* 0x000000070c0c7c12 */ /* 0x000fe4000f8e3cff */
[----:B--2---:R-:W-:-:S04]  /*30d0*/  SHF.L.U32 R4, R10, 0x1f, RZ ;  /* 0x0000001f0a047819 */ /* 0x004fc800000006ff */
[----:B------:R-:W2:Y:S02]  /*30e0*/  SYNCS.PHASECHK.TRANS64.TRYWAIT P1, [R0+URZ+0x80], R4 ;  /* 0x00008004000075a7 */ /* 0x000ea400080211ff */
[----:B--2---:R-:W-:Y:S05]  /*30f0*/  @!P1 BRA `(.L_x_54) ;  /* 0x0000008c00349947 */ /* 0x004fea0003800000 */
.L_x_169:
[C---:B--2---:R-:W-:Y:S01]  /*3100*/  LEA R4, R11.reuse, UR6, 0x4 ;  /* 0x000000060b047c11 */ /* 0x044fe2000f8e20ff */
[----:B------:R-:W-:Y:S01]  /*3110*/  VIADD R0, R0, 0x90 ;  /* 0x0000009000007836 */ /* 0x000fe20000000000 */
[----:B------:R-:W-:Y:S01]  /*3120*/  SEL R8, R8, RZ, P0 ;  /* 0x000000ff08087207 */ /* 0x000fe20000000000 */
[----:B------:R-:W-:-:S03]  /*3130*/  VIADD R11, R11, 0x1 ;  /* 0x000000010b0b7836 */ /* 0x000fc60000000000 */
[----:B------:R-:W2:Y:S01]  /*3140*/  LDS.128 R4, [R4+0xf0] ;  /* 0x0000f00004047984 */ /* 0x000ea20000000c00 */
[----:B------:R-:W-:Y:S02]  /*3150*/  PRMT R0, RZ, 0x654, R0 ;  /* 0x00000654ff007816 */ /* 0x000fe40000000000 */
[C---:B------:R-:W-:Y:S01]  /*3160*/  ISETP.NE.AND P1, PT, R11.reuse, 0x2, PT ;  /* 0x000000020b00780c */ /* 0x040fe20003f25270 */
[----:B------:R-:W-:Y:S01]  /*3170*/  @!PT LDS RZ, [RZ] ;  /* 0x00000000fffff984 */ /* 0x000fe20000000800 */
[----:B------:R-:W-:Y:S01]  /*3180*/  @!PT LDS RZ, [RZ] ;  /* 0x00000000fffff984 */ /* 0x000fe20000000800 */
[----:B------:R-:W-:Y:S01]  /*3190*/  @!PT LDS RZ, [RZ] ;  /* 0x00000000fffff984 */ /* 0x000fe20000000800 */
[----:B------:R-:W-:Y:S01]  /*31a0*/  @!PT LDS RZ, [RZ] ;  /* 0x00000000fffff984 */ /* 0x000fe20000000800 */
[----:B------:R3:W-:Y:S06]  /*31b0*/  MEMBAR.ALL.CTA ;  /* 0x0000000000007992 */ /* 0x0007ec0000008000 */
[----:B---3--:R-:W3:Y:S01]  /*31c0*/  FENCE.VIEW.ASYNC.S ;  /* 0x00000000000073c6 */ /* 0x008ee20000000000 */
[----:B------:R-:W-:Y:S01]  /*31d0*/  SEL R11, R11, RZ, P1 ;  /* 0x000000ff0b0b7207 */ /* 0x000fe20000800000 */
[----:B---3--:R3:W-:Y:S01]  /*31e0*/  SYNCS.ARRIVE.TRANS64.RED.A1T0 RZ, [R0+URZ], RZ ;  /* 0x000000ff00ff79a7 */ /* 0x0087e200081004ff */
[----:B--2---:R-:W-:-:S02]  /*31f0*/  LOP3.LUT P3, RZ, R6, 0x1, RZ, 0xc0, !PT ;  /* 0x0000000106ff7812 */ /* 0x004fc4000786c0ff */
[----:B------:R-:W-:-:S04]  /*3200*/  SEL R4, RZ, 0x1, P1 ;  /* 0x00000001ff047807 */ /* 0x000fc80000800000 */
[----:B------:R-:W-:Y:S02]  /*3210*/  LOP3.LUT R10, R10, R4, RZ, 0x3c, !PT ;  /* 0x000000040a0a7212 */ /* 0x000fe400078e3cff */
[----:B---3--:R-:W-:-:S04]  /*3220*/  SEL R0, RZ, 0x1, P0 ;  /* 0x00000001ff007807 */ /* 0x008fc80000000000 */
[----:B------:R-:W-:Y:S01]  /*3230*/  LOP3.LUT R9, R9, R0, RZ, 0x3c, !PT ;  /* 0x0000000009097212 */ /* 0x000fe200078e3cff */
[----:B------:R-:W-:Y:S06]  /*3240*/  @P3 BRA `(.L_x_55) ;  /* 0xfffffffc002c3947 */ /* 0x000fec000383ffff */
[----:B------:R-:W-:Y:S01]  /*3250*/  ULEA UR4, UR5, UR6, 0x3 ;  /* 0x0000000605047291 */ /* 0x000fe2000f8e18ff */
[----:B------:R-:W-:-:S08]  /*3260*/  SHF.L.U32 R2, R12, 0x1f, RZ ;  /* 0x0000001f0c027819 */ /* 0x000fd000000006ff */
[----:B------:R-:W2:Y:S02]  /*3270*/  SYNCS.PHASECHK.TRANS64 P0, [UR4+0x90], R2 ;  /* 0x00009002ff0075a7 */ /* 0x000ea40008001004 */
[----:B--2---:R-:W-:Y:S05]  /*3280*/  @P0 BRA `(.L_x_56) ;  /* 0x0000000000080947 */ /* 0x004fea0003800000 */
[----:B------:R-:W2:Y:S02]  /*3290*/  SYNCS.PHASECHK.TRANS64.TRYWAIT P0, [UR4+0x90], R2 ;  /* 0x00009002ff0075a7 */ /* 0x000ea40008001104 */
[----:B--2---:R-:W-:Y:S05]  /*32a0*/  @!P0 BRA `(.L_x_57) ;  /* 0x0000008800dc8947 */ /* 0x004fea0003800000 */
.L_x_56:
[----:B------:R-:W-:-:S04]  /*32b0*/  UIADD3 UR7, UPT, UPT, UR5, 0x1, URZ ;  /* 0x0000000105077890 */ /* 0x000fc8000fffe0ff */
[----:B------:R-:W-:-:S04]  /*32c0*/  UISETP.NE.AND UP0, UPT, UR7, 0x2, UPT ;  /* 0x000000020700788c */ /* 0x000fc8000bf05270 */
[----:B------:R-:W-:Y:S02]  /*32d0*/  USEL UR8, URZ, 0x1, UP0 ;  /* 0x00000001ff087887 */ /* 0x000fe40008000000 */
[----:B------:R-:W-:-:S04]  /*32e0*/  USEL UR7, UR7, URZ, UP0 ;  /* 0x000000ff07077287 */ /* 0x000fc80008000000 */
[----:B------:R-:W-:Y:S01]  /*32f0*/  ULEA UR7, UR7, UR6, 0x3 ;  /* 0x0000000607077291 */ /* 0x000fe2000f8e18ff */
[----:B--2---:R-:W-:-:S04]  /*3300*/  LOP3.LUT R2, R12, UR8, RZ, 0x3c, !PT ;  /* 0x000000080c027c12 */ /* 0x004fc8000f8e3cff */
[----:B------:R-:W-:-:S04]  /*3310*/  SHF.L.U32 R0, R2, 0x1f, RZ ;  /* 0x0000001f02007819 */ /* 0x000fc800000006ff */
[----:B------:R-:W2:Y:S02]  /*3320*/  SYNCS.PHASECHK.TRANS64 P0, [UR7+0x90], R0 ;  /* 0x00009000ff0075a7 */ /* 0x000ea40008001007 */
[----:B-12---:R-:W-:Y:S05]  /*3330*/  @P0 EXIT ;  /* 0x000000000000094d */ /* 0x006fea0003800000 */
[----:B------:R-:W-:Y:S02]  /*3340*/  SHF.L.U32 R2, R2, 0x1f, RZ ;  /* 0x0000001f02027819 */ /* 0x000fe400000006ff */
[----:B------:R-:W-:-:S07]  /*3350*/  MOV R0, UR7 ;  /* 0x0000000700007c02 */ /* 0x000fce0008000f00 */
.L_x_58:
[----:B-1----:R1:W2:Y:S02]  /*3360*/  SYNCS.PHASECHK.TRANS64.TRYWAIT P0, [R0+URZ+0x90], R2 ;  /* 0x00009002000075a7 */ /* 0x0022a400080011ff */
[----:B--2---:R-:W-:Y:S05]  /*3370*/  @!P0 NANOSLEEP.SYNCS 0x989680 ;  /* 0x009896800000895d */ /* 0x004fea0003900000 */
[----:B------:R-:W2:Y:S02]  /*3380*/  @!P0 SYNCS.PHASECHK.TRANS64 P0, [R0+URZ+0x90], R2 ;  /* 0x00009002000085a7 */ /* 0x000ea400080010ff */
[----:B--2---:R-:W-:Y:S05]  /*3390*/  @P0 EXIT ;  /* 0x000000000000094d */ /* 0x004fea0003800000 */
[----:B------:R-:W-:Y:S05]  /*33a0*/  BRA `(.L_x_58) ;  /* 0xfffffffc00ec7947 */ /* 0x000fea000383ffff */
.L_x_51:
[----:B------:R-:W-:Y:S05]  /*33b0*/  BRA.U UP4, `(.L_x_59) ;  /* 0x0000001d04087547 */ /* 0x000fea000b800000 */
[----:B------:R-:W-:Y:S01]  /*33c0*/  UMOV UR5, 0x40 ;  /* 0x0000004000057882 */ /* 0x000fe20000000000 */
[----:B------:R-:W-:Y:S01]  /*33d0*/  NOP ;  /* 0x0000000000007918 */ /* 0x000fe20000000000 */
[----:B------:R-:W-:Y:S01]  /*33e0*/  ULEA UR5, UR60, UR5, 0x18 ;  /* 0x000000053c057291 */ /* 0x000fe2000f8ec0ff */
[----:B------:R-:W-:Y:S02]  /*33f0*/  UMOV UR6, 0x400 ;  /* 0x0000040000067882 */ /* 0x000fe40000000000 */
[----:B------:R-:W-:-:S06]  /*3400*/  ULEA UR6, UR60, UR6, 0x18 ;  /* 0x000000063c067291 */ /* 0x000fcc000f8ec0ff */
[----:B------:R-:W2:Y:S02]  /*3410*/  LDS.U8 R2, [UR5+0x1c] ;  /* 0x00001c05ff027984 */ /* 0x000ea40008000000 */
[----:B--2---:R-:W-:-:S13]  /*3420*/  ISETP.NE.AND P0, PT, R2, RZ, PT ;  /* 0x000000ff0200720c */ /* 0x004fda0003f05270 */
[----:B------:R-:W-:Y:S05]  /*3430*/  @P0 BRA `(.L_x_60) ;  /* 0x0000000000580947 */ /* 0x000fea0003800000 */
[----:B------:R-:W-:-:S13]  /*3440*/  ELECT P0, URZ, PT ;  /* 0x0000000000ff782f */ /* 0x000fda0003800000 */
[----:B------:R-:W-:Y:S05]  /*3450*/  @!P0 BRA `(.L_x_61) ;  /* 0x0000000000608947 */ /* 0x000fea0003800000 */
[----:B------:R-:W-:Y:S01]  /*3460*/  UMOV UR4, 0x10 ;  /* 0x0000001000047882 */ /* 0x000fe20000000000 */
[----:B------:R-:W-:Y:S01]  /*3470*/  HFMA2 R2, -RZ, RZ, 0, 5.9604644775390625e-08 ;  /* 0x00000001ff027431 */ /* 0x000fe200000001ff */
[----:B------:R-:W-:-:S03]  /*3480*/  MOV R3, 0xffff ;  /* 0x0000ffff00037802 */ /* 0x000fc60000000f00 */
[----:B------:R-:W-:Y:S04]  /*3490*/  DEPBAR.LE SB2, 0x36 ;  /* 0x0000ad800000791a */ /* 0x000fe80000000000 */
[----:B------:R-:W2:Y:S02]  /*34a0*/  UTCATOMSWS.FIND_AND_SET.ALIGN UP0, UR4, UR4 ;  /* 0x00000004000475e3 */ /* 0x000ea40008000800 */
[----:B--2---:R-:W-:Y:S01]  /*34b0*/  MOV R4, UR4 ;  /* 0x0000000400047c02 */ /* 0x004fe20008000f00 */
[----:B------:R-:W-:Y:S06]  /*34c0*/  BRA.U UP0, `(.L_x_62) ;  /* 0x0000000100187547 */ /* 0x000fec000b800000 */
.L_x_63:
[----:B------:R-:W-:Y:S05]  /*34d0*/  NANOSLEEP 0x64 ;  /* 0x000000640000795d */ /* 0x000fea0003800000 */
[----:B------:R-:W-:-:S05]  /*34e0*/  UMOV UR4, 0x10 ;  /* 0x0000001000047882 */ /* 0x000fca0000000000 */
[----:B------:R-:W-:Y:S04]  /*34f0*/  DEPBAR.LE SB2, 0x36 ;  /* 0x0000ad800000791a */ /* 0x000fe80000000000 */
[----:B------:R-:W2:Y:S02]  /*3500*/  UTCATOMSWS.FIND_AND_SET.ALIGN UP0, UR4, UR4 ;  /* 0x00000004000475e3 */ /* 0x000ea40008000800 */
[----:B--2---:R-:W-:Y:S01]  /*3510*/  MOV R4, UR4 ;  /* 0x0000000400047c02 */ /* 0x004fe20008000f00 */
[----:B------:R-:W-:Y:S05]  /*3520*/  BRA.U !UP0, `(.L_x_63) ;  /* 0xfffffffd08e87547 */ /* 0x000fea000b83ffff */
.L_x_62:
[-C--:B------:R-:W-:Y:S02]  /*3530*/  SHF.L.U32 R3, R3, R4.reuse, RZ ;  /* 0x0000000403037219 */ /* 0x080fe400000006ff */
[----:B------:R-:W-:Y:S01]  /*3540*/  SHF.L.U32 R2, R2, R4, RZ ;  /* 0x0000000402027219 */ /* 0x000fe200000006ff */
[----:B------:R-:W-:Y:S02]  /*3550*/  IMAD.SHL.U32 R4, R4, 0x20, RZ ;  /* 0x0000002004047824 */ /* 0x000fe400078e00ff */
[----:B------:R2:W-:Y:S04]  /*3560*/  ATOMS.OR RZ, [UR5+0x14], R3 ;  /* 0x00001403ffff798c */ /* 0x0005e8000b000005 */
[----:B------:R2:W-:Y:S04]  /*3570*/  ATOMS.OR RZ, [UR5+0x18], R2 ;  /* 0x00001802ffff798c */ /* 0x0005e8000b000005 */
[----:B------:R2:W-:Y:S01]  /*3580*/  STS [UR6+0x110], R4 ;  /* 0x00011004ff007988 */ /* 0x0005e20008000806 */
[----:B------:R-:W-:Y:S05]  /*3590*/  BRA `(.L_x_61) ;  /* 0x0000000000107947 */ /* 0x000fea0003800000 */
.L_x_60:
[----:B------:R-:W-:-:S05]  /*35a0*/  MOV R2, 0xffffffff ;  /* 0xffffffff00027802 */ /* 0x000fca0000000f00 */
[----:B------:R2:W-:Y:S02]  /*35b0*/  STS [UR6+0x110], R2 ;  /* 0x00011002ff007988 */ /* 0x0005e40008000806 */
[----:B--2---:R-:W-:Y:S02]  /*35c0*/  MOV R2, 0x35e0 ;  /* 0x000035e000027802 */ /* 0x004fe40000000f00 */
[----:B-1---5:R-:W-:Y:S05]  /*35d0*/  CALL.REL.NOINC `($__internal_1_$__cuda_sm10x_tcgen05_guardrail_trap_phase_invalid_during_alloc) ;  /* 0x0000008c00e07944 */ /* 0x022fea0003c00000 */
.L_x_61:
[----:B------:R-:W-:Y:S05]  /*35e0*/  WARPSYNC.ALL ;  /* 0x0000000000007948 */ /* 0x000fea0003800000 */
[----:B------:R-:W3:Y:S01]  /*35f0*/  S2UR UR38, SR_CgaCtaId ;  /* 0x00000000002679c3 */ /* 0x000ee20000008800 */
[----:B------:R-:W-:Y:S01]  /*3600*/  UMOV UR4, 0x400 ;  /* 0x0000040000047882 */ /* 0x000fe20000000000 */
[----:B------:R-:W-:-:S06]  /*3610*/  NOP ;  /* 0x0000000000007918 */ /* 0x000fcc0000000000 */
[----:B------:R-:W-:Y:S06]  /*3620*/  BAR.ARV 0x6, 0xa0 ;  /* 0x0182800000007b1d */ /* 0x000fec0000002000 */
[----:B------:R-:W4:Y:S01]  /*3630*/  LDCU UR11, c[0x0][0x38c] ;  /* 0x00007180ff0b77ac */ /* 0x000f220008000800 */
[----:B------:R-:W-:Y:S01]  /*3640*/  LOP3.LUT R0, R0, 0xffff, RZ, 0xc0, !PT ;  /* 0x0000ffff00007812 */ /* 0x000fe200078ec0ff */
[----:B------:R-:W-:Y:S01]  /*3650*/  IMAD.MOV.U32 R10, RZ, RZ, 0x1 ;  /* 0x00000001ff0a7424 */ /* 0x000fe200078e00ff */
[----:B------:R-:W-:Y:S01]  /*3660*/  CS2R R8, SRZ ;  /* 0x0000000000087805 */ /* 0x000fe2000001ff00 */
[----:B--2---:R-:W-:Y:S01]  /*3670*/  IMAD.MOV.U32 R3, RZ, RZ, RZ ;  /* 0x000000ffff037224 */ /* 0x004fe200078e00ff */
[----:B------:R-:W-:Y:S01]  /*3680*/  R2UR UR72, R0 ;  /* 0x00000000004872ca */ /* 0x000fe200000e0000 */
[----:B------:R-:W-:-:S02]  /*3690*/  UISETP.GE.AND UP5, UPT, UR39, 0x1, UPT ;  /* 0x000000012700788c */ /* 0x000fc4000bfa6270 */
[----:B------:R-:W-:Y:S02]  /*36a0*/  UISETP.NE.AND UP4, UPT, UR39, 0x1, UPT ;  /* 0x000000012700788c */ /* 0x000fe4000bf85270 */
[----:B---3--:R-:W-:Y:S01]  /*36b0*/  ULEA UR38, UR38, UR4, 0x18 ;  /* 0x0000000426267291 */ /* 0x008fe2000f8ec0ff */
[----:B------:R-:W2:Y:S03]  /*36c0*/  LDCU UR4, c[0x0][0x370] ;  /* 0x00006e00ff0477ac */ /* 0x000ea60008000800 */
[----:B------:R-:W-:Y:S02]  /*36d0*/  UIADD3 UR6, UPT, UPT, UR38, 0x3300, URZ ;  /* 0x0000330026067890 */ /* 0x000fe4000fffe0ff */
[----:B----4-:R-:W-:-:S03]  /*36e0*/  UIADD3 UR11, UPT, UPT, UR11, 0xff, URZ ;  /* 0x000000ff0b0b7890 */ /* 0x010fc6000fffe0ff */
[----:B------:R-:W3:Y:S01]  /*36f0*/  LDS R2, [UR38+0x110] ;  /* 0x00011026ff027984 */ /* 0x000ee20008000800 */
[----:B------:R-:W-:Y:S02]  /*3700*/  USHF.R.U32.HI UR10, URZ, 0x4, UR6 ;  /* 0x00000004ff0a7899 */ /* 0x000fe40008011606 */
[----:B------:R-:W-:Y:S02]  /*3710*/  USHF.R.S32.HI UR9, URZ, 0x1f, UR11 ;  /* 0x0000001fff097899 */ /* 0x000fe4000801140b */
[----:B------:R-:W-:Y:S02]  /*3720*/  UIADD3 UR5, UPT, UPT, UR38, 0x23300, URZ ;  /* 0x0002330026057890 */ /* 0x000fe4000fffe0ff */
[----:B------:R-:W-:Y:S02]  /*3730*/  UIADD3 UR7, UPT, UPT, UR38, 0x34300, URZ ;  /* 0x0003430026077890 */ /* 0x000fe4000fffe0ff */
[----:B------:R-:W-:Y:S01]  /*3740*/  USHF.R.U32.HI UR8, URZ, 0x4, UR5 ;  /* 0x00000004ff087899 */ /* 0x000fe20008011605 */
[----:B--2---:R-:W-:Y:S01]  /*3750*/  IMAD.U32 R14, RZ, RZ, UR4 ;  /* 0x00000004ff0e7e24 */ /* 0x004fe2000f8e00ff */
[----:B------:R-:W2:Y:S01]  /*3760*/  LDCU UR4, c[0x0][0x374] ;  /* 0x00006e80ff0477ac */ /* 0x000ea20008000800 */
[----:B------:R-:W-:-:S02]  /*3770*/  USHF.R.U32.HI UR5, URZ, 0x4, UR7 ;  /* 0x00000004ff057899 */ /* 0x000fc40008011607 */
[----:B------:R-:W-:Y:S02]  /*3780*/  ULOP3.LUT UR10, UR10, 0x3fff, URZ, 0xc0, !UPT ;  /* 0x00003fff0a0a7892 */ /* 0x000fe4000f8ec0ff */
[----:B------:R-:W-:Y:S02]  /*3790*/  ULOP3.LUT UR8, UR8, 0x3fff, URZ, 0xc0, !UPT ;  /* 0x00003fff08087892 */ /* 0x000fe4000f8ec0ff */
[----:B------:R-:W-:Y:S02]  /*37a0*/  ULOP3.LUT UR5, UR5, 0x3fff, URZ, 0xc0, !UPT ;  /* 0x00003fff05057892 */ /* 0x000fe4000f8ec0ff */
[----:B------:R-:W-:Y:S02]  /*37b0*/  ULOP3.LUT UR73, UR10, 0x10000, URZ, 0xfc, !UPT ;  /* 0x000100000a497892 */ /* 0x000fe4000f8efcff */
[----:B------:R-:W-:Y:S02]  /*37c0*/  ULOP3.LUT UR74, UR8, 0x10000, URZ, 0xfc, !UPT ;  /* 0x00010000084a7892 */ /* 0x000fe4000f8efcff */
[----:B------:R-:W-:Y:S01]  /*37d0*/  ULOP3.LUT UR76, UR5, 0x10000, URZ, 0xfc, !UPT ;  /* 0x00010000054c7892 */ /* 0x000fe2000f8efcff */
[----:B--2---:R-:W-:Y:S01]  /*37e0*/  IMAD.U32 R13, RZ, RZ, UR4 ;  /* 0x00000004ff0d7e24 */ /* 0x004fe2000f8e00ff */
[----:B------:R-:W-:Y:S01]  /*37f0*/  UIADD3 UR4, UPT, UPT, UR38, 0x33300, URZ ;  /* 0x0003330026047890 */ /* 0x000fe2000fffe0ff */
[----:B------:R-:W-:-:S03]  /*3800*/  UMOV UR36, URZ ;  /* 0x000000ff00247c82 */ /* 0x000fc60008000000 */
[----:B------:R-:W-:Y:S02]  /*3810*/  USHF.R.U32.HI UR6, URZ, 0x4, UR4 ;  /* 0x00000004ff067899 */ /* 0x000fe40008011604 */
[----:B------:R-:W-:Y:S02]  /*3820*/  ULEA.HI UR4, UR9, UR11, URZ, 0x8 ;  /* 0x0000000b09047291 */ /* 0x000fe4000f8f40ff */
[----:B------:R-:W-:Y:S01]  /*3830*/  ULOP3.LUT UR6, UR6, 0x3fff, URZ, 0xc0, !UPT ;  /* 0x00003fff06067892 */ /* 0x000fe2000f8ec0ff */
[----:B---3--:R-:W-:Y:S01]  /*3840*/  R2UR UR33, R2 ;  /* 0x00000000022172ca */ /* 0x008fe200000e0000 */
[----:B------:R-:W-:Y:S02]  /*3850*/  USHF.R.S32.HI UR12, URZ, 0x8, UR4 ;  /* 0x00000008ff0c7899 */ /* 0x000fe40008011404 */
[----:B------:R-:W-:Y:S02]  /*3860*/  ULOP3.LUT UR75, UR6, 0x10000, URZ, 0xfc, !UPT ;  /* 0x00010000064b7892 */ /* 0x000fe4000f8efcff */
[----:B------:R-:W-:-:S02]  /*3870*/  UISETP.LT.AND UP0, UPT, UR12, 0x1, UPT ;  /* 0x000000010c00788c */ /* 0x000fc4000bf01270 */
[----:B------:R-:W-:Y:S02]  /*3880*/  IMAD.U32 R11, RZ, RZ, UR12 ;  /* 0x0000000cff0b7e24 */ /* 0x000fe4000f8e00ff */
[----:B------:R-:W-:-:S04]  /*3890*/  USEL UR12, UR12, 0x1, !UP0 ;  /* 0x000000010c0c7887 */ /* 0x000fc8000c000000 */
[----:B------:R-:W-:Y:S02]  /*38a0*/  UIADD3 UR4, UPT, UPT, UR33, 0x88, URZ ;  /* 0x0000008821047890 */ /* 0x000fe4000fffe0ff */
[----:B------:R-:W-:Y:S02]  /*38b0*/  UIADD3 UR58, UPT, UPT, UR33, -0x3fffff7c, URZ ;  /* 0xc0000084213a7890 */ /* 0x000fe4000fffe0ff */
[----:B------:R-:W-:Y:S02]  /*38c0*/  UIADD3 UR56, UPT, UPT, UR33, 0x80, URZ ;  /* 0x0000008021387890 */ /* 0x000fe4000fffe0ff */
[----:B------:R-:W-:Y:S01]  /*38d0*/  UIADD3 UR70, UPT, UPT, UR33, 0x84, URZ ;  /* 0x0000008421467890 */ /* 0x000fe2000fffe0ff */
[----:B------:R-:W-:Y:S01]  /*38e0*/  MOV R24, UR4 ;  /* 0x0000000400187c02 */ /* 0x000fe20008000f00 */
[----:B------:R-:W-:Y:S02]  /*38f0*/  UIADD3 UR68, UPT, UPT, UR33, 0x40000080, URZ ;  /* 0x4000008021447890 */ /* 0x000fe4000fffe0ff */
[----:B------:R-:W-:-:S02]  /*3900*/  UIADD3 UR66, UPT, UPT, UR33, -0x7fffff80, URZ ;  /* 0x8000008021427890 */ /* 0x000fc4000fffe0ff */
[----:B------:R-:W-:Y:S02]  /*3910*/  UIADD3 UR64, UPT, UPT, UR33, -0x3fffff80, URZ ;  /* 0xc000008021407890 */ /* 0x000fe4000fffe0ff */
[----:B------:R-:W-:Y:S02]  /*3920*/  UIADD3 UR62, UPT, UPT, UR33, 0x40000084, URZ ;  /* 0x40000084213e7890 */ /* 0x000fe4000fffe0ff */
[----:B------:R-:W-:Y:S02]  /*3930*/  UIADD3 UR60, UPT, UPT, UR33, -0x7fffff7c, URZ ;  /* 0x80000084213c7890 */ /* 0x000fe4000fffe0ff */
[----:B------:R-:W-:Y:S02]  /*3940*/  USHF.R.U32.HI UR4, URZ, 0x11, UR58 ;  /* 0x00000011ff047899 */ /* 0x000fe4000801163a */
[----:B------:R-:W-:Y:S02]  /*3950*/  USHF.R.U32.HI UR11, URZ, 0x11, UR56 ;  /* 0x00000011ff0b7899 */ /* 0x000fe40008011638 */
[----:B------:R-:W-:-:S02]  /*3960*/  USHF.R.U32.HI UR10, URZ, 0x11, UR68 ;  /* 0x00000011ff0a7899 */ /* 0x000fc40008011644 */
[----:B------:R-:W-:Y:S02]  /*3970*/  USHF.R.U32.HI UR9, URZ, 0x11, UR66 ;  /* 0x00000011ff097899 */ /* 0x000fe40008011642 */
[----:B------:R-:W-:Y:S02]  /*3980*/  USHF.R.U32.HI UR8, URZ, 0x11, UR64 ;  /* 0x00000011ff087899 */ /* 0x000fe40008011640 */
[----:B------:R-:W-:Y:S02]  /*3990*/  USHF.R.U32.HI UR7, URZ, 0x11, UR70 ;  /* 0x00000011ff077899 */ /* 0x000fe40008011646 */
[----:B------:R-:W-:Y:S02]  /*39a0*/  USHF.R.U32.HI UR6, URZ, 0x11, UR62 ;  /* 0x00000011ff067899 */ /* 0x000fe4000801163e */
[----:B------:R-:W-:Y:S02]  /*39b0*/  USHF.R.U32.HI UR5, URZ, 0x11, UR60 ;  /* 0x00000011ff057899 */ /* 0x000fe4000801163c */
[----:B------:R-:W-:-:S02]  /*39c0*/  ULOP3.LUT UR4, UR4, 0x6000, URZ, 0xc0, !UPT ;  /* 0x0000600004047892 */ /* 0x000fc4000f8ec0ff */
[----:B------:R-:W-:Y:S02]  /*39d0*/  ULOP3.LUT UR11, UR11, 0x6000, URZ, 0xc0, !UPT ;  /* 0x000060000b0b7892 */ /* 0x000fe4000f8ec0ff */
[----:B------:R-:W-:Y:S02]  /*39e0*/  ULOP3.LUT UR10, UR10, 0x6000, URZ, 0xc0, !UPT ;  /* 0x000060000a0a7892 */ /* 0x000fe4000f8ec0ff */
[----:B------:R-:W-:Y:S02]  /*39f0*/  ULOP3.LUT UR9, UR9, 0x6000, URZ, 0xc0, !UPT ;  /* 0x0000600009097892 */ /* 0x000fe4000f8ec0ff */
[----:B------:R-:W-:Y:S02]  /*3a00*/  ULOP3.LUT UR8, UR8, 0x6000, URZ, 0xc0, !UPT ;  /* 0x0000600008087892 */ /* 0x000fe4000f8ec0ff */
[----:B------:R-:W-:Y:S02]  /*3a10*/  ULOP3.LUT UR7, UR7, 0x6000, URZ, 0xc0, !UPT ;  /* 0x0000600007077892 */ /* 0x000fe4000f8ec0ff */
[----:B------:R-:W-:-:S02]  /*3a20*/  ULOP3.LUT UR6, UR6, 0x6000, URZ, 0xc0, !UPT ;  /* 0x0000600006067892 */ /* 0x000fc4000f8ec0ff */
[----:B------:R-:W-:Y:S02]  /*3a30*/  ULOP3.LUT UR5, UR5, 0x6000, URZ, 0xc0, !UPT ;  /* 0x0000600005057892 */ /* 0x000fe4000f8ec0ff */
[----:B------:R-:W-:Y:S02]  /*3a40*/  ULOP3.LUT UR4, UR4, 0x890, URZ, 0xfc, !UPT ;  /* 0x0000089004047892 */ /* 0x000fe4000f8efcff */
[----:B------:R-:W-:Y:S02]  /*3a50*/  UIADD3 UR12, UPT, UPT, -UR12, URZ, URZ ;  /* 0x000000ff0c0c7290 */ /* 0x000fe4000fffe1ff */
[----:B------:R-:W-:Y:S02]  /*3a60*/  ULOP3.LUT UR11, UR11, 0x890, URZ, 0xfc, !UPT ;  /* 0x000008900b0b7892 */ /* 0x000fe4000f8efcff */
[----:B------:R-:W-:Y:S01]  /*3a70*/  ULOP3.LUT UR10, UR10, 0x890, URZ, 0xfc, !UPT ;  /* 0x000008900a0a7892 */ /* 0x000fe2000f8efcff */
[----:B------:R-:W-:Y:S01]  /*3a80*/  MOV R16, UR4 ;  /* 0x0000000400107c02 */ /* 0x000fe20008000f00 */
[----:B------:R-:W-:Y:S01]  /*3a90*/  ULOP3.LUT UR9, UR9, 0x890, URZ, 0xfc, !UPT ;  /* 0x0000089009097892 */ /* 0x000fe2000f8efcff */
[----:B------:R-:W-:Y:S01]  /*3aa0*/  IMAD.U32 R12, RZ, RZ, UR12 ;  /* 0x0000000cff0c7e24 */ /* 0x000fe2000f8e00ff */
        /* <DEDUP_REMOVED lines=8> */
[----:B------:R-:W-:Y:S01]  /*3b30*/  UMOV UR4, URZ ;  /* 0x000000ff00047c82 */ /* 0x000fe20008000000 */
[----:B------:R-:W-:Y:S01]  /*3b40*/  MOV R19, UR7 ;  /* 0x0000000700137c02 */ /* 0x000fe20008000f00 */
[----:B------:R-:W-:Y:S01]  /*3b50*/  IMAD.U32 R18, RZ, RZ, UR6 ;  /* 0x00000006ff127e24 */ /* 0x000fe2000f8e00ff */
[----:B------:R-:W-:-:S02]  /*3b60*/  MOV R15, UR4 ;  /* 0x00000004000f7c02 */ /* 0x000fc40008000f00 */
[----:B------:R-:W-:-:S07]  /*3b70*/  MOV R17, UR5 ;  /* 0x0000000500117c02 */ /* 0x000fce0008000f00 */
.L_x_72:
[C---:B------:R-:W-:Y:S02]  /*3b80*/  LEA R2, R9.reuse, UR38, 0x3 ;  /* 0x0000002609027c11 */ /* 0x040fe4000f8e18ff */
[----:B--2---:R-:W-:Y:S02]  /*3b90*/  SHF.L.U32 R4, R8, 0x1f, RZ ;  /* 0x0000001f08047819 */ /* 0x004fe400000006ff */
[----:B------:R-:W-:Y:S02]  /*3ba0*/  LEA R5, R9, UR38, 0x4 ;  /* 0x0000002609057c11 */ /* 0x000fe4000f8e20ff */
[----:B------:R-:W2:Y:S02]  /*3bb0*/  SYNCS.PHASECHK.TRANS64.TRYWAIT P0, [R2+URZ+0x80], R4 ;  /* 0x00008004020075a7 */ /* 0x000ea400080011ff */
[----:B--234-:R-:W-:Y:S05]  /*3bc0*/  @!P0 BRA `(.L_x_64) ;  /* 0x0000008000ac8947 */ /* 0x01cfea0003800000 */
.L_x_171:
[----:B--2---:R-:W2:Y:S01]  /*3bd0*/  LDS.128 R4, [R5+0xf0] ;  /* 0x0000f00005047984 */ /* 0x004ea20000000c00 */
[----:B------:R-:W-:Y:S01]  /*3be0*/  R2UR UR6, R0 ;  /* 0x00000000000672ca */ /* 0x000fe200000e0000 */
[----:B------:R-:W-:Y:S01]  /*3bf0*/  @!PT LDS RZ, [RZ] ;  /* 0x00000000fffff984 */ /* 0x000fe20000000800 */
[----:B------:R-:W-:Y:S01]  /*3c00*/  @!PT LDS RZ, [RZ] ;  /* 0x00000000fffff984 */ /* 0x000fe20000000800 */
[----:B------:R-:W-:Y:S01]  /*3c10*/  @!PT LDS RZ, [RZ] ;  /* 0x00000000fffff984 */ /* 0x000fe20000000800 */
[----:B------:R-:W-:Y:S01]  /*3c20*/  @!PT LDS RZ, [RZ] ;  /* 0x00000000fffff984 */ /* 0x000fe20000000800 */
[----:B------:R3:W-:Y:S06]  /*3c30*/  MEMBAR.ALL.CTA ;  /* 0x0000000000007992 */ /* 0x0007ec0000008000 */
[----:B---3--:R-:W3:Y:S01]  /*3c40*/  FENCE.VIEW.ASYNC.S ;  /* 0x00000000000073c6 */ /* 0x008ee20000000000 */
[----:B--2---:R-:W-:-:S13]  /*3c50*/  LOP3.LUT P0, RZ, R6, 0x1, RZ, 0xc0, !PT ;  /* 0x0000000106ff7812 */ /* 0x004fda000780c0ff */
[----:B---3--:R-:W-:Y:S01]  /*3c60*/  VOTEU.ANY UP3, P0 ;  /* 0x0000000000ff7886 */ /* 0x008fe20000060100 */
[----:B------:R-:W-:-:S13]  /*3c70*/  PLOP3.LUT P0, PT, PT, PT, UP3, 0x80, 0x8 ;  /* 0x000000000008781c */ /* 0x000fda0003f0f038 */
[----:B------:R-:W-:Y:S02]  /*3c80*/  @P0 MOV R0, R4 ;  /* 0x0000000400000202 */ /* 0x000fe40000000f00 */
[----:B------:R-:W-:Y:S02]  /*3c90*/  @P0 LOP3.LUT R4, R5, 0xffff, RZ, 0xc0, !PT ;  /* 0x0000ffff05040812 */ /* 0x000fe400078ec0ff */
[----:B------:R-:W-:Y:S01]  /*3ca0*/  @P0 R2UR UR5, R0 ;  /* 0x00000000000502ca */ /* 0x000fe200000e0000 */
[----:B------:R-:W-:Y:S01]  /*3cb0*/  VIADD R0, R2, 0x90 ;  /* 0x0000009002007836 */ /* 0x000fe20000000000 */
[----:B------:R-:W-:-:S04]  /*3cc0*/  @P0 R2UR UR4, R4 ;  /* 0x00000000040402ca */ /* 0x000fc800000e0000 */
[----:B------:R-:W-:-:S04]  /*3cd0*/  PRMT R0, RZ, 0x654, R0 ;  /* 0x00000654ff007816 */ /* 0x000fc80000000000 */
[----:B------:R2:W-:Y:S03]  /*3ce0*/  SYNCS.ARRIVE.TRANS64.RED.A1T0 RZ, [R0+URZ], RZ ;  /* 0x000000ff00ff79a7 */ /* 0x0005e600081004ff */
[----:B------:R-:W-:Y:S02]  /*3cf0*/  @UP3 UMOV UR6, UR5 ;  /* 0x0000000500063c82 */ /* 0x000fe40008000000 */
[----:B------:R-:W-:Y:S01]  /*3d00*/  @UP3 UMOV UR77, UR4 ;  /* 0x00000004004d3c82 */ /* 0x000fe20008000000 */
[----:B--2---:R-:W-:Y:S01]  /*3d10*/  IMAD.U32 R0, RZ, RZ, UR6 ;  /* 0x00000006ff007e24 */ /* 0x004fe2000f8e00ff */
[----:B------:R-:W-:Y:S06]  /*3d20*/  BRA.U !UP5, `(.L_x_65) ;  /* 0x000000010de07547 */ /* 0x000fec000b800000 */
[----:B------:R-:W2:Y:S01]  /*3d30*/  LDCU.128 UR12, c[0x0][0xf10] ;  /* 0x0001e200ff0c77ac */ /* 0x000ea20008000c00 */
[----:B------:R-:W-:Y:S02]  /*3d40*/  R2UR UR11, R13 ;  /* 0x000000000d0b72ca */ /* 0x000fe400000e0000 */
[----:B------:R-:W-:Y:S01]  /*3d50*/  R2UR UR10, R14 ;  /* 0x000000000e0a72ca */ /* 0x000fe200000e0000 */
[----:B------:R-:W3:Y:S01]  /*3d60*/  LDCU UR21, c[0x0][0xf20] ;  /* 0x0001e400ff1577ac */ /* 0x000ee20008000800 */
[----:B------:R-:W-:Y:S01]  /*3d70*/  R2UR UR22, R0 ;  /* 0x00000000001672ca */ /* 0x000fe200000e0000 */
[----:B------:R-:W4:Y:S01]  /*3d80*/  LDCU UR20, c[0x0][0xf0c] ;  /* 0x0001e180ff1477ac */ /* 0x000f220008000800 */
[----:B------:R-:W1:Y:S07]  /*3d90*/  LDCU.64 UR8, c[0x0][0xf28] ;  /* 0x0001e500ff0877ac */ /* 0x000e6e0008000a00 */
[----:B--2---:R-:W-:-:S02]  /*3da0*/  UIMAD.WIDE.U32 UR6, UR11, UR15, URZ ;  /* 0x0000000f0b0672a5 */ /* 0x004fc4000f8e00ff */
[----:B------:R-:W-:Y:S02]  /*3db0*/  UIMAD.WIDE.U32 UR4, UR10, UR12, URZ ;  /* 0x0000000c0a0472a5 */ /* 0x000fe4000f8e00ff */
[----:B------:R-:W-:Y:S02]  /*3dc0*/  UISETP.NE.AND UP0, UPT, UR14, 0x1, UPT ;  /* 0x000000010e00788c */ /* 0x000fe4000bf05270 */
[----:B------:R-:W-:Y:S01]  /*3dd0*/  UIMAD.WIDE.U32 UR18, UR77, UR15, URZ ;  /* 0x0000000f4d1272a5 */ /* 0x000fe2000f8e00ff */
[----:B------:R-:W-:Y:S02]  /*3de0*/  UMOV UR6, UR7 ;  /* 0x0000000700067c82 */ /* 0x000fe40008000000 */
[----:B------:R-:W-:Y:S01]  /*3df0*/  UMOV UR4, UR5 ;  /* 0x0000000500047c82 */ /* 0x000fe20008000000 */
[----:B---3--:R-:W-:Y:S02]  /*3e00*/  USHF.R.U32.HI UR6, URZ, UR21, UR6 ;  /* 0x00000015ff067299 */ /* 0x008fe40008011606 */
[----:B----4-:R-:W-:-:S02]  /*3e10*/  UISETP.NE.AND UP1, UPT, UR20, 0x1, UPT ;  /* 0x000000011400788c */ /* 0x010fc4000bf25270 */
[----:B------:R-:W-:Y:S02]  /*3e20*/  USHF.R.U32.HI UR4, URZ, UR13, UR4 ;  /* 0x0000000dff047299 */ /* 0x000fe40008011604 */
[----:B------:R-:W-:Y:S02]  /*3e30*/  USEL UR5, UR11, UR6, !UP0 ;  /* 0x000000060b057287 */ /* 0x000fe4000c000000 */
        /* <DEDUP_REMOVED lines=37> */
[----:B------:R-:W-:-:S06]  /*4090*/  UIMAD UR4, UR5, UR20, UR6 ;  /* 0x00000014050472a4 */ /* 0x000fcc000f8e0206 */
[----:B------:R-:W-:-:S07]  /*40a0*/  IMAD.U32 R0, RZ, RZ, UR4 ;  /* 0x00000004ff007e24 */ /* 0x000fce000f8e00ff */
.L_x_65:
[----:B------:R-:W2:Y:S02]  /*40b0*/  LDCU UR4, c[0x0][0xf30] ;  /* 0x0001e600ff0477ac */ /* 0x000ea40008000800 */
[----:B--2---:R-:W-:-:S09]  /*40c0*/  UISETP.NE.AND UP0, UPT, UR4, 0x1, UPT ;  /* 0x000000010400788c */ /* 0x004fd2000bf05270 */
[----:B------:R-:W-:Y:S05]  /*40d0*/  BRA.U UP0, `(.L_x_66) ;  /* 0x0000000100407547 */ /* 0x000fea000b800000 */
[----:B------:R-:W2:Y:S01]  /*40e0*/  LDCU.128 UR4, c[0x0][0xf10] ;  /* 0x0001e200ff0477ac */ /* 0x000ea20008000c00 */
[----:B------:R-:W-:Y:S01]  /*40f0*/  R2UR UR14, R0 ;  /* 0x00000000000e72ca */ /* 0x000fe200000e0000 */
[----:B------:R-:W3:Y:S01]  /*4100*/  LDCU UR12, c[0x0][0xf0c] ;  /* 0x0001e180ff0c77ac */ /* 0x000ee20008000800 */
[----:B------:R-:W4:Y:S11]  /*4110*/  LDCU UR13, c[0x0][0xf20] ;  /* 0x0001e400ff0d77ac */ /* 0x000f360008000800 */
[----:B--2---:R-:W-:-:S02]  /*4120*/  UIMAD.WIDE.U32 UR10, UR14, UR4, URZ ;  /* 0x000000040e0a72a5 */ /* 0x004fc4000f8e00ff */
[----:B------:R-:W-:Y:S02]  /*4130*/  UIMAD.WIDE.U32 UR8, UR77, UR7, URZ ;  /* 0x000000074d0872a5 */ /* 0x000fe4000f8e00ff */
[----:B---3--:R-:W-:Y:S02]  /*4140*/  UISETP.NE.AND UP0, UPT, UR12, 0x1, UPT ;  /* 0x000000010c00788c */ /* 0x008fe4000bf05270 */
[----:B------:R-:W-:Y:S01]  /*4150*/  UISETP.NE.AND UP1, UPT, UR6, 0x1, UPT ;  /* 0x000000010600788c */ /* 0x000fe2000bf25270 */
[----:B------:R-:W-:Y:S02]  /*4160*/  UMOV UR10, UR11 ;  /* 0x0000000b000a7c82 */ /* 0x000fe40008000000 */
[----:B------:R-:W-:Y:S01]  /*4170*/  UMOV UR4, UR9 ;  /* 0x0000000900047c82 */ /* 0x000fe20008000000 */
[----:B------:R-:W-:Y:S02]  /*4180*/  USHF.R.U32.HI UR5, URZ, UR5, UR10 ;  /* 0x00000005ff057299 */ /* 0x000fe4000801160a */
[----:B----4-:R-:W-:-:S02]  /*4190*/  USHF.R.U32.HI UR4, URZ, UR13, UR4 ;  /* 0x0000000dff047299 */ /* 0x010fc40008011604 */
[----:B------:R-:W-:Y:S02]  /*41a0*/  USEL UR5, UR14, UR5, !UP0 ;  /* 0x000000050e057287 */ /* 0x000fe4000c000000 */
[----:B------:R-:W-:-:S04]  /*41b0*/  USEL UR4, UR77, UR4, !UP1 ;  /* 0x000000044d047287 */ /* 0x000fc8000c800000 */
[----:B------:R-:W-:-:S04]  /*41c0*/  UIADD3 UR4, UPT, UPT, UR5, -UR4, URZ ;  /* 0x8000000405047290 */ /* 0x000fc8000fffe0ff */
[----:B------:R-:W-:-:S12]  /*41d0*/  UIMAD UR77, UR4, UR6, UR77 ;  /* 0x00000006044d72a4 */ /* 0x000fd8000f8e024d */
.L_x_66:
[----:B------:R-:W2:Y:S01]  /*41e0*/  LDCU UR4, c[0x0][0x38c] ;  /* 0x00007180ff0477ac */ /* 0x000ea20008000800 */
[----:B------:R-:W-:Y:S02]  /*41f0*/  R2UR UR6, R15 ;  /* 0x000000000f0672ca */ /* 0x000fe400000e0000 */
[----:B------:R-:W-:Y:S02]  /*4200*/  PLOP3.LUT P1, PT, PT, PT, PT, 0x80, 0x8 ;  /* 0x000000000008781c */ /* 0x000fe40003f2f070 */
[----:B------:R-:W-:Y:S02]  /*4210*/  SHF.L.U32 R5, R10, 0x1f, RZ ;  /* 0x0000001f0a057819 */ /* 0x000fe400000006ff */
[----:B------:R-:W-:-:S07]  /*4220*/  R2UR UR5, R24 ;  /* 0x00000000180572ca */ /* 0x000fce00000e0000 */
[----:B------:R-:W-:Y:S02]  /*4230*/  ULEA UR7, UR6, UR38, 0x3 ;  /* 0x0000002606077291 */ /* 0x000fe4000f8e18ff */
[----:B------:R-:W-:Y:S02]  /*4240*/  ULEA UR32, UR6, UR33, 0x6 ;  /* 0x0000002106207291 */ /* 0x000fe4000f8e30ff */
[----:B--2---:R-:W-:Y:S02]  /*4250*/  UISETP.GE.AND UP0, UPT, UR4, 0x1, UPT ;  /* 0x000000010400788c */ /* 0x004fe4000bf06270 */
[----:B------:R-:W-:-:S04]  /*4260*/  IMAD.U32 R2, RZ, RZ, UR7 ;  /* 0x00000007ff027e24 */ /* 0x000fc8000f8e00ff */
[----:B------:R-:W-:-:S05]  /*4270*/  PLOP3.LUT P0, PT, PT, PT, UP0, 0x80, 0x8 ;  /* 0x000000000008781c */ /* 0x000fca0003f0f008 */
[----:B------:R-:W-:-:S08]  /*4280*/  @UP0 ULEA UR4, UR36, UR38, 0x3 ;  /* 0x0000002624040291 */ /* 0x000fd0000f8e18ff */
[----:B------:R-:W-:-:S04]  /*4290*/  @P0 SHF.L.U32 R4, R3, 0x1f, RZ ;  /* 0x0000001f03040819 */ /* 0x000fc800000006ff */
[----:B------:R2:W3:Y:S01]  /*42a0*/  @P0 SYNCS.PHASECHK.TRANS64.TRYWAIT P1, [UR4], R4 ;  /* 0x00000004ff0005a7 */ /* 0x0004e20008021104 */
[----:B------:R-:W-:-:S04]  /*42b0*/  ULEA.HI UR4, UR26, UR26, URZ, 0x1 ;  /* 0x0000001a1a047291 */ /* 0x000fc8000f8f08ff */
[----:B------:R-:W-:-:S04]  /*42c0*/  ULOP3.LUT UR4, UR4, 0x7ffffffe, URZ, 0xc0, !UPT ;  /* 0x7ffffffe04047892 */ /* 0x000fc8000f8ec0ff */
[----:B------:R-:W-:-:S04]  /*42d0*/  UIADD3 UR4, UPT, UPT, -UR4, UR26, URZ ;  /* 0x0000001a04047290 */ /* 0x000fc8000fffe1ff */
[----:B------:R-:W-:Y:S01]  /*42e0*/  ULEA UR57, UR4, UR5, 0x1 ;  /* 0x0000000504397291 */ /* 0x000fe2000f8e08ff */
[----:B------:R-:W4:Y:S02]  /*42f0*/  SYNCS.PHASECHK.TRANS64.TRYWAIT P0, [UR7+0xb0], R5 ;  /* 0x0000b005ff0075a7 */ /* 0x000f240008001107 */
[----:B--234-:R-:W-:Y:S09]  /*4300*/  @!P0 BRA `(.L_x_67) ;  /* 0x0000007800f08947 */ /* 0x01cff20003800000 */
.L_x_173:
[----:B------:R-:W-:Y:S01]  /*4310*/  IADD3 R9, PT, PT, R9, 0x1, RZ ;  /* 0x0000000109097810 */ /* 0x000fe20007ffe0ff */
[----:B------:R-:W-:Y:S06]  /*4320*/  BRA.U !UP0, `(.L_x_68) ;  /* 0x0000000508f87547 */ /* 0x000fec000b800000 */
[----:B------:R-:W-:Y:S01]  /*4330*/  R2UR UR20, R23 ;  /* 0x00000000171472ca */ /* 0x000fe200000e0000 */
[----:B------:R-:W-:Y:S01]  /*4340*/  USHF.R.U32.HI UR4, URZ, 0x1a, UR57 ;  /* 0x0000001aff047899 */ /* 0x000fe20008011639 */
[----:B------:R-:W-:Y:S01]  /*4350*/  R2UR UR19, R22 ;  /* 0x00000000161372ca */ /* 0x000fe200000e0000 */
[----:B------:R-:W-:Y:S01]  /*4360*/  UIADD3 UR69, UPT, UPT, UR57, 0x40000000, URZ ;  /* 0x4000000039457890 */ /* 0x000fe2000fffe0ff */
[----:B------:R-:W-:Y:S01]  /*4370*/  R2UR UR18, R21 ;  /* 0x00000000151272ca */ /* 0x000fe200000e0000 */
[----:B------:R-:W-:Y:S01]  /*4380*/  ULOP3.LUT UR67, UR57, 0x80000000, URZ, 0x3c, !UPT ;  /* 0x8000000039437892 */ /* 0x000fe2000f8e3cff */
[----:B------:R-:W-:Y:S01]  /*4390*/  R2UR UR17, R20 ;  /* 0x00000000141172ca */ /* 0x000fe200000e0000 */
[----:B------:R-:W-:Y:S01]  /*43a0*/  UIADD3 UR65, UPT, UPT, UR57, -0x40000000, URZ ;  /* 0xc000000039417890 */ /* 0x000fe2000fffe0ff */
[----:B------:R-:W-:Y:S01]  /*43b0*/  R2UR UR16, R19 ;  /* 0x00000000131072ca */ /* 0x000fe200000e0000 */
[----:B------:R-:W-:Y:S01]  /*43c0*/  UIADD3 UR71, UPT, UPT, UR57, 0x4, URZ ;  /* 0x0000000439477890 */ /* 0x000fe2000fffe0ff */
[----:B------:R-:W-:Y:S01]  /*43d0*/  R2UR UR15, R18 ;  /* 0x00000000120f72ca */ /* 0x000fe200000e0000 */
[----:B------:R-:W-:Y:S01]  /*43e0*/  UIADD3 UR63, UPT, UPT, UR57, 0x40000004, URZ ;  /* 0x40000004393f7890 */ /* 0x000fe2000fffe0ff */
[----:B------:R-:W-:Y:S01]  /*43f0*/  R2UR UR14, R17 ;  /* 0x00000000110e72ca */ /* 0x000fe200000e0000 */
[----:B------:R-:W-:Y:S01]  /*4400*/  UIADD3 UR61, UPT, UPT, UR57, -0x7ffffffc, URZ ;  /* 0x80000004393d7890 */ /* 0x000fe2000fffe0ff */
[----:B------:R-:W-:Y:S01]  /*4410*/  R2UR UR13, R16 ;  /* 0x00000000100d72ca */ /* 0x000fe200000e0000 */
[----:B------:R-:W-:Y:S01]  /*4420*/  UIADD3 UR59, UPT, UPT, UR57, -0x3ffffffc, URZ ;  /* 0xc0000004393b7890 */ /* 0x000fe2000fffe0ff */
[----:B------:R-:W-:Y:S01]  /*4430*/  R2UR UR35, R12 ;  /* 0x000000000c2372ca */ /* 0x000fe200000e0000 */
[----:B------:R-:W-:Y:S01]  /*4440*/  ULOP3.LUT UR54, UR4, 0x30, URZ, 0xc0, !UPT ;  /* 0x0000003004367892 */ /* 0x000fe2000f8ec0ff */
[----:B------:R-:W-:Y:S01]  /*4450*/  R2UR UR34, R11 ;  /* 0x000000000b2272ca */ /* 0x000fe200000e0000 */
[----:B------:R-:W-:-:S02]  /*4460*/  USHF.R.U32.HI UR10, URZ, 0x1a, UR69 ;  /* 0x0000001aff0a7899 */ /* 0x000fc40008011645 */
[----:B------:R-:W-:Y:S02]  /*4470*/  USHF.R.U32.HI UR8, URZ, 0x1a, UR67 ;  /* 0x0000001aff087899 */ /* 0x000fe40008011643 */
[----:B------:R-:W-:Y:S02]  /*4480*/  USHF.R.U32.HI UR7, URZ, 0x1a, UR65 ;  /* 0x0000001aff077899 */ /* 0x000fe40008011641 */
[----:B------:R-:W-:Y:S02]  /*4490*/  USHF.R.U32.HI UR6, URZ, 0x1a, UR71 ;  /* 0x0000001aff067899 */ /* 0x000fe40008011647 */
[----:B------:R-:W-:Y:S02]  /*44a0*/  USHF.R.U32.HI UR5, URZ, 0x1a, UR63 ;  /* 0x0000001aff057899 */ /* 0x000fe4000801163f */
[----:B------:R-:W-:Y:S02]  /*44b0*/  USHF.R.U32.HI UR4, URZ, 0x1a, UR61 ;  /* 0x0000001aff047899 */ /* 0x000fe4000801163d */
[----:B------:R-:W-:-:S02]  /*44c0*/  USHF.R.U32.HI UR12, URZ, 0x1a, UR59 ;  /* 0x0000001aff0c7899 */ /* 0x000fc4000801163b */
[----:B------:R-:W-:Y:S02]  /*44d0*/  ULOP3.LUT UR10, UR10, 0x30, URZ, 0xc0, !UPT ;  /* 0x000000300a0a7892 */ /* 0x000fe4000f8ec0ff */
[----:B------:R-:W-:Y:S02]  /*44e0*/  ULOP3.LUT UR8, UR8, 0x30, URZ, 0xc0, !UPT ;  /* 0x0000003008087892 */ /* 0x000fe4000f8ec0ff */
[----:B------:R-:W-:Y:S02]  /*44f0*/  ULOP3.LUT UR7, UR7, 0x30, URZ, 0xc0, !UPT ;  /* 0x0000003007077892 */ /* 0x000fe4000f8ec0ff */
[----:B------:R-:W-:Y:S02]  /*4500*/  ULOP3.LUT UR6, UR6, 0x30, URZ, 0xc0, !UPT ;  /* 0x0000003006067892 */ /* 0x000fe4000f8ec0ff */
[----:B------:R-:W-:Y:S02]  /*4510*/  ULOP3.LUT UR5, UR5, 0x30, URZ, 0xc0, !UPT ;  /* 0x0000003005057892 */ /* 0x000fe4000f8ec0ff */
[----:B------:R-:W-:-:S02]  /*4520*/  ULOP3.LUT UR4, UR4, 0x30, URZ, 0xc0, !UPT ;  /* 0x0000003004047892 */ /* 0x000fc4000f8ec0ff */
[----:B------:R-:W-:Y:S02]  /*4530*/  ULOP3.LUT UR12, UR12, 0x30, URZ, 0xc0, !UPT ;  /* 0x000000300c0c7892 */ /* 0x000fe4000f8ec0ff */
[----:B------:R-:W-:Y:S01]  /*4540*/  UPRMT UR55, UR54, 0x5410, UR20 ;  /* 0x0000541036377896 */ /* 0x000fe20008000014 */
[----:B------:R-:W-:Y:S01]  /*4550*/  UMOV UR11, URZ ;  /* 0x000000ff000b7c82 */ /* 0x000fe20008000000 */
[----:B------:R-:W-:Y:S01]  /*4560*/  UMOV UR9, UR36 ;  /* 0x0000002400097c82 */ /* 0x000fe20008000000 */
[----:B------:R-:W-:Y:S02]  /*4570*/  UPRMT UR53, UR10, 0x5410, UR19 ;  /* 0x000054100a357896 */ /* 0x000fe40008000013 */
[----:B------:R-:W-:Y:S02]  /*4580*/  UPRMT UR51, UR8, 0x5410, UR18 ;  /* 0x0000541008337896 */ /* 0x000fe40008000012 */
[----:B------:R-:W-:Y:S02]  /*4590*/  UPRMT UR49, UR7, 0x5410, UR17 ;  /* 0x0000541007317896 */ /* 0x000fe40008000011 */
[----:B------:R-:W-:-:S02]  /*45a0*/  UPRMT UR47, UR6, 0x5410, UR16 ;  /* 0x00005410062f7896 */ /* 0x000fc40008000010 */
[----:B------:R-:W-:Y:S02]  /*45b0*/  UPRMT UR45, UR5, 0x5410, UR15 ;  /* 0x00005410052d7896 */ /* 0x000fe4000800000f */
[----:B------:R-:W-:Y:S02]  /*45c0*/  UPRMT UR43, UR4, 0x5410, UR14 ;  /* 0x00005410042b7896 */ /* 0x000fe4000800000e */
[----:B------:R-:W-:Y:S01]  /*45d0*/  UPRMT UR41, UR12, 0x5410, UR13 ;  /* 0x000054100c297896 */ /* 0x000fe2000800000d */
[----:B------:R-:W-:Y:S01]  /*45e0*/  UMOV UR54, URZ ;  /* 0x000000ff00367c82 */ /* 0x000fe20008000000 */
[----:B-1----:R-:W-:Y:S01]  /*45f0*/  UMOV UR52, URZ ;  /* 0x000000ff00347c82 */ /* 0x002fe20008000000 */
[----:B------:R-:W-:Y:S01]  /*4600*/  UMOV UR50, URZ ;  /* 0x000000ff00327c82 */ /* 0x000fe20008000000 */
[----:B------:R-:W-:Y:S01]  /*4610*/  UMOV UR48, URZ ;  /* 0x000000ff00307c82 */ /* 0x000fe20008000000 */
[----:B------:R-:W-:Y:S01]  /*4620*/  UMOV UR46, URZ ;  /* 0x000000ff002e7c82 */ /* 0x000fe20008000000 */
[----:B------:R-:W-:Y:S01]  /*4630*/  UMOV UR44, URZ ;  /* 0x000000ff002c7c82 */ /* 0x000fe20008000000 */
[----:B------:R-:W-:Y:S01]  /*4640*/  UMOV UR42, URZ ;  /* 0x000000ff002a7c82 */ /* 0x000fe20008000000 */
[----:B------:R-:W-:-:S05]  /*4650*/  UMOV UR40, URZ ;  /* 0x000000ff00287c82 */ /* 0x000fca0008000000 */
.L_x_71:
[----:B------:R-:W-:Y:S02]  /*4660*/  UIADD3 UR35, UPT, UPT, UR35, 0x1, URZ ;  /* 0x0000000123237890 */ /* 0x000fe4000fffe0ff */
[----:B---3--:R-:W-:Y:S02]  /*4670*/  ULEA UR7, UR9, UR38, 0x3 ;  /* 0x0000002609077291 */ /* 0x008fe4000f8e18ff */
[----:B------:R-:W-:Y:S01]  /*4680*/  UISETP.NE.AND UP2, UPT, UR35, URZ, UPT ;  /* 0x000000ff2300728c */ /* 0x000fe2000bf45270 */
[----:B----4-:R-:W-:Y:S10]  /*4690*/  @P1 BRA `(.L_x_69) ;  /* 0x00000000000c1947 */ /* 0x010ff40003800000 */
[----:B--2---:R-:W-:Y:S04]  /*46a0*/  SHF.L.U32 R5, R3, 0x1f, RZ ;  /* 0x0000001f03057819 */ /* 0x004fe800000006ff */
[----:B------:R-:W1:Y:S02]  /*46b0*/  SYNCS.PHASECHK.TRANS64.TRYWAIT P0, [UR7], R5 ;  /* 0x00000005ff0075a7 */ /* 0x000e640008001107 */
[----:B-1----:R-:W-:Y:S05]  /*46c0*/  @!P0 BRA `(.L_x_70) ;  /* 0x00000078001c8947 */ /* 0x002fea0003800000 */
.L_x_69:
[----:B------:R-:W-:Y:S01]  /*46d0*/  UISETP.NE.AND UP0, UPT, UR34, 0x1, UPT ;  /* 0x000000012200788c */ /* 0x000fe2000bf05270 */
[----:B------:R-:W-:Y:S01]  /*46e0*/  PLOP3.LUT P1, PT, PT, PT, PT, 0x80, 0x8 ;  /* 0x000000000008781c */ /* 0x000fe20003f2f070 */
[----:B------:R-:W-:Y:S02]  /*46f0*/  UIADD3 UR4, UPT, UPT, UR9, 0x1, URZ ;  /* 0x0000000109047890 */ /* 0x000fe4000fffe0ff */
[----:B------:R-:W-:Y:S02]  /*4700*/  ULEA UR10, UR9, UR75, 0x6 ;  /* 0x0000004b090a7291 */ /* 0x000fe4000f8e30ff */
[----:B------:R-:W-:Y:S01]  /*4710*/  UISETP.NE.AND UP1, UPT, UR4, 0x4, UPT ;  /* 0x000000040400788c */ /* 0x000fe2000bf25270 */
[----:B------:R-:W-:Y:S01]  /*4720*/  PLOP3.LUT P0, PT, PT, PT, UP0, 0x80, 0x8 ;  /* 0x000000000008781c */ /* 0x000fe20003f0f008 */
[----:B------:R-:W-:Y:S02]  /*4730*/  ULEA UR8, UR9, UR76, 0x6 ;  /* 0x0000004c09087291 */ /* 0x000fe4000f8e30ff */
[----:B------:R-:W-:Y:S02]  /*4740*/  USEL UR5, URZ, 0x1, UP1 ;  /* 0x00000001ff057887 */ /* 0x000fe40008800000 */
[----:B------:R-:W-:Y:S02]  /*4750*/  USEL UR36, UR4, URZ, UP1 ;  /* 0x000000ff04247287 */ /* 0x000fe40008800000 */
[----:B------:R-:W-:Y:S02]  /*4760*/  UIADD3 UR14, UPT, UPT, UR10, 0x20, URZ ;  /* 0x000000200a0e7890 */ /* 0x000fe4000fffe0ff */
[----:B------:R-:W-:Y:S01]  /*4770*/  @UP0 ULEA UR4, UR36, UR38, 0x3 ;  /* 0x0000002624040291 */ /* 0x000fe2000f8e18ff */
[----:B------:R-:W-:Y:S01]  /*4780*/  LOP3.LUT R3, R3, UR5, RZ, 0x3c, !PT ;  /* 0x0000000503037c12 */ /* 0x000fe2000f8e3cff */
[----:B------:R-:W-:Y:S02]  /*4790*/  UISETP.NE.U32.AND UP0, UPT, UR11, URZ, UPT ;  /* 0x000000ff0b00728c */ /* 0x000fe4000bf05070 */
[----:B------:R-:W-:Y:S01]  /*47a0*/  UIADD3 UR18, UPT, UPT, UR8, 0x20, URZ ;  /* 0x0000002008127890 */ /* 0x000fe2000fffe0ff */
[----:B-12---:R-:W-:Y:S01]  /*47b0*/  @P0 SHF.L.U32 R4, R3, 0x1f, RZ ;  /* 0x0000001f03040819 */ /* 0x006fe200000006ff */
[----:B------:R-:W-:Y:S02]  /*47c0*/  ULEA UR6, UR9, UR74, 0xa ;  /* 0x0000004a09067291 */ /* 0x000fe4000f8e50ff */
[----:B------:R-:W-:Y:S01]  /*47d0*/  UIADD3 UR37, UPT, UPT, UR7, 0x20, URZ ;  /* 0x0000002007257890 */ /* 0x000fe2000fffe0ff */
[----:B------:R3:W4:Y:S01]  /*47e0*/  @P0 SYNCS.PHASECHK.TRANS64.TRYWAIT P1, [UR4], R4 ;  /* 0x00000004ff0005a7 */ /* 0x0007220008021104 */
[----:B------:R-:W-:Y:S02]  /*47f0*/  ULEA UR4, UR9, UR73, 0xb ;  /* 0x0000004909047291 */ /* 0x000fe4000f8e58ff */
[----:B------:R-:W-:Y:S02]  /*4800*/  UIADD3 UR26, UPT, UPT, UR6, 0x2, URZ ;  /* 0x00000002061a7890 */ /* 0x000fe4000fffe0ff */
[----:B------:R-:W-:Y:S02]  /*4810*/  UIADD3 UR22, UPT, UPT, UR4, 0x2, URZ ;  /* 0x0000000204167890 */ /* 0x000fe4000fffe0ff */
[----:B------:R-:W-:Y:S02]  /*4820*/  UIADD3 UR28, UPT, UPT, UR6, 0x4, URZ ;  /* 0x00000004061c7890 */ /* 0x000fe4000fffe0ff */
[----:B------:R-:W-:Y:S02]  /*4830*/  UIADD3 UR16, UPT, UPT, UR4, 0x4, URZ ;  /* 0x0000000404107890 */ /* 0x000fe4000fffe0ff */
[----:B------:R-:W-:Y:S02]  /*4840*/  UIADD3 UR12, UPT, UPT, UR6, 0x6, URZ ;  /* 0x00000006060c7890 */ /* 0x000fe4000fffe0ff */
[----:B------:R-:W-:Y:S02]  /*4850*/  UIADD3 UR30, UPT, UPT, UR6, 0x200, URZ ;  /* 0x00000200061e7890 */ /* 0x000fe4000fffe0ff */
[----:B------:R-:W-:Y:S02]  /*4860*/  UIADD3 UR24, UPT, UPT, UR6, 0x202, URZ ;  /* 0x0000020206187890 */ /* 0x000fe4000fffe0ff */
[----:B------:R-:W-:Y:S02]  /*4870*/  UIADD3 UR20, UPT, UPT, UR4, 0x402, URZ ;  /* 0x0000040204147890 */ /* 0x000fe4000fffe0ff */
[----:B------:R-:W-:Y:S01]  /*4880*/  UIADD3 UR34, UPT, UPT, UR34, -0x1, URZ ;  /* 0xffffffff22227890 */ /* 0x000fe2000fffe0ff */
[----:B------:R-:W-:Y:S01]  /*4890*/  UMOV UR11, 0x4008 ;  /* 0x00004008000b7882 */ /* 0x000fe20000000000 */
[----:B------:R-:W-:Y:S01]  /*48a0*/  UMOV UR15, 0x4008 ;  /* 0x00004008000f7882 */ /* 0x000fe20000000000 */
[----:B------:R1:W-:Y:S01]  /*48b0*/  UTCCP.T.S.4x32dp128bit tmem[UR33+0x80], gdesc[UR10] ;  /* 0x0000800a210079e7 */ /* 0x0003e20009100000 */
[----:B------:R2:W-:Y:S01]  /*48c0*/  UTCCP.T.S.4x32dp128bit tmem[UR33+0x84], gdesc[UR14] ;  /* 0x0000840e210079e7 */ /* 0x0005e20009100000 */
[----:B------:R-:W-:Y:S01]  /*48d0*/  UMOV UR9, 0x4008 ;  /* 0x0000400800097882 */ /* 0x000fe20000000000 */
[----:B------:R-:W-:Y:S01]  /*48e0*/  UMOV UR19, 0x4008 ;  /* 0x0000400800137882 */ /* 0x000fe20000000000 */
[----:B------:R3:W-:Y:S01]  /*48f0*/  UTCCP.T.S.4x32dp128bit tmem[UR33+0x88], gdesc[UR8] ;  /* 0x00008808210079e7 */ /* 0x0007e20009100000 */
[----:B------:R3:W-:Y:S01]  /*4900*/  UTCCP.T.S.4x32dp128bit tmem[UR33+0x8c], gdesc[UR18] ;  /* 0x00008c12210079e7 */ /* 0x0007e20009100000 */
[----:B------:R-:W-:Y:S01]  /*4910*/  UMOV UR7, 0x40004040 ;  /* 0x4000404000077882 */ /* 0x000fe20000000000 */
[----:B------:R-:W-:Y:S01]  /*4920*/  UMOV UR5, 0x40004040 ;  /* 0x4000404000057882 */ /* 0x000fe20000000000 */
[----:B------:R-:W-:Y:S01]  /*4930*/  UMOV UR27, 0x40004040 ;  /* 0x40004040001b7882 */ /* 0x000fe20000000000 */
[----:B------:R3:W-:Y:S01]  /*4940*/  UTCQMMA gdesc[UR4], gdesc[UR6], tmem[UR32], tmem[UR54], idesc[UR55], tmem[UR56], UP0 ;  /* 0x0038360604007dea */ /* 0x0007e20008000320 */
[----:B------:R-:W-:Y:S01]  /*4950*/  UMOV UR23, 0x40004040 ;  /* 0x4000404000177882 */ /* 0x000fe20000000000 */
[----:B------:R-:W-:Y:S01]  /*4960*/  UMOV UR29, 0x40004040 ;  /* 0x40004040001d7882 */ /* 0x000fe20000000000 */
[----:B------:R-:W-:Y:S01]  /*4970*/  UTCQMMA gdesc[UR22], gdesc[UR26], tmem[UR32], tmem[UR52], idesc[UR53], tmem[UR68], UPT ;  /* 0x0044341a16007dea */ /* 0x000fe2000b800320 */
[----:B------:R-:W-:Y:S01]  /*4980*/  UMOV UR17, 0x40004040 ;  /* 0x4000404000117882 */ /* 0x000fe20000000000 */
[----:B------:R-:W-:Y:S01]  /*4990*/  UMOV UR13, 0x40004040 ;  /* 0x40004040000d7882 */ /* 0x000fe20000000000 */
[----:B------:R-:W-:Y:S01]  /*49a0*/  UTCQMMA gdesc[UR16], gdesc[UR28], tmem[UR32], tmem[UR50], idesc[UR51], tmem[UR66], UPT ;  /* 0x0042321c10007dea */ /* 0x000fe2000b800320 */
[----:B------:R-:W-:Y:S01]  /*49b0*/  UMOV UR31, 0x40004040 ;  /* 0x40004040001f7882 */ /* 0x000fe20000000000 */
[----:B------:R-:W-:Y:S01]  /*49c0*/  UMOV UR25, 0x40004040 ;  /* 0x4000404000197882 */ /* 0x000fe20000000000 */
[----:B------:R-:W-:Y:S01]  /*49d0*/  UMOV UR21, 0x40004040 ;  /* 0x4000404000157882 */ /* 0x000fe20000000000 */
[----:B-1----:R-:W-:Y:S02]  /*49e0*/  UIADD3 UR10, UPT, UPT, UR4, 0x6, URZ ;  /* 0x00000006040a7890 */ /* 0x002fe4000fffe0ff */
[----:B--2---:R-:W-:Y:S02]  /*49f0*/  UIADD3 UR14, UPT, UPT, UR4, 0x404, URZ ;  /* 0x00000404040e7890 */ /* 0x004fe4000fffe0ff */
[----:B---3--:R-:W-:Y:S02]  /*4a00*/  UIADD3 UR8, UPT, UPT, UR4, 0x400, URZ ;  /* 0x0000040004087890 */ /* 0x008fe4000fffe0ff */
[----:B------:R-:W-:Y:S01]  /*4a10*/  UIADD3 UR18, UPT, UPT, UR6, 0x204, URZ ;  /* 0x0000020406127890 */ /* 0x000fe2000fffe0ff */
[----:B------:R-:W-:Y:S01]  /*4a20*/  UMOV UR11, 0x40004040 ;  /* 0x40004040000b7882 */ /* 0x000fe20000000000 */
[----:B------:R-:W-:Y:S01]  /*4a30*/  UMOV UR9, 0x40004040 ;  /* 0x4000404000097882 */ /* 0x000fe20000000000 */
[----:B------:R1:W-:Y:S01]  /*4a40*/  UTCQMMA gdesc[UR10], gdesc[UR12], tmem[UR32], tmem[UR48], idesc[UR49], tmem[UR64], UPT ;  /* 0x0040300c0a007dea */ /* 0x0003e2000b800320 */
[----:B------:R-:W-:Y:S02]  /*4a50*/  UIADD3 UR6, UPT, UPT, UR6, 0x206, URZ ;  /* 0x0000020606067890 */ /* 0x000fe4000fffe0ff */
[----:B------:R-:W-:Y:S01]  /*4a60*/  UIADD3 UR4, UPT, UPT, UR4, 0x406, URZ ;  /* 0x0000040604047890 */ /* 0x000fe2000fffe0ff */
[----:B------:R2:W-:Y:S01]  /*4a70*/  UTCQMMA gdesc[UR8], gdesc[UR30], tmem[UR32], tmem[UR46], idesc[UR47], tmem[UR70], UPT ;  /* 0x00462e1e08007dea */ /* 0x0005e2000b800320 */
[----:B------:R3:W-:Y:S01]  /*4a80*/  UTCQMMA gdesc[UR20], gdesc[UR24], tmem[UR32], tmem[UR44], idesc[UR45], tmem[UR62], UPT ;  /* 0x003e2c1814007dea */ /* 0x0007e2000b800320 */
[----:B------:R-:W-:Y:S01]  /*4a90*/  UMOV UR19, 0x40004040 ;  /* 0x4000404000137882 */ /* 0x000fe20000000000 */
[----:B------:R-:W-:Y:S02]  /*4aa0*/  UMOV UR15, 0x40004040 ;  /* 0x40004040000f7882 */ /* 0x000fe40000000000 */
[----:B------:R3:W-:Y:S03]  /*4ab0*/  UTCQMMA gdesc[UR14], gdesc[UR18], tmem[UR32], tmem[UR42], idesc[UR43], tmem[UR60], UPT ;  /* 0x003c2a120e007dea */ /* 0x0007e6000b800320 */
[----:B------:R3:W-:Y:S01]  /*4ac0*/  UTCQMMA gdesc[UR4], gdesc[UR6], tmem[UR32], tmem[UR40], idesc[UR41], tmem[UR58], UPT ;  /* 0x003a280604007dea */ /* 0x0007e2000b800320 */
[----:B------:R3:W-:Y:S01]  /*4ad0*/  UTCBAR.MULTICAST [UR37], URZ, UR72 ;  /* 0x000000ff250073e9 */ /* 0x0007e20008000848 */
[----:B-1----:R-:W-:Y:S01]  /*4ae0*/  UMOV UR11, 0x1 ;  /* 0x00000001000b7882 */ /* 0x002fe20000000000 */
[----:B--2---:R-:W-:Y:S01]  /*4af0*/  UMOV UR9, UR36 ;  /* 0x0000002400097c82 */ /* 0x004fe20008000000 */
[----:B------:R-:W-:Y:S05]  /*4b00*/  BRA.U UP2, `(.L_x_71) ;  /* 0xfffffff902d47547 */ /* 0x000fea000b83ffff */
.L_x_68:
[----:B---3--:R-:W-:Y:S02]  /*4b10*/  R2UR UR5, R2 ;  /* 0x00000000020572ca */ /* 0x008fe400000e0000 */
[----:B------:R-:W-:Y:S02]  /*4b20*/  R2UR UR4, R15 ;  /* 0x000000000f0472ca */ /* 0x000fe400000e0000 */
[----:B------:R-:W-:Y:S02]  /*4b30*/  R2UR UR6, R93 ;  /* 0x000000005d0672ca */ /* 0x000fe400000e0000 */
[----:B------:R-:W-:-:S04]  /*4b40*/  ISETP.NE.AND P0, PT, R9, 0x2, PT ;  /* 0x000000020900780c */ /* 0x000fc80003f05270 */
[----:B------:R-:W-:Y:S02]  /*4b50*/  SEL R2, RZ, 0x1, P0 ;  /* 0x00000001ff027807 */ /* 0x000fe40000000000 */
[----:B------:R-:W-:Y:S01]  /*4b60*/  SEL R9, R9, RZ, P0 ;  /* 0x000000ff09097207 */ /* 0x000fe20000000000 */
[----:B------:R-:W-:Y:S01]  /*4b70*/  UIADD3 UR5, UPT, UPT, UR5, 0xa0, URZ ;  /* 0x000000a005057890 */ /* 0x000fe2000fffe0ff */
[----:B------:R-:W-:Y:S01]  /*4b80*/  LOP3.LUT R8, R8, R2, RZ, 0x3c, !PT ;  /* 0x0000000208087212 */ /* 0x000fe200078e3cff */
[----:B------:R-:W-:Y:S02]  /*4b90*/  UIADD3 UR4, UPT, UPT, UR4, 0x1, URZ ;  /* 0x0000000104047890 */ /* 0x000fe4000fffe0ff */
[----:B------:R-:W-:Y:S02]  /*4ba0*/  UIADD3 UR26, UPT, UPT, UR77, UR6, URZ ;  /* 0x000000064d1a7290 */ /* 0x000fe4000fffe0ff */
[----:B------:R-:W-:-:S03]  /*4bb0*/  UISETP.NE.AND UP0, UPT, UR4, 0x2, UPT ;  /* 0x000000020400788c */ /* 0x000fc6000bf05270 */
[----:B------:R3:W-:Y:S01]  /*4bc0*/  UTCBAR [UR5], URZ ;  /* 0x000000ff050073e9 */ /* 0x0007e200080000ff */
[----:B------:R-:W-:Y:S02]  /*4bd0*/  USEL UR6, URZ, 0x1, UP0 ;  /* 0x00000001ff067887 */ /* 0x000fe40008000000 */
[----:B------:R-:W-:-:S04]  /*4be0*/  USEL UR4, UR4, URZ, UP0 ;  /* 0x000000ff04047287 */ /* 0x000fc80008000000 */
[----:B------:R-:W-:Y:S02]  /*4bf0*/  LOP3.LUT R10, R10, UR6, RZ, 0x3c, !PT ;  /* 0x000000060a0a7c12 */ /* 0x000fe4000f8e3cff */
[----:B------:R-:W-:Y:S01]  /*4c00*/  IMAD.U32 R15, RZ, RZ, UR4 ;  /* 0x00000004ff0f7e24 */ /* 0x000fe2000f8e00ff */
[----:B------:R-:W-:Y:S06]  /*4c10*/  BRA.U UP3, `(.L_x_72) ;  /* 0xffffffed03d87547 */ /* 0x000fec000b83ffff */
[----:B------:R-:W1:Y:S01]  /*4c20*/  S2UR UR7, SR_CgaCtaId ;  /* 0x00000000000779c3 */ /* 0x000e620000008800 */
[----:B---3--:R-:W-:Y:S02]  /*4c30*/  R2UR UR5, R15 ;  /* 0x000000000f0572ca */ /* 0x008fe400000e0000 */
[----:B------:R-:W-:Y:S01]  /*4c40*/  ELECT P0, URZ, PT ;  /* 0x0000000000ff782f */ /* 0x000fe20003800000 */
[----:B------:R-:W-:Y:S01]  /*4c50*/  IMAD.MOV.U32 R0, RZ, RZ, 0x1 ;  /* 0x00000001ff007424 */ /* 0x000fe200078e00ff */
[----:B------:R-:W-:Y:S01]  /*4c60*/  UIADD3 UR38, UPT, UPT, UR38, 0xb0, URZ ;  /* 0x000000b026267890 */ /* 0x000fe2000fffe0ff */
[----:B------:R-:W-:Y:S01]  /*4c70*/  SHF.L.U32 R2, R10, 0x1f, RZ ;  /* 0x0000001f0a027819 */ /* 0x000fe200000006ff */
[----:B------:R-:W-:Y:S01]  /*4c80*/  UMOV UR4, 0x40 ;  /* 0x0000004000047882 */ /* 0x000fe20000000000 */
[----:B------:R-:W-:Y:S01]  /*4c90*/  UVIRTCOUNT.DEALLOC.SMPOOL 0x80 ;  /* 0x000000800000784c */ /* 0x000fe20000000000 */
[----:B-1----:R-:W-:-:S05]  /*4ca0*/  ULEA UR7, UR7, UR4, 0x18 ;  /* 0x0000000407077291 */ /* 0x002fca000f8ec0ff */
[----:B------:R-:W-:-:S04]  /*4cb0*/  ULEA UR4, UR5, UR38, 0x3 ;  /* 0x0000002605047291 */ /* 0x000fc8000f8e18ff */
[----:B------:R1:W-:Y:S05]  /*4cc0*/  @P0 STS.U8 [UR7+0x1c], R0 ;  /* 0x00001c00ff000988 */ /* 0x0003ea0008000007 */
[----:B------:R-:W3:Y:S02]  /*4cd0*/  SYNCS.PHASECHK.TRANS64.TRYWAIT P0, [UR4], R2 ;  /* 0x00000002ff0075a7 */ /* 0x000ee40008001104 */
[----:B-1-3--:R-:W-:Y:S05]  /*4ce0*/  @!P0 BRA `(.L_x_73) ;  /* 0x0000007000ac8947 */ /* 0x00afea0003800000 */
.L_x_176:
[----:B------:R-:W-:-:S13]  /*4cf0*/  R2UR UR4, R15 ;  /* 0x000000000f0472ca */ /* 0x000fda00000e0000 */
        /* <DEDUP_REMOVED lines=9> */
.L_x_178:
[----:B------:R-:W-:Y:S01]  /*4d90*/  NOP ;  /* 0x0000000000007918 */ /* 0x000fe20000000000 */
[----:B-1----:R-:W1:Y:S01]  /*4da0*/  LDS R0, [UR7+0x14] ;  /* 0x00001407ff007984 */ /* 0x002e620008000800 */
[----:B------:R-:W-:Y:S01]  /*4db0*/  ULOP3.LUT UR4, UR33, 0xffff, URZ, 0xc0, !UPT ;  /* 0x0000ffff21047892 */ /* 0x000fe2000f8ec0ff */
[----:B------:R-:W-:Y:S01]  /*4dc0*/  UMOV UR5, 0xffff ;  /* 0x0000ffff00057882 */ /* 0x000fe20000000000 */
[----:B------:R-:W-:Y:S02]  /*4dd0*/  UMOV UR6, 0x1 ;  /* 0x0000000100067882 */ /* 0x000fe40000000000 */
[----:B------:R-:W-:-:S04]  /*4de0*/  USHF.R.U32.HI UR4, URZ, 0x5, UR4 ;  /* 0x00000005ff047899 */ /* 0x000fc80008011604 */
[----:B------:R-:W-:Y:S02]  /*4df0*/  USHF.L.U32 UR5, UR5, UR4, URZ ;  /* 0x0000000405057299 */ /* 0x000fe400080006ff */
[----:B------:R-:W-:-:S04]  /*4e00*/  USHF.L.U32 UR4, UR6, UR4, URZ ;  /* 0x0000000406047299 */ /* 0x000fc800080006ff */
[----:B-1----:R-:W-:-:S04]  /*4e10*/  LOP3.LUT R0, R0, UR5, RZ, 0xc0, !PT ;  /* 0x0000000500007c12 */ /* 0x002fc8000f8ec0ff */
[----:B------:R-:W-:-:S13]  /*4e20*/  ISETP.NE.AND P0, PT, R0, UR5, PT ;  /* 0x0000000500007c0c */ /* 0x000fda000bf05270 */
[----:B------:R-:W-:Y:S05]  /*4e30*/  @P0 BRA `(.L_x_75) ;  /* 0x0000000000580947 */ /* 0x000fea0003800000 */
[----:B------:R-:W1:Y:S02]  /*4e40*/  LDS R0, [UR7+0x18] ;  /* 0x00001807ff007984 */ /* 0x000e640008000800 */
[----:B-1----:R-:W-:-:S04]  /*4e50*/  LOP3.LUT R0, R0, UR4, RZ, 0xc0, !PT ;  /* 0x0000000400007c12 */ /* 0x002fc8000f8ec0ff */
[----:B------:R-:W-:-:S13]  /*4e60*/  ISETP.NE.AND P0, PT, R0, UR4, PT ;  /* 0x0000000400007c0c */ /* 0x000fda000bf05270 */
[----:B------:R-:W-:Y:S05]  /*4e70*/  @P0 BRA `(.L_x_76) ;  /* 0x00000000003c0947 */ /* 0x000fea0003800000 */
[----:B------:R-:W1:Y:S01]  /*4e80*/  S2R R2, SR_LANEID ;  /* 0x0000000000027919 */ /* 0x000e620000000000 */
[----:B------:R-:W-:-:S06]  /*4e90*/  ULOP3.LUT UR5, URZ, UR5, URZ, 0x33, !UPT ;  /* 0x00000005ff057292 */ /* 0x000fcc000f8e33ff */
[----:B------:R-:W-:-:S04]  /*4ea0*/  IMAD.U32 R0, RZ, RZ, UR5 ;  /* 0x00000005ff007e24 */ /* 0x000fc8000f8e00ff */
[----:B------:R3:W2:Y:S02]  /*4eb0*/  REDUX UR8, R0 ;  /* 0x00000000000873c4 */ /* 0x0006a40000000000 */
[----:B------:R1:W-:Y:S01]  /*4ec0*/  UTCATOMSWS.AND URZ, UR5 ;  /* 0x0000000500ff79e3 */ /* 0x0003e20008000000 */
[----:B---3--:R-:W-:Y:S01]  /*4ed0*/  LOP3.LUT R0, RZ, UR4, RZ, 0x33, !PT ;  /* 0x00000004ff007c12 */ /* 0x008fe2000f8e33ff */
[----:B------:R-:W-:Y:S02]  /*4ee0*/  VOTEU.ANY UR4, UPT, PT ;  /* 0x0000000000047886 */ /* 0x000fe400038e0100 */
[----:B------:R-:W-:Y:S02]  /*4ef0*/  UFLO.U32 UR4, UR4 ;  /* 0x00000004000472bd */ /* 0x000fe400080e0000 */
[----:B------:R-:W3:Y:S04]  /*4f00*/  REDUX UR6, R0 ;  /* 0x00000000000673c4 */ /* 0x000ee80000000000 */
[----:B-1----:R-:W-:-:S02]  /*4f10*/  ISETP.EQ.U32.AND P0, PT, R2, UR4, PT ;  /* 0x0000000402007c0c */ /* 0x002fc4000bf02070 */
[----:B--2---:R-:W-:-:S11]  /*4f20*/  MOV R2, UR8 ;  /* 0x0000000800027c02 */ /* 0x004fd60008000f00 */
[----:B------:R1:W-:Y:S01]  /*4f30*/  @P0 ATOMS.AND RZ, [UR7+0x14], R2 ;  /* 0x00001402ffff098c */ /* 0x0003e2000a800007 */
[----:B---3--:R-:W-:-:S05]  /*4f40*/  IMAD.U32 R0, RZ, RZ, UR6 ;  /* 0x00000006ff007e24 */ /* 0x008fca000f8e00ff */
[----:B------:R1:W-:Y:S01]  /*4f50*/  @P0 ATOMS.AND RZ, [UR7+0x18], R0 ;  /* 0x00001800ffff098c */ /* 0x0003e2000a800007 */
[----:B------:R-:W-:Y:S05]  /*4f60*/  BRA `(.L_x_77) ;  /* 0x0000000000147947 */ /* 0x000fea0003800000 */
.L_x_76:
[----:B------:R-:W-:Y:S02]  /*4f70*/  MOV R2, 0x4f90 ;  /* 0x00004f9000027802 */ /* 0x000fe40000000f00 */
[----:B--2-45:R-:W-:Y:S05]  /*4f80*/  CALL.REL.NOINC `($__internal_0_$__cuda_sm10x_tcgen05_guardrail_trap_col_being_dealloced_not_returned_by_alloc) ;  /* 0x0000007400687944 */ /* 0x034fea0003c00000 */
[----:B------:R-:W-:Y:S05]  /*4f90*/  BRA `(.L_x_77) ;  /* 0x0000000000087947 */ /* 0x000fea0003800000 */
.L_x_75:
[----:B------:R-:W-:Y:S02]  /*4fa0*/  MOV R2, 0x4fc0 ;  /* 0x00004fc000027802 */ /* 0x000fe40000000f00 */
[----:B--2-45:R-:W-:Y:S05]  /*4fb0*/  CALL.REL.NOINC `($__internal_2_$__cuda_sm10x_tcgen05_guardrail_trap_unallocated_columns_being_dealloced) ;  /* 0x0000007400747944 */ /* 0x034fea0003c00000 */
.L_x_77:
[----:B------:R-:W-:Y:S01]  /*4fc0*/  NOP ;  /* 0x0000000000007918 */ /* 0x000fe20000000000 */
[----:B------:R-:W-:Y:S05]  /*4fd0*/  EXIT ;  /* 0x000000000000794d */ /* 0x000fea0003800000 */
.L_x_59:
[----:B------:R-:W-:-:S09]  /*4fe0*/  UISETP.NE.OR UP0, UPT, UR21, 0x3, !UP3 ;  /* 0x000000031500788c */ /* 0x000fd2000df05670 */
[----:B------:R-:W-:Y:S05]  /*4ff0*/  BRA.U UP0, `(.L_x_78) ;  /* 0x00000015009c7547 */ /* 0x000fea000b800000 */
[----:B------:R-:W2:Y:S01]  /*5000*/  LDCU.64 UR4, c[0x0][0xc88] ;  /* 0x00019100ff0477ac */ /* 0x000ea20008000a00 */
[----:B------:R-:W3:Y:S01]  /*5010*/  LDC.64 R12, c[0x0][0x348] ;  /* 0x0000d200ff0c7b82 */ /* 0x000ee20000000a00 */
[----:B------:R-:W-:Y:S02]  /*5020*/  HFMA2 R9, -RZ, RZ, 0, 0 ;  /* 0x00000000ff097431 */ /* 0x000fe400000001ff */
[----:B------:R-:W-:Y:S01]  /*5030*/  IMAD.MOV.U32 R11, RZ, RZ, 0x1 ;  /* 0x00000001ff0b7424 */ /* 0x000fe200078e00ff */
[----:B------:R-:W4:Y:S01]  /*5040*/  LDCU UR35, c[0x0][0x370] ;  /* 0x00006e00ff2377ac */ /* 0x000f220008000800 */
[----:B------:R-:W-:Y:S01]  /*5050*/  IMAD.MOV.U32 R10, RZ, RZ, RZ ;  /* 0x000000ffff0a7224 */ /* 0x000fe200078e00ff */
[----:B------:R-:W-:Y:S01]  /*5060*/  MOV R3, 0x1000 ;  /* 0x0000100000037802 */ /* 0x000fe20000000f00 */
[----:B------:R-:W4:Y:S01]  /*5070*/  LDCU.128 UR40, c[0x0][0xf10] ;  /* 0x0001e200ff2877ac */ /* 0x000f220008000c00 */
[----:B------:R-:W1:Y:S01]  /*5080*/  LDCU UR34, c[0x0][0x374] ;  /* 0x00006e80ff2277ac */ /* 0x000e620008000800 */
[----:B------:R-:W1:Y:S01]  /*5090*/  LDCU.64 UR32, c[0x0][0xc90] ;  /* 0x00019200ff2077ac */ /* 0x000e620008000a00 */
[----:B--2---:R-:W-:Y:S01]  /*50a0*/  UISETP.NE.U32.AND UP0, UPT, UR4, URZ, UPT ;  /* 0x000000ff0400728c */ /* 0x004fe2000bf05070 */
[----:B------:R-:W2:Y:S01]  /*50b0*/  LDCU UR15, c[0x0][0xf0c] ;  /* 0x0001e180ff0f77ac */ /* 0x000ea20008000800 */
[----:B------:R-:W2:Y:S01]  /*50c0*/  LDCU UR44, c[0x0][0xf20] ;  /* 0x0001e400ff2c77ac */ /* 0x000ea20008000800 */
[----:B------:R-:W2:Y:S01]  /*50d0*/  LDCU UR4, c[0x0][0xf30] ;  /* 0x0001e600ff0477ac */ /* 0x000ea20008000800 */
[----:B----4-:R-:W-:-:S02]  /*50e0*/  UIMAD.WIDE.U32 UR6, UR35, UR40, URZ ;  /* 0x00000028230672a5 */ /* 0x010fc4000f8e00ff */
[----:B-1----:R-:W-:Y:S02]  /*50f0*/  UIMAD.WIDE.U32 UR8, UR34, UR43, URZ ;  /* 0x0000002b220872a5 */ /* 0x002fe4000f8e00ff */
[----:B------:R-:W-:Y:S02]  /*5100*/  UISETP.NE.AND.EX UP6, UPT, UR5, URZ, UPT, UP0 ;  /* 0x000000ff0500728c */ /* 0x000fe4000bfc5300 */
[----:B------:R-:W-:Y:S02]  /*5110*/  UISETP.NE.AND UP0, UPT, UR39, 0x1, UPT ;  /* 0x000000012700788c */ /* 0x000fe4000bf05270 */
[----:B------:R-:W-:Y:S02]  /*5120*/  UISETP.NE.U32.AND UP0, UPT, UR32, URZ, UPT ;  /* 0x000000ff2000728c */ /* 0x000fe4000bf05070 */
[----:B------:R-:W-:Y:S01]  /*5130*/  USEL UR38, URZ, 0x1, UP5 ;  /* 0x00000001ff267887 */ /* 0x000fe2000a800000 */
[----:B------:R-:W-:Y:S01]  /*5140*/  UMOV UR21, 0x400 ;  /* 0x0000040000157882 */ /* 0x000fe20000000000 */
[----:B------:R-:W-:Y:S01]  /*5150*/  UMOV UR6, UR7 ;  /* 0x0000000700067c82 */ /* 0x000fe20008000000 */
[----:B------:R-:W-:Y:S01]  /*5160*/  UMOV UR5, UR9 ;  /* 0x0000000900057c82 */ /* 0x000fe20008000000 */
[----:B------:R-:W-:-:S02]  /*5170*/  UISETP.GE.AND UP2, UPT, UR39, 0x1, UPT ;  /* 0x000000012700788c */ /* 0x000fc4000bf46270 */
[----:B------:R-:W-:Y:S01]  /*5180*/  UISETP.NE.AND.EX UP5, UPT, UR33, URZ, UPT, UP0 ;  /* 0x000000ff2100728c */ /* 0x000fe2000bfa5300 */
[----:B------:R-:W-:Y:S01]  /*5190*/  UMOV UR25, URZ ;  /* 0x000000ff00197c82 */ /* 0x000fe20008000000 */
[----:B------:R-:W-:Y:S01]  /*51a0*/  UPLOP3.LUT UP3, UPT, UPT, UPT, UPT, 0x40, 0x4 ;  /* 0x000000000004789c */ /* 0x000fe20003f6e870 */
[----:B------:R-:W1:Y:S01]  /*51b0*/  LDCU.64 UR22, c[0x0][0xf28] ;  /* 0x0001e500ff1677ac */ /* 0x000e620008000a00 */
[----:B------:R-:W-:Y:S02]  /*51c0*/  ULEA UR21, UR60, UR21, 0x18 ;  /* 0x000000153c157291 */ /* 0x000fe4000f8ec0ff */
[----:B--2---:R-:W-:Y:S02]  /*51d0*/  UISETP.NE.AND UP2, UPT, UR15, 0x1, UPT ;  /* 0x000000010f00788c */ /* 0x004fe4000bf45270 */
[----:B------:R-:W-:Y:S02]  /*51e0*/  USHF.R.U32.HI UR37, URZ, UR41, UR6 ;  /* 0x00000029ff257299 */ /* 0x000fe40008011606 */
[----:B------:R-:W-:-:S02]  /*51f0*/  USHF.R.U32.HI UR36, URZ, UR44, UR5 ;  /* 0x0000002cff247299 */ /* 0x000fc40008011605 */
[----:B------:R-:W-:Y:S02]  /*5200*/  UISETP.NE.AND UP0, UPT, UR42, 0x1, UPT ;  /* 0x000000012a00788c */ /* 0x000fe4000bf05270 */
[----:B---3--:R-:W-:-:S11]  /*5210*/  UISETP.NE.AND UP4, UPT, UR4, 0x1, UPT ;  /* 0x000000010400788c */ /* 0x008fd6000bf85270 */
.L_x_89:
[C---:B------:R-:W-:Y:S02]  /*5220*/  LEA R8, R10.reuse, UR21, 0x3 ;  /* 0x000000150a087c11 */ /* 0x040fe4000f8e18ff */
[----:B------:R-:W-:Y:S02]  /*5230*/  SHF.L.U32 R0, R9, 0x1f, RZ ;  /* 0x0000001f09007819 */ /* 0x000fe400000006ff */
[----:B------:R-:W-:Y:S02]  /*5240*/  LEA R4, R10, UR21, 0x4 ;  /* 0x000000150a047c11 */ /* 0x000fe4000f8e20ff */
[----:B------:R-:W2:Y:S02]  /*5250*/  SYNCS.PHASECHK.TRANS64.TRYWAIT P0, [R8+URZ+0x80], R0 ;  /* 0x00008000080075a7 */ /* 0x000ea400080011ff */
[----:B--2-4-:R-:W-:Y:S05]  /*5260*/  @!P0 BRA `(.L_x_79) ;  /* 0x0000006c007c8947 */ /* 0x014fea0003800000 */
.L_x_179:
[----:B------:R-:W3:Y:S01]  /*5270*/  LDS.128 R4, [R4+0xf0] ;  /* 0x0000f00004047984 */ /* 0x000ee20000000c00 */
[----:B------:R-:W-:Y:S01]  /*5280*/  UISETP.GE.AND UP0, UPT, UR39, 0x1, UPT ;  /* 0x000000012700788c */ /* 0x000fe2000bf06270 */
[----:B------:R-:W-:Y:S01]  /*5290*/  @!PT LDS RZ, [RZ] ;  /* 0x00000000fffff984 */ /* 0x000fe20000000800 */
[----:B------:R-:W-:Y:S01]  /*52a0*/  @!PT LDS RZ, [RZ] ;  /* 0x00000000fffff984 */ /* 0x000fe20000000800 */
[----:B------:R-:W-:Y:S01]  /*52b0*/  @!PT LDS RZ, [RZ] ;  /* 0x00000000fffff984 */ /* 0x000fe20000000800 */
[----:B------:R-:W-:Y:S01]  /*52c0*/  @!PT LDS RZ, [RZ] ;  /* 0x00000000fffff984 */ /* 0x000fe20000000800 */
[----:B------:R4:W-:Y:S06]  /*52d0*/  MEMBAR.ALL.CTA ;  /* 0x0000000000007992 */ /* 0x0009ec0000008000 */
[----:B----4-:R-:W4:Y:S01]  /*52e0*/  FENCE.VIEW.ASYNC.S ;  /* 0x00000000000073c6 */ /* 0x010f220000000000 */
[----:B---3--:R-:W-:Y:S11]  /*52f0*/  LOP3.LUT P0, RZ, R6, 0x1, RZ, 0xc0, !PT ;  /* 0x0000000106ff7812 */ /* 0x008ff6000780c0ff */
[----:B------:R-:W-:Y:S02]  /*5300*/  @!UPT UIADD3 URZ, UPT, UPT, URZ, URZ, URZ ;  /* 0x000000fffffff290 */ /* 0x000fe4000fffe0ff */
[----:B----4-:R-:W-:Y:S01]  /*5310*/  VOTEU.ANY UP2, P0 ;  /* 0x0000000000ff7886 */ /* 0x010fe20000040100 */
[----:B------:R-:W-:Y:S11]  /*5320*/  PLOP3.LUT P0, PT, PT, PT, UP2, 0x80, 0x8 ;  /* 0x000000000008781c */ /* 0x000ff60003f0f028 */
[----:B------:R-:W-:Y:S02]  /*5330*/  @!UPT UIADD3 URZ, UPT, UPT, URZ, URZ, URZ ;  /* 0x000000fffffff290 */ /* 0x000fe4000fffe0ff */
[----:B--2---:R-:W-:Y:S02]  /*5340*/  @P0 SHF.R.U32.HI R0, RZ, 0x10, R5 ;  /* 0x00000010ff000819 */ /* 0x004fe40000011605 */
[----:B------:R-:W-:Y:S02]  /*5350*/  @P0 MOV R2, R4 ;  /* 0x0000000400020202 */ /* 0x000fe40000000f00 */
[----:B------:R-:W-:Y:S01]  /*5360*/  @P0 R2UR UR4, R0 ;  /* 0x00000000000402ca */ /* 0x000fe200000e0000 */
[----:B------:R-:W-:Y:S01]  /*5370*/  VIADD R0, R8, 0x90 ;  /* 0x0000009008007836 */ /* 0x000fe20000000000 */
[----:B------:R-:W-:Y:S02]  /*5380*/  @P0 LOP3.LUT R4, R5, 0xffff, RZ, 0xc0, !PT ;  /* 0x0000ffff05040812 */ /* 0x000fe400078ec0ff */
[----:B------:R-:W-:Y:S02]  /*5390*/  @P0 R2UR UR6, R2 ;  /* 0x00000000020602ca */ /* 0x000fe400000e0000 */
[----:B------:R-:W-:Y:S02]  /*53a0*/  PRMT R0, RZ, 0x654, R0 ;  /* 0x00000654ff007816 */ /* 0x000fe40000000000 */
[----:B------:R-:W-:Y:S02]  /*53b0*/  @P0 R2UR UR5, R4 ;  /* 0x00000000040502ca */ /* 0x000fe400000e0000 */
[----:B------:R2:W-:Y:S03]  /*53c0*/  SYNCS.ARRIVE.TRANS64.RED.A1T0 RZ, [R0+URZ], RZ ;  /* 0x000000ff00ff79a7 */ /* 0x0005e600081004ff */
[----:B------:R-:W-:Y:S04]  /*53d0*/  @UP2 UMOV UR29, UR4 ;  /* 0x00000004001d2c82 */ /* 0x000fe80008000000 */
[----:B------:R-:W-:Y:S04]  /*53e0*/  @UP2 UMOV UR14, UR6 ;  /* 0x00000006000e2c82 */ /* 0x000fe80008000000 */
[----:B------:R-:W-:Y:S01]  /*53f0*/  @UP2 UMOV UR13, UR5 ;  /* 0x00000005000d2c82 */ /* 0x000fe20008000000 */
[----:B------:R-:W-:Y:S05]  /*5400*/  BRA.U !UP0, `(.L_x_80) ;  /* 0x0000000108c07547 */ /* 0x000fea000b800000 */
[----:B------:R-:W-:Y:S02]  /*5410*/  UIMAD.WIDE.U32 UR8, UR13, UR43, URZ ;  /* 0x0000002b0d0872a5 */ /* 0x000fe4000f8e00ff */
[----:B------:R-:W-:Y:S02]  /*5420*/  UP2UR UR12, UPR, URZ, 0x4 ;  /* 0x00000004ff0c7883 */ /* 0x000fe40008000000 */
[----:B------:R-:W-:Y:S02]  /*5430*/  UISETP.NE.AND UP2, UPT, UR42, 0x1, UPT ;  /* 0x000000012a00788c */ /* 0x000fe4000bf45270 */
[----:B------:R-:W-:Y:S02]  /*5440*/  UIMAD.WIDE.U32 UR10, UR14, UR40, URZ ;  /* 0x000000280e0a72a5 */ /* 0x000fe4000f8e00ff */
[----:B------:R-:W-:Y:S02]  /*5450*/  USEL UR4, UR34, UR36, !UP2 ;  /* 0x0000002422047287 */ /* 0x000fe4000d000000 */
[----:B------:R-:W-:Y:S02]  /*5460*/  UISETP.NE.AND UP0, UPT, UR15, 0x1, UPT ;  /* 0x000000010f00788c */ /* 0x000fe4000bf05270 */
[----:B------:R-:W-:Y:S02]  /*5470*/  UP2UR UR24, UPR, URZ, 0x2 ;  /* 0x00000002ff187883 */ /* 0x000fe40008000000 */
[----:B------:R-:W-:Y:S02]  /*5480*/  UISETP.NE.AND UP1, UPT, UR39, 0x1, UPT ;  /* 0x000000012700788c */ /* 0x000fe4000bf25270 */
[----:B-1----:R-:W-:Y:S02]  /*5490*/  UIMAD.WIDE.U32 UR16, UR4, UR22, URZ ;  /* 0x00000016041072a5 */ /* 0x002fe4000f8e00ff */
[----:B------:R-:W-:Y:S01]  /*54a0*/  USEL UR7, UR35, UR37, !UP0 ;  /* 0x0000002523077287 */ /* 0x000fe2000c000000 */
[----:B------:R-:W-:Y:S02]  /*54b0*/  UMOV UR5, UR9 ;  /* 0x0000000900057c82 */ /* 0x000fe40008000000 */
[----:B------:R-:W-:Y:S02]  /*54c0*/  USHF.R.U32.HI UR6, URZ, UR44, UR5 ;  /* 0x0000002cff067299 */ /* 0x000fe40008011605 */
[----:B------:R-:W-:Y:S02]  /*54d0*/  UIMAD.WIDE.U32 UR18, UR7, UR22, URZ ;  /* 0x00000016071272a5 */ /* 0x000fe4000f8e00ff */
[----:B------:R-:W-:Y:S02]  /*54e0*/  USEL UR6, UR13, UR6, !UP2 ;  /* 0x000000060d067287 */ /* 0x000fe4000d000000 */
[----:B------:R-:W-:Y:S01]  /*54f0*/  UISETP.NE.AND UP2, UPT, UR12, URZ, UPT ;  /* 0x000000ff0c00728c */ /* 0x000fe2000bf45270 */
[----:B------:R-:W-:Y:S01]  /*5500*/  UMOV UR5, UR11 ;  /* 0x0000000b00057c82 */ /* 0x000fe20008000000 */
[----:B------:R-:W-:Y:S02]  /*5510*/  UIMAD.WIDE.U32 UR10, UR6, UR22, URZ ;  /* 0x00000016060a72a5 */ /* 0x000fe4000f8e00ff */
[----:B------:R-:W-:Y:S03]  /*5520*/  USHF.R.U32.HI UR8, URZ, UR41, UR5 ;  /* 0x00000029ff087299 */ /* 0x000fe60008011605 */
[----:B------:R-:W-:Y:S02]  /*5530*/  UMOV UR5, UR17 ;  /* 0x0000001100057c82 */ /* 0x000fe40008000000 */
[----:B------:R-:W-:Y:S03]  /*5540*/  @UP1 USHF.R.U32.HI UR4, URZ, UR23, UR5 ;  /* 0x00000017ff041299 */ /* 0x000fe60008011605 */
[----:B------:R-:W-:Y:S01]  /*5550*/  UMOV UR5, UR19 ;  /* 0x0000001300057c82 */ /* 0x000fe20008000000 */
[----:B------:R-:W-:Y:S02]  /*5560*/  UIMAD UR4, UR39, UR4, URZ ;  /* 0x00000004270472a4 */ /* 0x000fe4000f8e02ff */
[----:B------:R-:W-:Y:S02]  /*5570*/  @UP1 USHF.R.U32.HI UR7, URZ, UR23, UR5 ;  /* 0x00000017ff071299 */ /* 0x000fe40008011605 */
[----:B------:R-:W-:Y:S02]  /*5580*/  USEL UR5, UR14, UR8, !UP0 ;  /* 0x000000080e057287 */ /* 0x000fe4000c000000 */
[----:B------:R-:W-:Y:S02]  /*5590*/  UIMAD UR8, UR39, UR7, URZ ;  /* 0x00000007270872a4 */ /* 0x000fe4000f8e02ff */
[----:B------:R-:W-:Y:S03]  /*55a0*/  UISETP.GE.AND UP0, UPT, UR6, UR4, UPT ;  /* 0x000000040600728c */ /* 0x000fe6000bf06270 */
[----:B------:R-:W-:Y:S01]  /*55b0*/  UMOV UR4, UR11 ;  /* 0x0000000b00047c82 */ /* 0x000fe20008000000 */
[----:B------:R-:W-:Y:S02]  /*55c0*/  UISETP.GE.OR UP0, UPT, UR5, UR8, UP0 ;  /* 0x000000080500728c */ /* 0x000fe40008706670 */
[----:B------:R-:W-:Y:S02]  /*55d0*/  USHF.R.U32.HI UR4, URZ, UR23, UR4 ;  /* 0x00000017ff047299 */ /* 0x000fe40008011604 */
[----:B------:R-:W-:Y:S02]  /*55e0*/  UIMAD.WIDE.U32 UR8, UR5, UR22, URZ ;  /* 0x00000016050872a5 */ /* 0x000fe4000f8e00ff */
[----:B------:R-:W-:Y:S04]  /*55f0*/  USEL UR10, UR6, UR4, !UP1 ;  /* 0x00000004060a7287 */ /* 0x000fe8000c800000 */
[----:B------:R-:W-:Y:S01]  /*5600*/  UIADD3 UR11, UPT, UPT, -UR10, URZ, URZ ;  /* 0x000000ff0a0b7290 */ /* 0x000fe2000fffe1ff */
[----:B------:R-:W-:Y:S02]  /*5610*/  @!UP0 UMOV UR4, UR9 ;  /* 0x0000000900048c82 */ /* 0x000fe40008000000 */
[----:B------:R-:W-:Y:S02]  /*5620*/  @!UP0 USHF.R.U32.HI UR4, URZ, UR23, UR4 ;  /* 0x00000017ff048299 */ /* 0x000fe40008011604 */
[----:B------:R-:W-:Y:S02]  /*5630*/  UIMAD UR8, UR39, UR11, UR6 ;  /* 0x0000000b270872a4 */ /* 0x000fe4000f8e0206 */
[----:B------:R-:W-:Y:S02]  /*5640*/  @!UP0 USEL UR4, UR5, UR4, !UP1 ;  /* 0x0000000405048287 */ /* 0x000fe4000c800000 */
[----:B------:R-:W-:Y:S02]  /*5650*/  UISETP.NE.AND UP1, UPT, UR24, URZ, UPT ;  /* 0x000000ff1800728c */ /* 0x000fe4000bf25270 */
[----:B------:R-:W-:Y:S02]  /*5660*/  @!UP0 UIMAD UR7, UR7, UR8, UR4 ;  /* 0x00000008070782a4 */ /* 0x000fe4000f8e0204 */
[----:B------:R-:W-:Y:S02]  /*5670*/  @!UP0 UIADD3 UR9, UPT, UPT, UR10, -UR4, URZ ;  /* 0x800000040a098290 */ /* 0x000fe4000fffe0ff */
[----:B------:R-:W-:Y:S02]  /*5680*/  UIADD3 UR8, UPT, UPT, -UR6, URZ, URZ ;  /* 0x000000ff06087290 */ /* 0x000fe4000fffe1ff */
[----:B------:R-:W-:Y:S02]  /*5690*/  UIADD3 UR4, UPT, UPT, -UR5, URZ, URZ ;  /* 0x000000ff05047290 */ /* 0x000fe4000fffe1ff */
[----:B------:R-:W-:Y:S03]  /*56a0*/  @!UP0 UIMAD UR6, UR9, UR39, UR5 ;  /* 0x00000027090682a4 */ /* 0x000fe6000f8e0205 */
[----:B------:R-:W-:Y:S01]  /*56b0*/  @!UP0 UMOV UR5, UR7 ;  /* 0x0000000700058c82 */ /* 0x000fe20008000000 */
[----:B------:R-:W-:Y:S02]  /*56c0*/  UIMAD UR7, UR15, UR4, UR14 ;  /* 0x000000040f0772a4 */ /* 0x000fe4000f8e020e */
[----:B------:R-:W-:Y:S02]  /*56d0*/  UIMAD UR4, UR42, UR8, UR13 ;  /* 0x000000082a0472a4 */ /* 0x000fe4000f8e020d */
[----:B------:R-:W-:Y:S02]  /*56e0*/  UIMAD UR14, UR5, UR15, UR7 ;  /* 0x0000000f050e72a4 */ /* 0x000fe4000f8e0207 */
[----:B------:R-:W-:Y:S11]  /*56f0*/  UIMAD UR13, UR6, UR42, UR4 ;  /* 0x0000002a060d72a4 */ /* 0x000ff6000f8e0204 */
[----:B------:R-:W-:Y:S01]  /*5700*/  @!UPT UIADD3 URZ, UPT, UPT, URZ, URZ, URZ ;  /* 0x000000fffffff290 */ /* 0x000fe2000fffe0ff */
.L_x_80:
[----:B------:R-:W3:Y:S01]  /*5710*/  @!UP4 LDCU.128 UR8, c[0x0][0xf10] ;  /* 0x0001e200ff08c7ac */ /* 0x000ee20008000c00 */
[----:B------:R-:W-:Y:S04]  /*5720*/  ISETP.NE.U32.AND P0, PT, RZ, UR32, PT ;  /* 0x00000020ff007c0c */ /* 0x000fe8000bf05070 */
[----:B------:R-:W-:Y:S01]  /*5730*/  ISETP.NE.AND.EX P0, PT, RZ, UR33, PT, P0 ;  /* 0x00000021ff007c0c */ /* 0x000fe2000bf05300 */
[----:B------:R-:W4:Y:S01]  /*5740*/  @!UP4 LDCU UR5, c[0x0][0xf0c] ;  /* 0x0001e180ff05c7ac */ /* 0x000f220008000800 */
[----:B------:R-:W-:Y:S02]  /*5750*/  USHF.L.U32 UR26, UR26, 0x6, URZ ;  /* 0x000000061a1a7899 */ /* 0x000fe400080006ff */
[----:B------:R-:W-:Y:S02]  /*5760*/  USHF.L.U32 UR27, UR20, 0x7, URZ ;  /* 0x00000007141b7899 */ /* 0x000fe400080006ff */
[----:B---3--:R-:W-:Y:S07]  /*5770*/  UIMAD.WIDE.U32 UR6, UR14, UR8, URZ ;  /* 0x000000080e0672a5 */ /* 0x008fee000f8e00ff */
[----:B------:R-:W-:Y:S01]  /*5780*/  @!UP4 UMOV UR4, UR7 ;  /* 0x000000070004cc82 */ /* 0x000fe20008000000 */
[----:B----4-:R-:W-:Y:S02]  /*5790*/  @!UP4 UISETP.NE.AND UP0, UPT, UR5, 0x1, UPT ;  /* 0x000000010500c88c */ /* 0x010fe4000bf05270 */
[----:B------:R-:W-:Y:S02]  /*57a0*/  @!UP4 USHF.R.U32.HI UR4, URZ, UR9, UR4 ;  /* 0x00000009ff04c299 */ /* 0x000fe40008011604 */
[----:B------:R-:W-:Y:S02]  /*57b0*/  UIMAD.WIDE.U32 UR6, UR13, UR11, URZ ;  /* 0x0000000b0d0672a5 */ /* 0x000fe4000f8e00ff */
[----:B------:R-:W-:Y:S02]  /*57c0*/  @!UP4 USEL UR8, UR14, UR4, !UP0 ;  /* 0x000000040e08c287 */ /* 0x000fe4000c000000 */
[----:B------:R-:W-:Y:S03]  /*57d0*/  @!UP4 UISETP.NE.AND UP0, UPT, UR10, 0x1, UPT ;  /* 0x000000010a00c88c */ /* 0x000fe6000bf05270 */
[----:B------:R-:W-:Y:S02]  /*57e0*/  @!UP4 UMOV UR6, UR7 ;  /* 0x000000070006cc82 */ /* 0x000fe40008000000 */
[----:B------:R-:W3:Y:S02]  /*57f0*/  @!UP4 LDCU UR4, c[0x0][0xf20] ;  /* 0x0001e400ff04c7ac */ /* 0x000ee40008000800 */
[----:B---3--:R-:W-:Y:S04]  /*5800*/  @!UP4 USHF.R.U32.HI UR6, URZ, UR4, UR6 ;  /* 0x00000004ff06c299 */ /* 0x008fe80008011606 */
[----:B------:R-:W-:Y:S04]  /*5810*/  @!UP4 USEL UR6, UR13, UR6, !UP0 ;  /* 0x000000060d06c287 */ /* 0x000fe8000c000000 */
[----:B------:R-:W-:Y:S02]  /*5820*/  @!UP4 UIADD3 UR4, UPT, UPT, -UR8, UR6, URZ ;  /* 0x000000060804c290 */ /* 0x000fe4000fffe1ff */
[----:B------:R-:W-:Y:S02]  /*5830*/  @!UP4 UIADD3 UR6, UPT, UPT, UR8, -UR6, URZ ;  /* 0x800000060806c290 */ /* 0x000fe4000fffe0ff */
[----:B------:R-:W-:Y:S02]  /*5840*/  @!UP4 UIMAD UR14, UR4, UR5, UR14 ;  /* 0x00000005040ec2a4 */ /* 0x000fe4000f8e020e */
[----:B------:R-:W-:Y:S01]  /*5850*/  @!UP4 UIMAD UR13, UR6, UR10, UR13 ;  /* 0x0000000a060dc2a4 */ /* 0x000fe2000f8e020d */
[----:B------:R-:W-:Y:S11]  /*5860*/  BRA.U UP3, `(.L_x_81) ;  /* 0x0000000103107547 */ /* 0x000ff6000b800000 */
[----:B------:R-:W-:Y:S04]  /*5870*/  MOV R2, UR38 ;  /* 0x0000002600027c02 */ /* 0x000fe80008000f00 */
[----:B------:R-:W-:Y:S04]  /*5880*/  SHF.L.U32 R2, R2, 0x1f, RZ ;  /* 0x0000001f02027819 */ /* 0x000fe800000006ff */
[----:B------:R-:W3:Y:S02]  /*5890*/  SYNCS.PHASECHK.TRANS64.TRYWAIT P1, [UR21+0x78], R2 ;  /* 0x00007802ff0075a7 */ /* 0x000ee40008021115 */
[----:B---3--:R-:W-:Y:S05]  /*58a0*/  @!P1 BRA `(.L_x_82) ;  /* 0x0000006800009947 */ /* 0x008fea0003800000 */
.L_x_81:
[----:B------:R-:W-:Y:S05]  /*58b0*/  BRA.U !UP5, `(.L_x_83) ;  /* 0x000000010d387547 */ /* 0x000fea000b800000 */
[----:B------:R-:W-:Y:S01]  /*58c0*/  UPLOP3.LUT UP1, UPT, UPT, UPT, UP6, 0x80, 0x8 ;  /* 0x000000000008789c */ /* 0x000fe20003f2f060 */
[----:B--2---:R-:W-:Y:S01]  /*58d0*/  HFMA2 R0, -RZ, RZ, 0, 5.9604644775390625e-08 ;  /* 0x00000001ff007431 */ /* 0x004fe200000001ff */
[----:B------:R-:W2:Y:S01]  /*58e0*/  LDCU.64 UR8, c[0x0][0x358] ;  /* 0x00006b00ff0877ac */ /* 0x000ea20008000a00 */
[----:B------:R-:W-:Y:S03]  /*58f0*/  IMAD.MOV.U32 R85, RZ, RZ, 0x1 ;  /* 0x00000001ff557424 */ /* 0x000fe600078e00ff */
[----:B------:R-:W-:Y:S05]  /*5900*/  PLOP3.LUT P1, PT, PT, PT, UP1, 0x80, 0x8 ;  /* 0x000000000008781c */ /* 0x000fea0003f2f018 */
[----:B------:R-:W3:Y:S01]  /*5910*/  @UP1 LDCU.64 UR4, c[0x0][0xc88] ;  /* 0x00019100ff0417ac */ /* 0x000ee20008000a00 */
[----:B------:R-:W-:Y:S07]  /*5920*/  @UP1 UIMAD UR6, UR52, UR32, URZ ;  /* 0x00000020340612a4 */ /* 0x000fee000f8e02ff */
[----:B------:R-:W-:Y:S01]  /*5930*/  @!P1 PRMT R85, R0, 0x7610, R85 ;  /* 0x0000761000559816 */ /* 0x000fe20000000055 */
[----:B---3--:R-:W-:Y:S06]  /*5940*/  @UP1 UIMAD.WIDE UR4, UR6, 0x4, UR4 ;  /* 0x00000004060418a5 */ /* 0x008fec000f8e0204 */
[----:B------:R-:W-:Y:S01]  /*5950*/  IMAD.U32 R4, RZ, RZ, UR4 ;  /* 0x00000004ff047e24 */ /* 0x000fe2000f8e00ff */
[----:B------:R-:W-:Y:S04]  /*5960*/  MOV R5, UR5 ;  /* 0x0000000500057c02 */ /* 0x000fe80008000f00 */
[----:B------:R-:W3:Y:S01]  /*5970*/  @!UP1 LDCU UR4, c[0x0][0xc80] ;  /* 0x00019000ff0497ac */ /* 0x000ee20008000800 */
[----:B--2--5:R4:W5:Y:S02]  /*5980*/  @P1 LDG.E R45, desc[UR8][R4.64] ;  /* 0x00000008042d1981 */ /* 0x024964000c1e1900 */
[----:B---34-:R-:W-:Y:S07]  /*5990*/  @!P1 IMAD.U32 R45, RZ, RZ, UR4 ;  /* 0x00000004ff2d9e24 */ /* 0x018fee000f8e00ff */
.L_x_83:
[----:B-----5:R-:W-:Y:S01]  /*59a0*/  @!P0 FSETP.EQ.AND P2, PT, R45, RZ, PT ;  /* 0x000000ff2d00820b */ /* 0x020fe20003f42000 */
[----:B------:R-:W-:Y:S01]  /*59b0*/  @!UPT UIADD3 URZ, UPT, UPT, URZ, URZ, URZ ;  /* 0x000000fffffff290 */ /* 0x000fe2000fffe0ff */
[----:B------:R-:W-:Y:S11]  /*59c0*/  @!P0 BRA `(.L_x_84) ;  /* 0x0000000000148947 */ /* 0x000ff60003800000 */
[----:B------:R-:W-:Y:S02]  /*59d0*/  LOP3.LUT P0, RZ, R85, 0xff, RZ, 0xc0, !PT ;  /* 0x000000ff55ff7812 */ /* 0x000fe4000780c0ff */
[----:B------:R-:W-:Y:S04]  /*59e0*/  PLOP3.LUT P2, PT, PT, PT, UP1, 0x80, 0x8 ;  /* 0x000000000008781c */ /* 0x000fe80003f4f018 */
[----:B------:R-:W-:Y:S07]  /*59f0*/  PLOP3.LUT P2, PT, P2, PT, PT, 0x8, 0x80 ;  /* 0x000000000080781c */ /* 0x000fee000174e170 */
[----:B------:R-:W-:Y:S11]  /*5a00*/  @P0 FSETP.EQ.AND P2, PT, R45, RZ, PT ;  /* 0x000000ff2d00020b */ /* 0x000ff60003f42000 */
[----:B------:R-:W-:Y:S02]  /*5a10*/  @!UPT UIADD3 URZ, UPT, UPT, URZ, URZ, URZ ;  /* 0x000000fffffff290 */ /* 0x000fe4000fffe0ff */
.L_x_84:
[----:B------:R-:W-:Y:S01]  /*5a20*/  ULEA UR4, UR25, UR21, 0x3 ;  /* 0x0000001519047291 */ /* 0x000fe2000f8e18ff */
[----:B--2---:R-:W-:Y:S02]  /*5a30*/  SHF.L.U32 R2, R11, 0x1f, RZ ;  /* 0x0000001f0b027819 */ /* 0x004fe400000006ff */
[----:B------:R-:W-:Y:S04]  /*5a40*/  ELECT P1, URZ, PT ;  /* 0x0000000000ff782f */ /* 0x000fe80003820000 */
[----:B------:R-:W-:Y:S02]  /*5a50*/  PLOP3.LUT P1, PT, P2, P1, PT, 0xf2, 0x2f ;  /* 0x00000000002f781c */ /* 0x000fe40001723e72 */
[----:B------:R-:W2:Y:S02]  /*5a60*/  SYNCS.PHASECHK.TRANS64.TRYWAIT P0, [UR4+0x58], R2 ;  /* 0x00005802ff0075a7 */ /* 0x000ea40008001104 */
[----:B--2---:R-:W-:Y:S09]  /*5a70*/  @!P0 BRA `(.L_x_85) ;  /* 0x0000006400a48947 */ /* 0x004ff20003800000 */
.L_x_182:
[----:B------:R-:W-:Y:S01]  /*5a80*/  VOTEU.ALL UP0, P1 ;  /* 0x0000000000ff7886 */ /* 0x000fe20000800000 */
[----:B--2---:R-:W-:Y:S01]  /*5a90*/  @!P1 IADD3 R2, P0, PT, R12, 0x980, RZ ;  /* 0x000009800c029810 */ /* 0x004fe20007f1e0ff */
[----:B------:R-:W-:Y:S01]  /*5aa0*/  UMOV UR30, 0x0 ;  /* 0x00000000001e7882 */ /* 0x000fe20000000000 */
[----:B------:R-:W-:Y:S01]  /*5ab0*/  UMOV UR31, 0x10000000 ;  /* 0x10000000001f7882 */ /* 0x000fe20000000000 */
[----:B------:R-:W-:Y:S01]  /*5ac0*/  UMOV UR28, UR52 ;  /* 0x00000034001c7c82 */ /* 0x000fe20008000000 */
[----:B------:R-:W-:Y:S01]  /*5ad0*/  @!UP0 ULEA UR5, UR25, UR21, 0xc ;  /* 0x0000001519058291 */ /* 0x000fe2000f8e60ff */
[----:B------:R-:W-:Y:S01]  /*5ae0*/  @!P1 IMAD.X R0, RZ, RZ, R13, P0 ;  /* 0x000000ffff009224 */ /* 0x000fe200000e060d */
[----:B------:R-:W-:Y:S01]  /*5af0*/  @!UP0 UIADD3 UR10, UPT, UPT, UR26, 0x20, URZ ;  /* 0x000000201a0a8890 */ /* 0x000fe2000fffe0ff */
[----:B------:R-:W-:Y:S01]  /*5b00*/  @!P1 R2UR UR7, R2 ;  /* 0x00000000020792ca */ /* 0x000fe200000e0000 */
[----:B------:R-:W-:Y:S02]  /*5b10*/  @!UP0 UIADD3 UR24, UPT, UPT, UR5, 0x200, URZ ;  /* 0x0000020005188890 */ /* 0x000fe4000fffe0ff */
[----:B------:R-:W-:Y:S02]  /*5b20*/  @!UP0 UIADD3 UR8, UPT, UPT, UR5, 0xa00, URZ ;  /* 0x00000a0005088890 */ /* 0x000fe4000fffe0ff */
[----:B------:R-:W-:Y:S02]  /*5b30*/  UIADD3 UR5, UPT, UPT, UR25, 0x1, URZ ;  /* 0x0000000119057890 */ /* 0x000fe4000fffe0ff */
[----:B------:R-:W-:Y:S02]  /*5b40*/  UIADD3 UR25, UPT, UPT, UR4, 0x40, URZ ;  /* 0x0000004004197890 */ /* 0x000fe4000fffe0ff */
[----:B------:R-:W-:Y:S01]  /*5b50*/  UISETP.NE.AND UP0, UPT, UR5, 0x3, UPT ;  /* 0x000000030500788c */ /* 0x000fe2000bf05270 */
[----:B------:R-:W-:Y:S01]  /*5b60*/  UMOV UR11, UR27 ;  /* 0x0000001b000b7c82 */ /* 0x000fe20008000000 */
[----:B------:R-:W-:Y:S02]  /*5b70*/  UMOV UR12, UR52 ;  /* 0x00000034000c7c82 */ /* 0x000fe40008000000 */
[----:B------:R-:W-:Y:S01]  /*5b80*/  USEL UR6, UR5, URZ, UP0 ;  /* 0x000000ff05067287 */ /* 0x000fe20008000000 */
[----:B------:R-:W-:Y:S01]  /*5b90*/  @!P1 R2UR UR5, R0 ;  /* 0x00000000000592ca */ /* 0x000fe200000e0000 */
[----:B------:R-:W-:Y:S01]  /*5ba0*/  IMAD.U32 R4, RZ, RZ, UR7 ;  /* 0x00000007ff047e24 */ /* 0x000fe2000f8e00ff */
[----:B------:R-:W-:Y:S01]  /*5bb0*/  USEL UR18, URZ, 0x1, UP0 ;  /* 0x00000001ff127887 */ /* 0x000fe20008000000 */
[----:B------:R-:W-:Y:S01]  /*5bc0*/  @!P1 IMAD.MOV.U32 R0, RZ, RZ, 0x1000 ;  /* 0x00001000ff009424 */ /* 0x000fe200078e00ff */
[----:B------:R-:W-:Y:S01]  /*5bd0*/  VOTEU.ALL UP0, P1 ;  /* 0x0000000000ff7886 */ /* 0x000fe20000800000 */
[----:B------:R-:W-:Y:S01]  /*5be0*/  UMOV UR9, UR25 ;  /* 0x0000001900097c82 */ /* 0x000fe20008000000 */
[----:B------:R-:W-:Y:S01]  /*5bf0*/  @!P1 R2UR UR16, R4 ;  /* 0x00000000041092ca */ /* 0x000fe200000e0000 */
[----:B------:R-:W-:Y:S01]  /*5c00*/  UPRMT UR7, UR60, 0x654, UR25 ;  /* 0x000006543c077896 */ /* 0x000fe20008000019 */
[----:B------:R-:W-:Y:S04]  /*5c10*/  LOP3.LUT R11, R11, UR18, RZ, 0x3c, !PT ;  /* 0x000000120b0b7c12 */ /* 0x000fe8000f8e3cff */
[----:B------:R-:W-:Y:S01]  /*5c20*/  SHF.L.U32 R2, R11, 0x1f, RZ ;  /* 0x0000001f0b027819 */ /* 0x000fe200000006ff */
[----:B------:R-:W-:Y:S01]  /*5c30*/  IMAD.U32 R5, RZ, RZ, UR5 ;  /* 0x00000005ff057e24 */ /* 0x000fe2000f8e00ff */
[----:B------:R-:W-:Y:S04]  /*5c40*/  ULEA UR5, UR6, UR21, 0x3 ;  /* 0x0000001506057291 */ /* 0x000fe8000f8e18ff */
[----:B------:R-:W-:Y:S11]  /*5c50*/  @!P1 R2UR UR17, R5 ;  /* 0x00000000051192ca */ /* 0x000ff600000e0000 */
[----:B------:R-:W-:Y:S02]  /*5c60*/  @!UPT UIADD3 URZ, UPT, UPT, URZ, URZ, URZ ;  /* 0x000000fffffff290 */ /* 0x000fe4000fffe0ff */
[----:B------:R2:W-:Y:S01]  /*5c70*/  @!UP0 UTMALDG.3D [UR24], [UR16], desc[UR30] ;  /* 0x00001e18100085b4 */ /* 0x0005e20008011000 */
[----:B------:R-:W-:Y:S05]  /*5c80*/  VOTEU.ALL UP0, P1 ;  /* 0x0000000000ff7886 */ /* 0x000fea0000800000 */
[----:B------:R2:W-:Y:S01]  /*5c90*/  @!UP0 UTMALDG.3D [UR8], [UR16], desc[UR30] ;  /* 0x00001e08100085b4 */ /* 0x0005e20008011000 */
[----:B------:R2:W-:Y:S01]  /*5ca0*/  @!P1 SYNCS.ARRIVE.TRANS64.RED.A0TR RZ, [UR4+0x40], R0 ;  /* 0x00004000ffff99a7 */ /* 0x0005e20008300404 */
[----:B------:R-:W-:Y:S01]  /*5cb0*/  SYNCS.ARRIVE.TRANS64.RED.A1T0 RZ, [UR7], RZ ;  /* 0x000000ffffff79a7 */ /* 0x000fe20008100407 */
[----:B------:R-:W3:Y:S02]  /*5cc0*/  SYNCS.PHASECHK.TRANS64.TRYWAIT P0, [UR5+0x58], R2 ;  /* 0x00005802ff0075a7 */ /* 0x000ee40008001105 */
[----:B--23--:R-:W-:Y:S05]  /*5cd0*/  @!P0 BRA `(.L_x_86) ;  /* 0x0000006400248947 */ /* 0x00cfea0003800000 */
.L_x_184:
[----:B------:R-:W-:Y:S01]  /*5ce0*/  VOTEU.ALL UP0, P1 ;  /* 0x0000000000ff7886 */ /* 0x000fe20000800000 */
[----:B--2---:R-:W-:Y:S01]  /*5cf0*/  @!P1 IADD3 R2, P0, PT, R12, 0x980, RZ ;  /* 0x000009800c029810 */ /* 0x004fe20007f1e0ff */
[----:B------:R-:W-:Y:S01]  /*5d00*/  UIADD3 UR17, UPT, UPT, UR5, 0x40, URZ ;  /* 0x0000004005117890 */ /* 0x000fe2000fffe0ff */
[----:B------:R-:W-:Y:S02]  /*5d10*/  UMOV UR30, 0x0 ;  /* 0x00000000001e7882 */ /* 0x000fe40000000000 */
[----:B------:R-:W-:Y:S01]  /*5d20*/  @!UP0 ULEA UR4, UR6, UR21, 0xc ;  /* 0x0000001506048291 */ /* 0x000fe2000f8e60ff */
[----:B------:R-:W-:Y:S01]  /*5d30*/  @!P1 IMAD.X R0, RZ, RZ, R13, P0 ;  /* 0x000000ffff009224 */ /* 0x000fe200000e060d */
[----:B------:R-:W-:Y:S01]  /*5d40*/  @!UP0 UIADD3 UR19, UPT, UPT, UR27, 0x40, URZ ;  /* 0x000000401b138890 */ /* 0x000fe2000fffe0ff */
[----:B------:R-:W-:Y:S01]  /*5d50*/  @!P1 R2UR UR7, R2 ;  /* 0x00000000020792ca */ /* 0x000fe200000e0000 */
[----:B------:R-:W-:Y:S02]  /*5d60*/  @!UP0 UIADD3 UR16, UPT, UPT, UR4, 0x200, URZ ;  /* 0x0000020004108890 */ /* 0x000fe4000fffe0ff */
[----:B------:R-:W-:Y:S02]  /*5d70*/  @!UP0 UIADD3 UR8, UPT, UPT, UR4, 0xa00, URZ ;  /* 0x00000a0004088890 */ /* 0x000fe4000fffe0ff */
[----:B------:R-:W-:Y:S02]  /*5d80*/  UIADD3 UR4, UPT, UPT, UR6, 0x1, URZ ;  /* 0x0000000106047890 */ /* 0x000fe4000fffe0ff */
[----:B------:R-:W-:Y:S02]  /*5d90*/  @!UP0 UIADD3 UR10, UPT, UPT, UR26, 0x20, URZ ;  /* 0x000000201a0a8890 */ /* 0x000fe4000fffe0ff */
[----:B------:R-:W-:Y:S01]  /*5da0*/  UISETP.NE.AND UP0, UPT, UR4, 0x3, UPT ;  /* 0x000000030400788c */ /* 0x000fe2000bf05270 */
[----:B------:R-:W-:Y:S01]  /*5db0*/  UMOV UR31, 0x10000000 ;  /* 0x10000000001f7882 */ /* 0x000fe20000000000 */
        /* <DEDUP_REMOVED lines=9> */
[----:B------:R-:W-:Y:S01]  /*5e50*/  UMOV UR12, UR52 ;  /* 0x00000034000c7c82 */ /* 0x000fe20008000000 */
[----:B------:R-:W-:Y:S01]  /*5e60*/  UMOV UR9, UR17 ;  /* 0x0000001100097c82 */ /* 0x000fe20008000000 */
[----:B------:R-:W-:Y:S01]  /*5e70*/  UMOV UR11, UR19 ;  /* 0x00000013000b7c82 */ /* 0x000fe20008000000 */
[----:B------:R-:W-:Y:S01]  /*5e80*/  UPRMT UR7, UR60, 0x654, UR17 ;  /* 0x000006543c077896 */ /* 0x000fe20008000011 */
[----:B------:R-:W-:Y:S02]  /*5e90*/  LOP3.LUT R11, R11, UR28, RZ, 0x3c, !PT ;  /* 0x0000001c0b0b7c12 */ /* 0x000fe4000f8e3cff */
[----:B------:R-:W-:Y:S01]  /*5ea0*/  IMAD.U32 R5, RZ, RZ, UR4 ;  /* 0x00000004ff057e24 */ /* 0x000fe2000f8e00ff */
[----:B------:R-:W-:Y:S01]  /*5eb0*/  ULEA UR4, UR6, UR21, 0x3 ;  /* 0x0000001506047291 */ /* 0x000fe2000f8e18ff */
[----:B------:R-:W-:Y:S03]  /*5ec0*/  SHF.L.U32 R2, R11, 0x1f, RZ ;  /* 0x0000001f0b027819 */ /* 0x000fe600000006ff */
        /* <DEDUP_REMOVED lines=9> */
.L_x_186:
[----:B------:R-:W-:Y:S01]  /*5f60*/  VOTEU.ALL UP0, P1 ;  /* 0x0000000000ff7886 */ /* 0x000fe20000800000 */
[----:B--2---:R-:W-:Y:S01]  /*5f70*/  @!P1 IADD3 R2, P0, PT, R12, 0x980, RZ ;  /* 0x000009800c029810 */ /* 0x004fe20007f1e0ff */
[----:B------:R-:W-:Y:S01]  /*5f80*/  UIADD3 UR18, UPT, UPT, UR26, 0x10, URZ ;  /* 0x000000101a127890 */ /* 0x000fe2000fffe0ff */
[----:B------:R-:W-:Y:S01]  /*5f90*/  VIADD R10, R10, 0x1 ;  /* 0x000000010a0a7836 */ /* 0x000fe20000000000 */
[----:B------:R-:W-:Y:S01]  /*5fa0*/  UIADD3 UR17, UPT, UPT, UR4, 0x40, URZ ;  /* 0x0000004004117890 */ /* 0x000fe2000fffe0ff */
[----:B------:R-:W-:Y:S01]  /*5fb0*/  @!P1 R2UR UR7, R2 ;  /* 0x00000000020792ca */ /* 0x000fe200000e0000 */
[----:B------:R-:W-:Y:S01]  /*5fc0*/  @!UP0 ULEA UR5, UR6, UR21, 0xc ;  /* 0x0000001506058291 */ /* 0x000fe2000f8e60ff */
[----:B------:R-:W-:Y:S01]  /*5fd0*/  @!P1 IMAD.X R0, RZ, RZ, R13, P0 ;  /* 0x000000ffff009224 */ /* 0x000fe200000e060d */
[----:B------:R-:W-:Y:S01]  /*5fe0*/  @!UP0 UIADD3 UR10, UPT, UPT, UR26, 0x30, URZ ;  /* 0x000000301a0a8890 */ /* 0x000fe2000fffe0ff */
[----:B------:R-:W-:Y:S01]  /*5ff0*/  @!P1 IMAD.MOV.U32 R2, RZ, RZ, 0x1000 ;  /* 0x00001000ff029424 */ /* 0x000fe200078e00ff */
[----:B------:R-:W-:Y:S02]  /*6000*/  @!UP0 UIADD3 UR16, UPT, UPT, UR5, 0x200, URZ ;  /* 0x0000020005108890 */ /* 0x000fe4000fffe0ff */
[----:B------:R-:W-:Y:S02]  /*6010*/  @!UP0 UIADD3 UR8, UPT, UPT, UR5, 0xa00, URZ ;  /* 0x00000a0005088890 */ /* 0x000fe4000fffe0ff */
[----:B------:R-:W-:Y:S01]  /*6020*/  UIADD3 UR5, UPT, UPT, UR6, 0x1, URZ ;  /* 0x0000000106057890 */ /* 0x000fe2000fffe0ff */
[----:B------:R-:W-:Y:S01]  /*6030*/  UMOV UR30, 0x0 ;  /* 0x00000000001e7882 */ /* 0x000fe20000000000 */
[----:B------:R-:W-:Y:S02]  /*6040*/  UMOV UR31, 0x10000000 ;  /* 0x10000000001f7882 */ /* 0x000fe40000000000 */
[----:B------:R-:W-:Y:S01]  /*6050*/  UISETP.NE.AND UP0, UPT, UR5, 0x3, UPT ;  /* 0x000000030500788c */ /* 0x000fe2000bf05270 */
[----:B------:R-:W-:Y:S01]  /*6060*/  IMAD.U32 R4, RZ, RZ, UR7 ;  /* 0x00000007ff047e24 */ /* 0x000fe2000f8e00ff */
[----:B------:R-:W-:Y:S01]  /*6070*/  UMOV UR19, UR27 ;  /* 0x0000001b00137c82 */ /* 0x000fe20008000000 */
[----:B------:R-:W-:Y:S01]  /*6080*/  UMOV UR20, UR52 ;  /* 0x0000003400147c82 */ /* 0x000fe20008000000 */
[----:B------:R-:W-:Y:S01]  /*6090*/  USEL UR6, UR5, URZ, UP0 ;  /* 0x000000ff05067287 */ /* 0x000fe20008000000 */
[----:B------:R-:W-:Y:S01]  /*60a0*/  @!P1 R2UR UR5, R0 ;  /* 0x00000000000592ca */ /* 0x000fe200000e0000 */
[----:B------:R-:W-:Y:S01]  /*60b0*/  USEL UR28, URZ, 0x1, UP0 ;  /* 0x00000001ff1c7887 */ /* 0x000fe20008000000 */
[----:B------:R-:W-:Y:S01]  /*60c0*/  @!P1 R2UR UR24, R4 ;  /* 0x00000000041892ca */ /* 0x000fe200000e0000 */
[----:B------:R-:W-:Y:S01]  /*60d0*/  VOTEU.ALL UP0, P1 ;  /* 0x0000000000ff7886 */ /* 0x000fe20000800000 */
[----:B------:R-:W-:Y:S01]  /*60e0*/  UMOV UR11, UR27 ;  /* 0x0000001b000b7c82 */ /* 0x000fe20008000000 */
[----:B------:R-:W-:Y:S01]  /*60f0*/  UMOV UR12, UR52 ;  /* 0x00000034000c7c82 */ /* 0x000fe20008000000 */
[----:B------:R-:W-:Y:S01]  /*6100*/  UMOV UR9, UR17 ;  /* 0x0000001100097c82 */ /* 0x000fe20008000000 */
        /* <DEDUP_REMOVED lines=14> */
.L_x_188:
[----:B------:R-:W-:Y:S01]  /*61f0*/  UIADD3 UR17, UPT, UPT, UR5, 0x40, URZ ;  /* 0x0000004005117890 */ /* 0x000fe2000fffe0ff */
[----:B--2---:R-:W-:Y:S01]  /*6200*/  @!P1 IADD3 R2, P0, PT, R12, 0x980, RZ ;  /* 0x000009800c029810 */ /* 0x004fe20007f1e0ff */
[----:B------:R-:W-:Y:S01]  /*6210*/  UPLOP3.LUT UP3, UPT, UPT, UPT, UPT, 0x80, 0x8 ;  /* 0x000000000008789c */ /* 0x000fe20003f6f070 */
[----:B------:R-:W-:Y:S01]  /*6220*/  R2UR UR30, R93 ;  /* 0x000000005d1e72ca */ /* 0x000fe200000e0000 */
[----:B------:R-:W-:Y:S01]  /*6230*/  UMOV UR20, UR52 ;  /* 0x0000003400147c82 */ /* 0x000fe20008000000 */
[----:B------:R-:W-:Y:S01]  /*6240*/  UMOV UR12, UR52 ;  /* 0x00000034000c7c82 */ /* 0x000fe20008000000 */
[----:B------:R-:W-:Y:S01]  /*6250*/  VOTEU.ALL UP0, P1 ;  /* 0x0000000000ff7886 */ /* 0x000fe20000800000 */
[----:B------:R-:W-:Y:S01]  /*6260*/  UMOV UR9, UR17 ;  /* 0x0000001100097c82 */ /* 0x000fe20008000000 */
[----:B------:R-:W-:Y:S01]  /*6270*/  @!P1 IMAD.X R0, RZ, RZ, R13, P0 ;  /* 0x000000ffff009224 */ /* 0x000fe200000e060d */
[----:B------:R-:W-:Y:S01]  /*6280*/  R2UR UR28, R94 ;  /* 0x000000005e1c72ca */ /* 0x000fe200000e0000 */
[----:B------:R-:W-:Y:S01]  /*6290*/  UMOV UR52, UR29 ;  /* 0x0000001d00347c82 */ /* 0x000fe20008000000 */
[----:B------:R-:W-:Y:S01]  /*62a0*/  @!UP0 ULEA UR4, UR6, UR21, 0xc ;  /* 0x0000001506048291 */ /* 0x000fe2000f8e60ff */
[C---:B------:R-:W-:Y:S01]  /*62b0*/  ISETP.NE.AND P0, PT, R10.reuse, 0x2, PT ;  /* 0x000000020a00780c */ /* 0x040fe20003f05270 */
[----:B------:R-:W-:Y:S02]  /*62c0*/  @!UP0 UIADD3 UR19, UPT, UPT, UR27, 0x40, URZ ;  /* 0x000000401b138890 */ /* 0x000fe4000fffe0ff */
[----:B------:R-:W-:Y:S01]  /*62d0*/  @!UP0 UIADD3 UR16, UPT, UPT, UR4, 0x200, URZ ;  /* 0x0000020004108890 */ /* 0x000fe2000fffe0ff */
[----:B------:R-:W-:Y:S01]  /*62e0*/  SEL R10, R10, RZ, P0 ;  /* 0x000000ff0a0a7207 */ /* 0x000fe20000000000 */
[----:B------:R-:W-:Y:S02]  /*62f0*/  @!UP0 UIADD3 UR8, UPT, UPT, UR4, 0xa00, URZ ;  /* 0x00000a0004088890 */ /* 0x000fe4000fffe0ff */
[----:B------:R-:W-:Y:S01]  /*6300*/  UIADD3 UR4, UPT, UPT, UR6, 0x1, URZ ;  /* 0x0000000106047890 */ /* 0x000fe2000fffe0ff */
[----:B------:R-:W-:Y:S01]  /*6310*/  @!P1 R2UR UR6, R2 ;  /* 0x00000000020692ca */ /* 0x000fe200000e0000 */
[----:B------:R-:W-:Y:S02]  /*6320*/  @!UP0 UIADD3 UR10, UPT, UPT, UR26, 0x30, URZ ;  /* 0x000000301a0a8890 */ /* 0x000fe4000fffe0ff */
[----:B------:R-:W-:Y:S01]  /*6330*/  UISETP.NE.AND UP0, UPT, UR4, 0x3, UPT ;  /* 0x000000030400788c */ /* 0x000fe2000bf05270 */
[----:B------:R-:W-:Y:S01]  /*6340*/  UMOV UR26, 0x0 ;  /* 0x00000000001a7882 */ /* 0x000fe20000000000 */
[----:B------:R-:W-:Y:S02]  /*6350*/  UMOV UR27, 0x10000000 ;  /* 0x10000000001b7882 */ /* 0x000fe40000000000 */
[----:B------:R-:W-:Y:S01]  /*6360*/  USEL UR25, UR4, URZ, UP0 ;  /* 0x000000ff04197287 */ /* 0x000fe20008000000 */
[----:B------:R-:W-:Y:S01]  /*6370*/  @!P1 R2UR UR4, R0 ;  /* 0x00000000000492ca */ /* 0x000fe200000e0000 */
[----:B------:R-:W-:Y:S01]  /*6380*/  USEL UR24, URZ, 0x1, UP0 ;  /* 0x00000001ff187887 */ /* 0x000fe20008000000 */
[----:B------:R-:W-:Y:S01]  /*6390*/  SEL R0, RZ, 0x1, P0 ;  /* 0x00000001ff007807 */ /* 0x000fe20000000000 */
[----:B------:R-:W-:Y:S01]  /*63a0*/  VOTEU.ALL UP0, P1 ;  /* 0x0000000000ff7886 */ /* 0x000fe20000800000 */
[----:B------:R-:W-:Y:S01]  /*63b0*/  UMOV UR11, UR19 ;  /* 0x00000013000b7c82 */ /* 0x000fe20008000000 */
[----:B------:R-:W-:Y:S01]  /*63c0*/  IMAD.U32 R4, RZ, RZ, UR6 ;  /* 0x00000006ff047e24 */ /* 0x000fe2000f8e00ff */
[----:B------:R-:W-:Y:S02]  /*63d0*/  LOP3.LUT R9, R9, R0, RZ, 0x3c, !PT ;  /* 0x0000000009097212 */ /* 0x000fe400078e3cff */
[----:B------:R-:W-:Y:S02]  /*63e0*/  LOP3.LUT R11, R11, UR24, RZ, 0x3c, !PT ;  /* 0x000000180b0b7c12 */ /* 0x000fe4000f8e3cff */
[----:B------:R-:W-:Y:S03]  /*63f0*/  @!P1 R2UR UR6, R4 ;  /* 0x00000000040692ca */ /* 0x000fe600000e0000 */
[----:B------:R-:W-:Y:S01]  /*6400*/  IMAD.U32 R5, RZ, RZ, UR4 ;  /* 0x00000004ff057e24 */ /* 0x000fe2000f8e00ff */
[----:B------:R-:W-:Y:S04]  /*6410*/  UPRMT UR4, UR60, 0x654, UR17 ;  /* 0x000006543c047896 */ /* 0x000fe80008000011 */
[----:B------:R-:W-:Y:S11]  /*6420*/  @!P1 R2UR UR7, R5 ;  /* 0x00000000050792ca */ /* 0x000ff600000e0000 */
[----:B------:R-:W-:Y:S02]  /*6430*/  @!UPT UIADD3 URZ, UPT, UPT, URZ, URZ, URZ ;  /* 0x000000fffffff290 */ /* 0x000fe4000fffe0ff */
[----:B------:R2:W-:Y:S01]  /*6440*/  @!UP0 UTMALDG.3D [UR16], [UR6], desc[UR26] ;  /* 0x00001a10060085b4 */ /* 0x0005e20008011000 */
[----:B------:R-:W-:Y:S05]  /*6450*/  VOTEU.ALL UP0, P1 ;  /* 0x0000000000ff7886 */ /* 0x000fea0000800000 */
[----:B------:R3:W-:Y:S01]  /*6460*/  @!UP0 UTMALDG.3D [UR8], [UR6], desc[UR26] ;  /* 0x00001a08060085b4 */ /* 0x0007e20008011000 */
[----:B------:R4:W-:Y:S01]  /*6470*/  @!P1 SYNCS.ARRIVE.TRANS64.RED.A0TR RZ, [UR5+0x40], R3 ;  /* 0x00004003ffff99a7 */ /* 0x0009e20008300405 */
[----:B------:R-:W-:Y:S01]  /*6480*/  SYNCS.ARRIVE.TRANS64.RED.A1T0 RZ, [UR4], RZ ;  /* 0x000000ffffff79a7 */ /* 0x000fe20008100404 */
[----:B--2---:R-:W-:Y:S02]  /*6490*/  UIADD3 UR20, UPT, UPT, UR14, UR28, URZ ;  /* 0x0000001c0e147290 */ /* 0x004fe4000fffe0ff */
[----:B---3--:R-:W-:Y:S01]  /*64a0*/  UIADD3 UR26, UPT, UPT, UR13, UR30, URZ ;  /* 0x0000001e0d1a7290 */ /* 0x008fe2000fffe0ff */
[----:B------:R-:W-:Y:S11]  /*64b0*/  BRA.U UP2, `(.L_x_89) ;  /* 0xffffffed02587547 */ /* 0x000ff6000b83ffff */
[----:B------:R-:W-:Y:S01]  /*64c0*/  UIADD3 UR21, UPT, UPT, UR21, 0x58, URZ ;  /* 0x0000005815157890 */ /* 0x000fe2000fffe0ff */
[----:B------:R-:W-:-:S03]  /*64d0*/  SHF.L.U32 R2, R11, 0x1f, RZ ;  /* 0x0000001f0b027819 */ /* 0x000fc600000006ff */
[----:B------:R-:W-:-:S09]  /*64e0*/  ULEA UR4, UR25, UR21, 0x3 ;  /* 0x0000001519047291 */ /* 0x000fd2000f8e18ff */
[----:B------:R-:W2:Y:S02]  /*64f0*/  SYNCS.PHASECHK.TRANS64.TRYWAIT P0, [UR4], R2 ;  /* 0x00000002ff0075a7 */ /* 0x000ea40008001104 */
[----:B--2---:R-:W-:Y:S05]  /*6500*/  @!P0 BRA `(.L_x_90) ;  /* 0x0000005c00608947 */ /* 0x004fea0003800000 */
.L_x_190:
[----:B------:R-:W-:-:S04]  /*6510*/  UIADD3 UR4, UPT, UPT, UR25, 0x1, URZ ;  /* 0x0000000119047890 */ /* 0x000fc8000fffe0ff */
[----:B------:R-:W-:-:S04]  /*6520*/  UISETP.NE.AND UP0, UPT, UR4, 0x3, UPT ;  /* 0x000000030400788c */ /* 0x000fc8000bf05270 */
[----:B------:R-:W-:Y:S02]  /*6530*/  USEL UR6, URZ, 0x1, UP0 ;  /* 0x00000001ff067887 */ /* 0x000fe40008000000 */
[----:B------:R-:W-:-:S04]  /*6540*/  USEL UR4, UR4, URZ, UP0 ;  /* 0x000000ff04047287 */ /* 0x000fc80008000000 */
[----:B------:R-:W-:Y:S01]  /*6550*/  ULEA UR5, UR4, UR21, 0x3 ;  /* 0x0000001504057291 */ /* 0x000fe2000f8e18ff */
[----:B------:R-:W-:-:S04]  /*6560*/  LOP3.LUT R11, R11, UR6, RZ, 0x3c, !PT ;  /* 0x000000060b0b7c12 */ /* 0x000fc8000f8e3cff */
[----:B--2---:R-:W-:-:S04]  /*6570*/  SHF.L.U32 R2, R11, 0x1f, RZ ;  /* 0x0000001f0b027819 */ /* 0x004fc800000006ff */
[----:B------:R-:W2:Y:S02]  /*6580*/  SYNCS.PHASECHK.TRANS64.TRYWAIT P0, [UR5], R2 ;  /* 0x00000002ff0075a7 */ /* 0x000ea40008001105 */
[----:B--2---:R-:W-:Y:S05]  /*6590*/  @!P0 BRA `(.L_x_91) ;  /* 0x0000005c00548947 */ /* 0x004fea0003800000 */
.L_x_192:
[----:B------:R-:W-:-:S04]  /*65a0*/  UIADD3 UR4, UPT, UPT, UR4, 0x1, URZ ;  /* 0x0000000104047890 */ /* 0x000fc8000fffe0ff */
[----:B------:R-:W-:-:S04]  /*65b0*/  UISETP.NE.AND UP0, UPT, UR4, 0x3, UPT ;  /* 0x000000030400788c */ /* 0x000fc8000bf05270 */
[----:B------:R-:W-:Y:S02]  /*65c0*/  USEL UR5, URZ, 0x1, UP0 ;  /* 0x00000001ff057887 */ /* 0x000fe40008000000 */
[----:B------:R-:W-:-:S04]  /*65d0*/  USEL UR4, UR4, URZ, UP0 ;  /* 0x000000ff04047287 */ /* 0x000fc80008000000 */
[----:B------:R-:W-:Y:S01]  /*65e0*/  ULEA UR4, UR4, UR21, 0x3 ;  /* 0x0000001504047291 */ /* 0x000fe2000f8e18ff */
[----:B--2---:R-:W-:-:S04]  /*65f0*/  LOP3.LUT R2, R11, UR5, RZ, 0x3c, !PT ;  /* 0x000000050b027c12 */ /* 0x004fc8000f8e3cff */
[----:B------:R-:W-:Y:S01]  /*6600*/  SHF.L.U32 R2, R2, 0x1f, RZ ;  /* 0x0000001f02027819 */ /* 0x000fe200000006ff */
[----:B------:R-:W-:-:S07]  /*6610*/  IMAD.U32 R0, RZ, RZ, UR4 ;  /* 0x00000004ff007e24 */ /* 0x000fce000f8e00ff */
.L_x_92:
[----:B--2---:R2:W3:Y:S02]  /*6620*/  SYNCS.PHASECHK.TRANS64.TRYWAIT P0, [R0+URZ], R2 ;  /* 0x00000002000075a7 */ /* 0x0044e400080011ff */
[----:B---3--:R-:W-:Y:S05]  /*6630*/  @!P0 NANOSLEEP.SYNCS 0x989680 ;  /* 0x009896800000895d */ /* 0x008fea0003900000 */
[----:B------:R-:W3:Y:S02]  /*6640*/  @!P0 SYNCS.PHASECHK.TRANS64 P0, [R0+URZ], R2 ;  /* 0x00000002000085a7 */ /* 0x000ee400080010ff */
[----:B-1-3--:R-:W-:Y:S05]  /*6650*/  @P0 EXIT ;  /* 0x000000000000094d */ /* 0x00afea0003800000 */
[----:B------:R-:W-:Y:S05]  /*6660*/  BRA `(.L_x_92) ;  /* 0xfffffffc00ec7947 */ /* 0x000fea000383ffff */
.L_x_78:
[----:B------:R-:W-:-:S06]  /*6670*/  UISETP.GE.AND UP0, UPT, UR21, 0x4, UPT ;  /* 0x000000041500788c */ /* 0x000fcc000bf06270 */
[----:B------:R-:W-:-:S13]  /*6680*/  PLOP3.LUT P0, PT, PT, PT, UP0, 0x80, 0x8 ;  /* 0x000000000008781c */ /* 0x000fda0003f0f008 */
[----:B-1----:R-:W-:Y:S05]  /*6690*/  @!P0 EXIT ;  /* 0x000000000000894d */ /* 0x002fea0003800000 */
[----:B------:R-:W-:Y:S01]  /*66a0*/  BAR.SYNC.DEFER_BLOCKING 0x6, 0xa0 ;  /* 0x0182800000007b1d */ /* 0x000fe20000010000 */
[C---:B------:R-:W-:Y:S01]  /*66b0*/  IMAD.SHL.U32 R83, R81.reuse, 0x10, RZ ;  /* 0x0000001051537824 */ /* 0x040fe200078e00ff */
[C---:B------:R-:W-:Y:S01]  /*66c0*/  LOP3.LUT R84, R86.reuse, 0x3, RZ, 0xc0, !PT ;  /* 0x0000000356547812 */ /* 0x040fe200078ec0ff */
[C---:B------:R-:W-:Y:S01]  /*66d0*/  IMAD.SHL.U32 R82, R81.reuse, 0x2, RZ ;  /* 0x0000000251527824 */ /* 0x040fe200078e00ff */
[----:B------:R-:W-:Y:S01]  /*66e0*/  CS2R R78, SRZ ;  /* 0x00000000004e7805 */ /* 0x000fe2000001ff00 */
[----:B------:R-:W-:Y:S01]  /*66f0*/  IMAD.SHL.U32 R2, R86, 0x200, RZ ;  /* 0x0000020056027824 */ /* 0x000fe200078e00ff */
[----:B------:R-:W-:Y:S02]  /*6700*/  UMOV UR4, 0x400 ;  /* 0x0000040000047882 */ /* 0x000fe40000000000 */
[----:B------:R-:W1:Y:S01]  /*6710*/  LDC.64 R74, c[0x0][0xcb0] ;  /* 0x00032c00ff4a7b82 */ /* 0x000e620000000a00 */
[----:B------:R-:W-:Y:S01]  /*6720*/  ULEA UR4, UR60, UR4, 0x18 ;  /* 0x000000043c047291 */ /* 0x000fe2000f8ec0ff */
[----:B------:R-:W-:Y:S01]  /*6730*/  IMAD.U32 R81, R81, 0x10000, RZ ;  /* 0x0001000051517824 */ /* 0x000fe200078e00ff */
[----:B------:R-:W2:Y:S01]  /*6740*/  LDCU.64 UR6, c[0x0][0xc90] ;  /* 0x00019200ff0677ac */ /* 0x000ea20008000a00 */
[C---:B------:R-:W-:Y:S01]  /*6750*/  LOP3.LUT R6, R83.reuse, 0x40, RZ, 0xc0, !PT ;  /* 0x0000004053067812 */ /* 0x040fe200078ec0ff */
[----:B------:R-:W-:Y:S01]  /*6760*/  IMAD.MOV.U32 R80, RZ, RZ, RZ ;  /* 0x000000ffff507224 */ /* 0x000fe200078e00ff */
[----:B------:R-:W-:Y:S01]  /*6770*/  LOP3.LUT R3, R83, 0x1b0, RZ, 0xc0, !PT ;  /* 0x000001b053037812 */ /* 0x000fe200078ec0ff */
[----:B------:R-:W3:Y:S01]  /*6780*/  LDCU.128 UR8, c[0x0][0xf10] ;  /* 0x0001e200ff0877ac */ /* 0x000ee20008000c00 */
[----:B------:R-:W4:Y:S01]  /*6790*/  LDC.64 R72, c[0x0][0xca8] ;  /* 0x00032a00ff487b82 */ /* 0x000f220000000a00 */
[----:B------:R-:W-:Y:S01]  /*67a0*/  LOP3.LUT R82, R6, 0x8, R82, 0xf8, !PT ;  /* 0x0000000806527812 */ /* 0x000fe200078ef852 */
[----:B------:R-:W-:Y:S01]  /*67b0*/  IMAD.MOV.U32 R77, RZ, RZ, RZ ;  /* 0x000000ffff4d7224 */ /* 0x000fe200078e00ff */
[----:B------:R-:W-:Y:S01]  /*67c0*/  LOP3.LUT R2, R3, 0x200, R2, 0xf8, !PT ;  /* 0x0000020003027812 */ /* 0x000fe200078ef802 */
[----:B------:R-:W1:Y:S01]  /*67d0*/  LDCU UR61, c[0x0][0x370] ;  /* 0x00006e00ff3d77ac */ /* 0x000e620008000800 */
[----:B------:R-:W-:-:S02]  /*67e0*/  LOP3.LUT R81, R81, 0x200000, RZ, 0xc0, !PT ;  /* 0x0020000051517812 */ /* 0x000fc400078ec0ff */
[----:B------:R-:W-:Y:S01]  /*67f0*/  LOP3.LUT P0, RZ, R83, 0x40, RZ, 0xc0, !PT ;  /* 0x0000004053ff7812 */ /* 0x000fe2000780c0ff */
[----:B------:R-:W1:Y:S01]  /*6800*/  LDCU UR42, c[0x0][0xf0c] ;  /* 0x0001e180ff2a77ac */ /* 0x000e620008000800 */
[----:B------:R-:W1:Y:S01]  /*6810*/  LDS R0, [UR4+0x110] ;  /* 0x00011004ff007984 */ /* 0x000e620008000800 */
[----:B------:R-:W-:Y:S01]  /*6820*/  LOP3.LUT R82, R2, R82, RZ, 0xfc, !PT ;  /* 0x0000005202527212 */ /* 0x000fe200078efcff */
[----:B------:R-:W-:Y:S01]  /*6830*/  UIADD3 UR4, UPT, UPT, UR4, 0x200, URZ ;  /* 0x0000020004047890 */ /* 0x000fe2000fffe0ff */
[----:B--2---:R-:W-:Y:S01]  /*6840*/  MOV R88, UR6 ;  /* 0x0000000600587c02 */ /* 0x004fe20008000f00 */
[----:B------:R-:W-:Y:S01]  /*6850*/  IMAD.U32 R87, RZ, RZ, UR7 ;  /* 0x00000007ff577e24 */ /* 0x000fe2000f8e00ff */
[----:B------:R-:W-:Y:S01]  /*6860*/  P2R R2, PR, RZ, 0x1 ;  /* 0x00000001ff027803 */ /* 0x000fe20000000000 */
[----:B------:R-:W2:Y:S01]  /*6870*/  LDCU UR38, c[0x0][0xf30] ;  /* 0x0001e600ff2677ac */ /* 0x000ea20008000800 */
[----:B---3--:R-:W-:Y:S01]  /*6880*/  IMAD.U32 R92, RZ, RZ, UR8 ;  /* 0x00000008ff5c7e24 */ /* 0x008fe2000f8e00ff */
[----:B------:R-:W-:Y:S01]  /*6890*/  MOV R91, UR9 ;  /* 0x00000009005b7c02 */ /* 0x000fe20008000f00 */
[----:B------:R-:W-:Y:S01]  /*68a0*/  IMAD.U32 R90, RZ, RZ, UR10 ;  /* 0x0000000aff5a7e24 */ /* 0x000fe2000f8e00ff */
[----:B------:R-:W-:Y:S01]  /*68b0*/  MOV R96, UR4 ;  /* 0x0000000400607c02 */ /* 0x000fe20008000f00 */
[----:B------:R-:W-:Y:S01]  /*68c0*/  IMAD.U32 R89, RZ, RZ, UR11 ;  /* 0x0000000bff597e24 */ /* 0x000fe2000f8e00ff */
[----:B------:R-:W3:Y:S01]  /*68d0*/  LDCU.64 UR62, c[0x0][0xc88] ;  /* 0x00019100ff3e77ac */ /* 0x000ee20008000a00 */
[----:B------:R-:W1:Y:S01]  /*68e0*/  LDCU.64 UR40, c[0x0][0xf28] ;  /* 0x0001e500ff2877ac */ /* 0x000e620008000a00 */
[----:B------:R-:W1:Y:S01]  /*68f0*/  LDCU UR55, c[0x0][0x374] ;  /* 0x00006e80ff3777ac */ /* 0x000e620008000800 */
[----:B------:R-:W-:Y:S01]  /*6900*/  UMOV UR54, 0x1 ;  /* 0x0000000100367882 */ /* 0x000fe20000000000 */
[----:B------:R-:W-:Y:S01]  /*6910*/  UMOV UR44, URZ ;  /* 0x000000ff002c7c82 */ /* 0x000fe20008000000 */
[----:B------:R-:W-:Y:S01]  /*6920*/  UMOV UR53, URZ ;  /* 0x000000ff00357c82 */ /* 0x000fe20008000000 */
[----:B------:R-:W-:Y:S01]  /*6930*/  UMOV UR47, URZ ;  /* 0x000000ff002f7c82 */ /* 0x000fe20008000000 */
[----:B-1234-:R-:W-:-:S07]  /*6940*/  IMAD.IADD R81, R0, 0x1, R81 ;  /* 0x0000000100517824 */ /* 0x01efce00078e0251 */
.L_x_151:
[----:B-1----:R-:W1:Y:S01]  /*6950*/  S2UR UR43, SR_CgaCtaId ;  /* 0x00000000002b79c3 */ /* 0x002e620000008800 */
[----:B------:R-:W-:Y:S01]  /*6960*/  UMOV UR4, 0x400 ;  /* 0x0000040000047882 */ /* 0x000fe20000000000 */
[----:B------:R-:W-:Y:S01]  /*6970*/  SHF.L.U32 R2, R78, 0x1f, RZ ;  /* 0x0000001f4e027819 */ /* 0x000fe200000006ff */
[----:B-1----:R-:W-:Y:S06]  /*6980*/  ULEA UR43, UR43, UR4, 0x18 ;  /* 0x000000042b2b7291 */ /* 0x002fec000f8ec0ff */
[C---:B------:R-:W-:Y:S02]  /*6990*/  LEA R0, R77.reuse, UR43, 0x3 ;  /* 0x0000002b4d007c11 */ /* 0x040fe4000f8e18ff */
[----:B------:R-:W-:Y:S02]  /*69a0*/  LEA R4, R77, UR43, 0x4 ;  /* 0x0000002b4d047c11 */ /* 0x000fe4000f8e20ff */
[----:B------:R-:W1:Y:S02]  /*69b0*/  SYNCS.PHASECHK.TRANS64.TRYWAIT P0, [R0+URZ+0x80], R2 ;  /* 0x00008002000075a7 */ /* 0x000e6400080011ff */
[----:B-1----:R-:W-:Y:S05]  /*69c0*/  @!P0 BRA `(.L_x_93) ;  /* 0x0000005800608947 */ /* 0x002fea0003800000 */
.L_x_193:
[----:B------:R-:W-:Y:S01]  /*69d0*/  R2UR UR7, R95 ;  /* 0x000000005f0772ca */ /* 0x000fe200000e0000 */
[----:B------:R-:W2:Y:S01]  /*69e0*/  LDS.128 R4, [R4+0xf0] ;  /* 0x0000f00004047984 */ /* 0x000ea20000000c00 */
[----:B-1----:R-:W-:Y:S01]  /*69f0*/  VIADD R0, R0, 0x90 ;  /* 0x0000009000007836 */ /* 0x002fe20000000000 */
[----:B------:R-:W-:Y:S04]  /*6a00*/  UISETP.GE.AND UP0, UPT, UR39, 0x1, UPT ;  /* 0x000000012700788c */ /* 0x000fe8000bf06270 */
[----:B------:R-:W-:Y:S01]  /*6a10*/  PRMT R0, RZ, 0x654, R0 ;  /* 0x00000654ff007816 */ /* 0x000fe20000000000 */
[----:B------:R-:W-:Y:S01]  /*6a20*/  @!PT LDS RZ, [RZ] ;  /* 0x00000000fffff984 */ /* 0x000fe20000000800 */
[----:B------:R-:W-:Y:S01]  /*6a30*/  @!PT LDS RZ, [RZ] ;  /* 0x00000000fffff984 */ /* 0x000fe20000000800 */
[----:B------:R-:W-:Y:S01]  /*6a40*/  @!PT LDS RZ, [RZ] ;  /* 0x00000000fffff984 */ /* 0x000fe20000000800 */
[----:B------:R-:W-:Y:S01]  /*6a50*/  @!PT LDS RZ, [RZ] ;  /* 0x00000000fffff984 */ /* 0x000fe20000000800 */
[----:B------:R1:W-:Y:S06]  /*6a60*/  MEMBAR.ALL.CTA ;  /* 0x0000000000007992 */ /* 0x0003ec0000008000 */
[----:B-1----:R-:W1:Y:S02]  /*6a70*/  FENCE.VIEW.ASYNC.S ;  /* 0x00000000000073c6 */ /* 0x002e640000000000 */
[----:B-1----:R1:W-:Y:S01]  /*6a80*/  SYNCS.ARRIVE.TRANS64.RED.A1T0 RZ, [R0+URZ], RZ ;  /* 0x000000ff00ff79a7 */ /* 0x0023e200081004ff */
[----:B--2---:R-:W-:Y:S11]  /*6a90*/  LOP3.LUT P0, RZ, R6, 0x1, RZ, 0xc0, !PT ;  /* 0x0000000106ff7812 */ /* 0x004ff6000780c0ff */
[----:B------:R-:W-:Y:S02]  /*6aa0*/  @!UPT UIADD3 URZ, UPT, UPT, URZ, URZ, URZ ;  /* 0x000000fffffff290 */ /* 0x000fe4000fffe0ff */
[----:B------:R-:W-:Y:S01]  /*6ab0*/  VOTEU.ANY UP1, P0 ;  /* 0x0000000000ff7886 */ /* 0x000fe20000020100 */
[----:B------:R-:W-:Y:S01]  /*6ac0*/  PLOP3.LUT P0, PT, PT, PT, UP1, 0x80, 0x8 ;  /* 0x000000000008781c */ /* 0x000fe20003f0f018 */
[----:B------:R-:W-:Y:S11]  /*6ad0*/  UP2UR UR60, UPR, URZ, 0x2 ;  /* 0x00000002ff3c7883 */ /* 0x000ff60008000000 */
[----:B------:R-:W-:Y:S01]  /*6ae0*/  @!UPT UIADD3 URZ, UPT, UPT, URZ, URZ, URZ ;  /* 0x000000fffffff290 */ /* 0x000fe2000fffe0ff */
[----:B------:R-:W-:Y:S02]  /*6af0*/  @P0 SHF.R.U32.HI R2, RZ, 0x10, R5 ;  /* 0x00000010ff020819 */ /* 0x000fe40000011605 */
[----:B------:R-:W-:Y:S02]  /*6b00*/  @P0 MOV R3, R4 ;  /* 0x0000000400030202 */ /* 0x000fe40000000f00 */
[----:B------:R-:W-:Y:S02]  /*6b10*/  @P0 R2UR UR4, R2 ;  /* 0x00000000020402ca */ /* 0x000fe400000e0000 */
[----:B------:R-:W-:Y:S02]  /*6b20*/  @P0 LOP3.LUT R4, R5, 0xffff, RZ, 0xc0, !PT ;  /* 0x0000ffff05040812 */ /* 0x000fe400078ec0ff */
[----:B------:R-:W-:Y:S02]  /*6b30*/  @P0 R2UR UR6, R3 ;  /* 0x00000000030602ca */ /* 0x000fe400000e0000 */
[----:B------:R-:W-:Y:S07]  /*6b40*/  @P0 R2UR UR5, R4 ;  /* 0x00000000040502ca */ /* 0x000fee00000e0000 */
[----:B------:R-:W-:Y:S02]  /*6b50*/  @UP1 UMOV UR7, UR4 ;  /* 0x0000000400071c82 */ /* 0x000fe40008000000 */
[----:B------:R-:W-:Y:S02]  /*6b60*/  IMAD.U32 R95, RZ, RZ, UR7 ;  /* 0x00000007ff5f7e24 */ /* 0x000fe4000f8e00ff */
[----:B------:R-:W-:Y:S02]  /*6b70*/  @UP1 UMOV UR37, UR6 ;  /* 0x0000000600251c82 */ /* 0x000fe40008000000 */
[----:B------:R-:W-:Y:S01]  /*6b80*/  @UP1 UMOV UR36, UR5 ;  /* 0x0000000500241c82 */ /* 0x000fe20008000000 */
[----:B-1----:R-:W-:Y:S05]  /*6b90*/  BRA.U !UP0, `(.L_x_94) ;  /* 0x0000000108dc7547 */ /* 0x002fea000b800000 */
[----:B------:R-:W1:Y:S01]  /*6ba0*/  LDCU UR14, c[0x0][0xf20] ;  /* 0x0001e400ff0e77ac */ /* 0x000e620008000800 */
[----:B------:R-:W-:Y:S02]  /*6bb0*/  R2UR UR8, R89 ;  /* 0x00000000590872ca */ /* 0x000fe400000e0000 */
[----:B------:R-:W-:Y:S01]  /*6bc0*/  R2UR UR10, R92 ;  /* 0x000000005c0a72ca */ /* 0x000fe200000e0000 */
[----:B------:R-:W-:Y:S01]  /*6bd0*/  UISETP.NE.AND UP1, UPT, UR42, 0x1, UPT ;  /* 0x000000012a00788c */ /* 0x000fe2000bf25270 */
[----:B------:R-:W-:Y:S01]  /*6be0*/  R2UR UR13, R90 ;  /* 0x000000005a0d72ca */ /* 0x000fe200000e0000 */
[----:B------:R-:W-:Y:S01]  /*6bf0*/  UISETP.NE.AND UP2, UPT, UR39, 0x1, UPT ;  /* 0x000000012700788c */ /* 0x000fe2000bf45270 */
[----:B------:R-:W-:Y:S07]  /*6c00*/  R2UR UR12, R91 ;  /* 0x000000005b0c72ca */ /* 0x000fee00000e0000 */
[----:B------:R-:W-:Y:S02]  /*6c10*/  UIMAD.WIDE.U32 UR4, UR55, UR8, URZ ;  /* 0x00000008370472a5 */ /* 0x000fe4000f8e00ff */
[----:B------:R-:W-:Y:S02]  /*6c20*/  UIMAD.WIDE.U32 UR6, UR61, UR10, URZ ;  /* 0x0000000a3d0672a5 */ /* 0x000fe4000f8e00ff */
[----:B------:R-:W-:Y:S02]  /*6c30*/  UISETP.NE.AND UP0, UPT, UR13, 0x1, UPT ;  /* 0x000000010d00788c */ /* 0x000fe4000bf05270 */
[----:B------:R-:W-:Y:S02]  /*6c40*/  UIMAD.WIDE.U32 UR8, UR36, UR8, URZ ;  /* 0x00000008240872a5 */ /* 0x000fe4000f8e00ff */
[----:B------:R-:W-:Y:S01]  /*6c50*/  UIMAD.WIDE.U32 UR10, UR37, UR10, URZ ;  /* 0x0000000a250a72a5 */ /* 0x000fe2000f8e00ff */
[----:B------:R-:W-:Y:S02]  /*6c60*/  UMOV UR4, UR5 ;  /* 0x0000000500047c82 */ /* 0x000fe40008000000 */
[----:B-1----:R-:W-:Y:S03]  /*6c70*/  USHF.R.U32.HI UR5, URZ, UR14, UR4 ;  /* 0x0000000eff057299 */ /* 0x002fe60008011604 */
[----:B------:R-:W-:Y:S02]  /*6c80*/  UMOV UR4, UR7 ;  /* 0x0000000700047c82 */ /* 0x000fe40008000000 */
[----:B------:R-:W-:Y:S02]  /*6c90*/  USHF.R.U32.HI UR7, URZ, UR12, UR4 ;  /* 0x0000000cff077299 */ /* 0x000fe40008011604 */
[----:B------:R-:W-:Y:S02]  /*6ca0*/  USEL UR4, UR55, UR5, !UP0 ;  /* 0x0000000537047287 */ /* 0x000fe4000c000000 */
[----:B------:R-:W-:Y:S01]  /*6cb0*/  USEL UR7, UR61, UR7, !UP1 ;  /* 0x000000073d077287 */ /* 0x000fe2000c800000 */
[----:B------:R-:W-:Y:S01]  /*6cc0*/  UMOV UR5, UR9 ;  /* 0x0000000900057c82 */ /* 0x000fe20008000000 */
[----:B------:R-:W-:Y:S02]  /*6cd0*/  UIMAD.WIDE.U32 UR8, UR4, UR40, URZ ;  /* 0x00000028040872a5 */ /* 0x000fe4000f8e00ff */
[----:B------:R-:W-:Y:S03]  /*6ce0*/  USHF.R.U32.HI UR6, URZ, UR14, UR5 ;  /* 0x0000000eff067299 */ /* 0x000fe60008011605 */
[----:B------:R-:W-:Y:S01]  /*6cf0*/  UMOV UR5, UR11 ;  /* 0x0000000b00057c82 */ /* 0x000fe20008000000 */
[----:B------:R-:W-:Y:S02]  /*6d00*/  UIMAD.WIDE.U32 UR10, UR7, UR40, URZ ;  /* 0x00000028070a72a5 */ /* 0x000fe4000f8e00ff */
[----:B------:R-:W-:Y:S02]  /*6d10*/  USHF.R.U32.HI UR12, URZ, UR12, UR5 ;  /* 0x0000000cff0c7299 */ /* 0x000fe40008011605 */
[----:B------:R-:W-:Y:S01]  /*6d20*/  USEL UR6, UR36, UR6, !UP0 ;  /* 0x0000000624067287 */ /* 0x000fe2000c000000 */
[----:B------:R-:W-:Y:S02]  /*6d30*/  UMOV UR5, UR9 ;  /* 0x0000000900057c82 */ /* 0x000fe40008000000 */
[----:B------:R-:W-:Y:S01]  /*6d40*/  UMOV UR10, UR11 ;  /* 0x0000000b000a7c82 */ /* 0x000fe20008000000 */
[----:B------:R-:W-:Y:S02]  /*6d50*/  @UP2 USHF.R.U32.HI UR4, URZ, UR41, UR5 ;  /* 0x00000029ff042299 */ /* 0x000fe40008011605 */
[----:B------:R-:W-:Y:S02]  /*6d60*/  @UP2 USHF.R.U32.HI UR7, URZ, UR41, UR10 ;  /* 0x00000029ff072299 */ /* 0x000fe4000801160a */
[----:B------:R-:W-:Y:S02]  /*6d70*/  UIMAD UR4, UR39, UR4, URZ ;  /* 0x00000004270472a4 */ /* 0x000fe4000f8e02ff */
[----:B------:R-:W-:Y:S02]  /*6d80*/  UIMAD.WIDE.U32 UR10, UR6, UR40, URZ ;  /* 0x00000028060a72a5 */ /* 0x000fe4000f8e00ff */
[----:B------:R-:W-:Y:S02]  /*6d90*/  USEL UR5, UR37, UR12, !UP1 ;  /* 0x0000000c25057287 */ /* 0x000fe4000c800000 */
[----:B------:R-:W-:Y:S02]  /*6da0*/  UIMAD UR8, UR39, UR7, URZ ;  /* 0x00000007270872a4 */ /* 0x000fe4000f8e02ff */
[----:B------:R-:W-:Y:S03]  /*6db0*/  UISETP.GE.AND UP0, UPT, UR6, UR4, UPT ;  /* 0x000000040600728c */ /* 0x000fe6000bf06270 */
[----:B------:R-:W-:Y:S01]  /*6dc0*/  UMOV UR4, UR11 ;  /* 0x0000000b00047c82 */ /* 0x000fe20008000000 */
[----:B------:R-:W-:Y:S02]  /*6dd0*/  UISETP.GE.OR UP0, UPT, UR5, UR8, UP0 ;  /* 0x000000080500728c */ /* 0x000fe40008706670 */
[----:B------:R-:W-:Y:S02]  /*6de0*/  USHF.R.U32.HI UR4, URZ, UR41, UR4 ;  /* 0x00000029ff047299 */ /* 0x000fe40008011604 */
[----:B------:R-:W-:Y:S02]  /*6df0*/  UIMAD.WIDE.U32 UR8, UR5, UR40, URZ ;  /* 0x00000028050872a5 */ /* 0x000fe4000f8e00ff */
[----:B------:R-:W-:Y:S02]  /*6e00*/  USEL UR11, UR6, UR4, !UP2 ;  /* 0x00000004060b7287 */ /* 0x000fe4000d000000 */
[----:B------:R-:W-:Y:S02]  /*6e10*/  UIADD3 UR8, UPT, UPT, -UR5, URZ, URZ ;  /* 0x000000ff05087290 */ /* 0x000fe4000fffe1ff */
[----:B------:R-:W-:Y:S01]  /*6e20*/  UIADD3 UR10, UPT, UPT, -UR11, URZ, URZ ;  /* 0x000000ff0b0a7290 */ /* 0x000fe2000fffe1ff */
[----:B------:R-:W-:Y:S01]  /*6e30*/  @!UP0 UMOV UR4, UR9 ;  /* 0x0000000900048c82 */ /* 0x000fe20008000000 */
[----:B------:R-:W-:Y:S02]  /*6e40*/  UIADD3 UR9, UPT, UPT, -UR6, URZ, URZ ;  /* 0x000000ff06097290 */ /* 0x000fe4000fffe1ff */
[----:B------:R-:W-:Y:S02]  /*6e50*/  @!UP0 USHF.R.U32.HI UR4, URZ, UR41, UR4 ;  /* 0x00000029ff048299 */ /* 0x000fe40008011604 */
[----:B------:R-:W-:Y:S02]  /*6e60*/  UIMAD UR10, UR39, UR10, UR6 ;  /* 0x0000000a270a72a4 */ /* 0x000fe4000f8e0206 */
[----:B------:R-:W-:Y:S04]  /*6e70*/  @!UP0 USEL UR4, UR5, UR4, !UP2 ;  /* 0x0000000405048287 */ /* 0x000fe8000d000000 */
[----:B------:R-:W-:Y:S02]  /*6e80*/  @!UP0 UIMAD UR10, UR7, UR10, UR4 ;  /* 0x0000000a070a82a4 */ /* 0x000fe4000f8e0204 */
[----:B------:R-:W-:Y:S02]  /*6e90*/  @!UP0 UIADD3 UR11, UPT, UPT, UR11, -UR4, URZ ;  /* 0x800000040b0b8290 */ /* 0x000fe4000fffe0ff */
[----:B------:R-:W-:Y:S02]  /*6ea0*/  UIMAD UR7, UR42, UR8, UR37 ;  /* 0x000000082a0772a4 */ /* 0x000fe4000f8e0225 */
[----:B------:R-:W-:Y:S02]  /*6eb0*/  @!UP0 UIMAD UR6, UR11, UR39, UR5 ;  /* 0x000000270b0682a4 */ /* 0x000fe4000f8e0205 */
[----:B------:R-:W-:Y:S01]  /*6ec0*/  UIMAD UR4, UR13, UR9, UR36 ;  /* 0x000000090d0472a4 */ /* 0x000fe2000f8e0224 */
[----:B------:R-:W-:Y:S02]  /*6ed0*/  @!UP0 UMOV UR5, UR10 ;  /* 0x0000000a00058c82 */ /* 0x000fe40008000000 */
[----:B------:R-:W-:Y:S02]  /*6ee0*/  UIMAD UR37, UR5, UR42, UR7 ;  /* 0x0000002a052572a4 */ /* 0x000fe4000f8e0207 */
[----:B------:R-:W-:Y:S11]  /*6ef0*/  UIMAD UR36, UR6, UR13, UR4 ;  /* 0x0000000d062472a4 */ /* 0x000ff6000f8e0204 */
[----:B------:R-:W-:Y:S01]  /*6f00*/  @!UPT UIADD3 URZ, UPT, UPT, URZ, URZ, URZ ;  /* 0x000000fffffff290 */ /* 0x000fe2000fffe0ff */
.L_x_94:
[----:B------:R-:W-:Y:S01]  /*6f10*/  UISETP.NE.AND UP0, UPT, UR38, 0x1, UPT ;  /* 0x000000012600788c */ /* 0x000fe2000bf05270 */
[----:B------:R-:W-:Y:S01]  /*6f20*/  R2UR UR11, R96 ;  /* 0x00000000600b72ca */ /* 0x000fe200000e0000 */
[----:B------:R-:W-:Y:S01]  /*6f30*/  USHF.L.U32 UR50, UR20, 0x7, URZ ;  /* 0x0000000714327899 */ /* 0x000fe200080006ff */
[----:B------:R-:W-:Y:S01]  /*6f40*/  IADD3 R77, PT, PT, R77, 0x1, RZ ;  /* 0x000000014d4d7810 */ /* 0x000fe20007ffe0ff */
[----:B------:R-:W-:Y:S07]  /*6f50*/  USHF.L.U32 UR49, UR26, 0x6, URZ ;  /* 0x000000061a317899 */ /* 0x000fee00080006ff */
[----:B------:R-:W1:Y:S01]  /*6f60*/  @!UP0 LDCU.128 UR12, c[0x0][0xf10] ;  /* 0x0001e200ff0c87ac */ /* 0x000e620008000c00 */
[----:B------:R-:W2:Y:S01]  /*6f70*/  @!UP0 LDCU UR5, c[0x0][0xf0c] ;  /* 0x0001e180ff0587ac */ /* 0x000ea20008000800 */
[----:B------:R-:W3:Y:S01]  /*6f80*/  @!UP0 LDCU UR10, c[0x0][0xf20] ;  /* 0x0001e400ff0a87ac */ /* 0x000ee20008000800 */
[----:B-1----:R-:W-:Y:S02]  /*6f90*/  UIMAD.WIDE.U32 UR8, UR37, UR12, URZ ;  /* 0x0000000c250872a5 */ /* 0x002fe4000f8e00ff */
[----:B------:R-:W-:Y:S02]  /*6fa0*/  UIMAD.WIDE.U32 UR6, UR36, UR15, URZ ;  /* 0x0000000f240672a5 */ /* 0x000fe4000f8e00ff */
[----:B------:R-:W-:Y:S03]  /*6fb0*/  @!UP0 UISETP.NE.AND UP1, UPT, UR14, 0x1, UPT ;  /* 0x000000010e00888c */ /* 0x000fe6000bf25270 */
[----:B------:R-:W-:Y:S01]  /*6fc0*/  @!UP0 UMOV UR4, UR9 ;  /* 0x0000000900048c82 */ /* 0x000fe20008000000 */
[----:B--2---:R-:W-:Y:S02]  /*6fd0*/  @!UP0 UISETP.NE.AND UP2, UPT, UR5, 0x1, UPT ;  /* 0x000000010500888c */ /* 0x004fe4000bf45270 */
[----:B------:R-:W-:Y:S01]  /*6fe0*/  @!UP0 USHF.R.U32.HI UR4, URZ, UR13, UR4 ;  /* 0x0000000dff048299 */ /* 0x000fe20008011604 */
[----:B------:R-:W-:Y:S02]  /*6ff0*/  @!UP0 UMOV UR6, UR7 ;  /* 0x0000000700068c82 */ /* 0x000fe40008000000 */
[----:B---3--:R-:W-:Y:S02]  /*7000*/  @!UP0 USHF.R.U32.HI UR6, URZ, UR10, UR6 ;  /* 0x0000000aff068299 */ /* 0x008fe40008011606 */
[----:B------:R-:W-:Y:S02]  /*7010*/  @!UP0 USEL UR7, UR37, UR4, !UP2 ;  /* 0x0000000425078287 */ /* 0x000fe4000d000000 */
[----:B------:R-:W-:Y:S04]  /*7020*/  @!UP0 USEL UR6, UR36, UR6, !UP1 ;  /* 0x0000000624068287 */ /* 0x000fe8000c800000 */
[----:B------:R-:W-:Y:S02]  /*7030*/  @!UP0 UIADD3 UR4, UPT, UPT, -UR7, UR6, URZ ;  /* 0x0000000607048290 */ /* 0x000fe4000fffe1ff */
[----:B------:R-:W-:Y:S02]  /*7040*/  @!UP0 UIADD3 UR6, UPT, UPT, UR7, -UR6, URZ ;  /* 0x8000000607068290 */ /* 0x000fe4000fffe0ff */
[----:B------:R-:W-:Y:S02]  /*7050*/  @!UP0 UIMAD UR37, UR4, UR5, UR37 ;  /* 0x00000005042582a4 */ /* 0x000fe4000f8e0225 */
[----:B------:R-:W-:Y:S02]  /*7060*/  @!UP0 UIMAD UR36, UR6, UR14, UR36 ;  /* 0x0000000e062482a4 */ /* 0x000fe4000f8e0224 */
[----:B------:R-:W-:Y:S09]  /*7070*/  ULOP3.LUT UP0, URZ, UR11, 0x90, URZ, 0xc0, !UPT ;  /* 0x000000900bff7892 */ /* 0x000ff2000f80c0ff */
[----:B------:R-:W-:Y:S05]  /*7080*/  BRA.U !UP0, `(.L_x_95) ;  /* 0x00000001087c7547 */ /* 0x000fea000b800000 */
[----:B------:R-:W1:Y:S01]  /*7090*/  LDCU.64 UR8, c[0x4][0x80] ;  /* 0x01001000ff0877ac */ /* 0x000e620008000a00 */
[----:B------:R-:W-:Y:S01]  /*70a0*/  MOV R2, 0x0 ;  /* 0x0000000000027802 */ /* 0x000fe20000000f00 */
[----:B------:R-:W-:Y:S02]  /*70b0*/  HFMA2 R12, -RZ, RZ, 0, 5.9604644775390625e-08 ;  /* 0x00000001ff0c7431 */ /* 0x000fe400000001ff */
[----:B------:R-:W-:Y:S01]  /*70c0*/  IMAD.MOV.U32 R8, RZ, RZ, 0x70 ;  /* 0x00000070ff087424 */ /* 0x000fe200078e00ff */
[----:B------:R2:W3:Y:S01]  /*70d0*/  LDC.64 R14, c[0x4][R2] ;  /* 0x01000000020e7b82 */ /* 0x0004e20000000a00 */
[----:B------:R-:W4:Y:S01]  /*70e0*/  LDCU.64 UR6, c[0x4][0x88] ;  /* 0x01001100ff0677ac */ /* 0x000f220008000a00 */
[----:B------:R-:W-:Y:S01]  /*70f0*/  IMAD.MOV.U32 R13, RZ, RZ, RZ ;  /* 0x000000ffff0d7224 */ /* 0x000fe200078e00ff */
[----:B------:R-:W2:Y:S01]  /*7100*/  LDCU.64 UR4, c[0x4][0x8] ;  /* 0x01000100ff0477ac */ /* 0x000ea20008000a00 */
[----:B-1----:R-:W-:Y:S01]  /*7110*/  MOV R5, UR9 ;  /* 0x0000000900057c02 */ /* 0x002fe20008000f00 */
[----:B------:R-:W-:Y:S01]  /*7120*/  IMAD.U32 R4, RZ, RZ, UR8 ;  /* 0x00000008ff047e24 */ /* 0x000fe2000f8e00ff */
[----:B----4-:R-:W-:Y:S01]  /*7130*/  MOV R7, UR7 ;  /* 0x0000000700077c02 */ /* 0x010fe20008000f00 */
[----:B------:R-:W-:Y:S01]  /*7140*/  IMAD.U32 R6, RZ, RZ, UR6 ;  /* 0x00000006ff067e24 */ /* 0x000fe2000f8e00ff */
[----:B--2---:R-:W-:Y:S01]  /*7150*/  MOV R11, UR5 ;  /* 0x00000005000b7c02 */ /* 0x004fe20008000f00 */
[----:B------:R-:W-:Y:S02]  /*7160*/  IMAD.U32 R10, RZ, RZ, UR4 ;  /* 0x00000004ff0a7e24 */ /* 0x000fe4000f8e00ff */
[----:B------:R-:W-:Y:S07]  /*7170*/  LEPC R20, `(.L_x_96) ;  /* 0x000000001014794e */ /* 0x000fee0000000000 */
[----:B---3-5:R-:W-:Y:S05]  /*7180*/  CALL.ABS.NOINC R14 ;  /* 0x000000000e007343 */ /* 0x028fea0003c00000 */
.L_x_96:
[----:B------:R-:W1:Y:S01]  /*7190*/  LDCU.64 UR8, c[0x4][0x80] ;  /* 0x01001000ff0877ac */ /* 0x000e620008000a00 */
[----:B------:R-:W2:Y:S01]  /*71a0*/  LDC.64 R2, c[0x4][R2] ;  /* 0x0100000002027b82 */ /* 0x000ea20000000a00 */
[----:B------:R-:W-:Y:S02]  /*71b0*/  HFMA2 R12, -RZ, RZ, 0, 5.9604644775390625e-08 ;  /* 0x00000001ff0c7431 */ /* 0x000fe400000001ff */
[----:B------:R-:W-:Y:S02]  /*71c0*/  IMAD.MOV.U32 R8, RZ, RZ, 0x70 ;  /* 0x00000070ff087424 */ /* 0x000fe400078e00ff */
[----:B------:R-:W-:Y:S01]  /*71d0*/  IMAD.MOV.U32 R13, RZ, RZ, RZ ;  /* 0x000000ffff0d7224 */ /* 0x000fe200078e00ff */
[----:B------:R-:W3:Y:S01]  /*71e0*/  LDCU.64 UR6, c[0x4][0x88] ;  /* 0x01001100ff0677ac */ /* 0x000ee20008000a00 */
[----:B------:R-:W4:Y:S01]  /*71f0*/  LDCU.64 UR4, c[0x4][0x8] ;  /* 0x01000100ff0477ac */ /* 0x000f220008000a00 */
[----:B-1----:R-:W-:Y:S02]  /*7200*/  MOV R4, UR8 ;  /* 0x0000000800047c02 */ /* 0x002fe40008000f00 */
[----:B------:R-:W-:Y:S02]  /*7210*/  MOV R5, UR9 ;  /* 0x0000000900057c02 */ /* 0x000fe40008000f00 */
[----:B---3--:R-:W-:Y:S01]  /*7220*/  MOV R7, UR7 ;  /* 0x0000000700077c02 */ /* 0x008fe20008000f00 */
[----:B------:R-:W-:Y:S01]  /*7230*/  IMAD.U32 R6, RZ, RZ, UR6 ;  /* 0x00000006ff067e24 */ /* 0x000fe2000f8e00ff */
[----:B----4-:R-:W-:Y:S01]  /*7240*/  MOV R11, UR5 ;  /* 0x00000005000b7c02 */ /* 0x010fe20008000f00 */
[----:B------:R-:W-:Y:S02]  /*7250*/  IMAD.U32 R10, RZ, RZ, UR4 ;  /* 0x00000004ff0a7e24 */ /* 0x000fe4000f8e00ff */
[----:B------:R-:W-:Y:S07]  /*7260*/  LEPC R20, `(.L_x_95) ;  /* 0x000000001014794e */ /* 0x000fee0000000000 */
[----:B--2---:R-:W-:Y:S05]  /*7270*/  CALL.ABS.NOINC R2 ;  /* 0x0000000002007343 */ /* 0x004fea0003c00000 */
.L_x_95:
[----:B------:R-:W-:Y:S02]  /*7280*/  R2UR UR6, R97 ;  /* 0x00000000610672ca */ /* 0x000fe400000e0000 */
[----:B------:R-:W-:Y:S02]  /*7290*/  R2UR UR5, R88 ;  /* 0x00000000580572ca */ /* 0x000fe400000e0000 */
[----:B------:R-:W-:Y:S02]  /*72a0*/  R2UR UR4, R87 ;  /* 0x00000000570472ca */ /* 0x000fe400000e0000 */
[----:B------:R-:W-:Y:S02]  /*72b0*/  ISETP.NE.U32.AND P4, PT, R74, RZ, PT ;  /* 0x000000ff4a00720c */ /* 0x000fe40003f85070 */
[----:B------:R-:W-:Y:S02]  /*72c0*/  ISETP.NE.U32.AND P2, PT, RZ, UR62, PT ;  /* 0x0000003eff007c0c */ /* 0x000fe4000bf45070 */
[----:B------:R-:W-:Y:S02]  /*72d0*/  ISETP.NE.AND.EX P4, PT, R75, RZ, PT, P4 ;  /* 0x000000ff4b00720c */ /* 0x000fe40003f85340 */
[----:B------:R-:W-:Y:S01]  /*72e0*/  ISETP.NE.AND.EX P2, PT, RZ, UR63, PT, P2 ;  /* 0x0000003fff007c0c */ /* 0x000fe2000bf45320 */
[----:B------:R-:W-:Y:S02]  /*72f0*/  UISETP.NE.AND UP2, UPT, UR6, URZ, UPT ;  /* 0x000000ff0600728c */ /* 0x000fe4000bf45270 */
[----:B------:R-:W-:Y:S04]  /*7300*/  UISETP.NE.U32.AND UP0, UPT, UR5, URZ, UPT ;  /* 0x000000ff0500728c */ /* 0x000fe8000bf05070 */
[----:B------:R-:W-:Y:S01]  /*7310*/  UISETP.NE.AND.EX UP1, UPT, UR4, URZ, UPT, UP0 ;  /* 0x000000ff0400728c */ /* 0x000fe2000bf25300 */
[----:B------:R-:W-:Y:S01]  /*7320*/  PLOP3.LUT P1, PT, PT, PT, UP2, 0x80, 0x8 ;  /* 0x000000000008781c */ /* 0x000fe20003f2f028 */
[----:B------:R-:W-:Y:S03]  /*7330*/  UPLOP3.LUT UP0, UPT, UPT, UPT, UPT, 0x40, 0x4 ;  /* 0x000000000004789c */ /* 0x000fe60003f0e870 */
[----:B------:R-:W-:Y:S06]  /*7340*/  @UP2 UPLOP3.LUT UP0, UPT, UPT, UPT, UP1, 0x80, 0x8 ;  /* 0x000000000008289c */ /* 0x000fec0003f0f010 */
[----:B------:R-:W-:Y:S01]  /*7350*/  PLOP3.LUT P0, PT, PT, PT, UP0, 0x80, 0x8 ;  /* 0x000000000008781c */ /* 0x000fe20003f0f008 */
[----:B------:R-:W-:Y:S01]  /*7360*/  @!UPT UIADD3 URZ, UPT, UPT, URZ, URZ, URZ ;  /* 0x000000fffffff290 */ /* 0x000fe2000fffe0ff */
[----:B------:R-:W-:Y:S11]  /*7370*/  BRA.U !UP1, `(.L_x_97) ;  /* 0x0000000109407547 */ /* 0x000ff6000b800000 */
[----:B------:R-:W-:Y:S01]  /*7380*/  UISETP.NE.U32.AND UP0, UPT, UR62, URZ, UPT ;  /* 0x000000ff3e00728c */ /* 0x000fe2000bf05070 */
[----:B------:R-:W-:Y:S01]  /*7390*/  R2UR UR6, R88 ;  /* 0x00000000580672ca */ /* 0x000fe200000e0000 */
[----:B------:R-:W1:Y:S01]  /*73a0*/  LDCU.64 UR8, c[0x0][0x358] ;  /* 0x00006b00ff0877ac */ /* 0x000e620008000a00 */
[----:B------:R-:W-:Y:S02]  /*73b0*/  HFMA2 R85, -RZ, RZ, 0, 5.9604644775390625e-08 ;  /* 0x00000001ff557431 */ /* 0x000fe400000001ff */
[----:B------:R-:W-:Y:S01]  /*73c0*/  IMAD.MOV.U32 R0, RZ, RZ, 0x1 ;  /* 0x00000001ff007424 */ /* 0x000fe200078e00ff */
[----:B------:R-:W-:Y:S06]  /*73d0*/  UISETP.NE.AND.EX UP0, UPT, UR63, URZ, UPT, UP0 ;  /* 0x000000ff3f00728c */ /* 0x000fec000bf05300 */
[----:B------:R-:W-:Y:S05]  /*73e0*/  PLOP3.LUT P3, PT, PT, PT, UP0, 0x80, 0x8 ;  /* 0x000000000008781c */ /* 0x000fea0003f6f008 */
[----:B------:R-:W2:Y:S01]  /*73f0*/  @UP0 LDCU.64 UR4, c[0x0][0xc88] ;  /* 0x00019100ff0407ac */ /* 0x000ea20008000a00 */
[----:B------:R-:W-:Y:S07]  /*7400*/  @UP0 UIMAD UR6, UR52, UR6, URZ ;  /* 0x00000006340602a4 */ /* 0x000fee000f8e02ff */
[----:B------:R-:W-:Y:S01]  /*7410*/  @!P3 PRMT R85, R0, 0x7610, R85 ;  /* 0x000076100055b816 */ /* 0x000fe20000000055 */
[----:B--2---:R-:W-:Y:S06]  /*7420*/  @UP0 UIMAD.WIDE UR4, UR6, 0x4, UR4 ;  /* 0x00000004060408a5 */ /* 0x004fec000f8e0204 */
[----:B------:R-:W-:Y:S02]  /*7430*/  IMAD.U32 R2, RZ, RZ, UR4 ;  /* 0x00000004ff027e24 */ /* 0x000fe4000f8e00ff */
[----:B------:R-:W-:Y:S03]  /*7440*/  IMAD.U32 R3, RZ, RZ, UR5 ;  /* 0x00000005ff037e24 */ /* 0x000fe6000f8e00ff */
[----:B------:R-:W2:Y:S02]  /*7450*/  @!UP0 LDCU UR4, c[0x0][0xc80] ;  /* 0x00019000ff0487ac */ /* 0x000ea40008000800 */
[----:B-1---5:R1:W5:Y:S02]  /*7460*/  @P3 LDG.E R45, desc[UR8][R2.64] ;  /* 0x00000008022d3981 */ /* 0x022364000c1e1900 */
[----:B-12---:R-:W-:Y:S02]  /*7470*/  @!P3 MOV R45, UR4 ;  /* 0x00000004002dbc02 */ /* 0x006fe40008000f00 */
.L_x_97:
[----:B------:R-:W-:Y:S05]  /*7480*/  @!P4 BRA `(.L_x_98) ;  /* 0x000000000024c947 */ /* 0x000fea0003800000 */
[----:B------:R-:W-:Y:S01]  /*7490*/  ISETP.NE.U32.AND P3, PT, R72, RZ, PT ;  /* 0x000000ff4800720c */ /* 0x000fe20003f65070 */
[----:B------:R-:W1:Y:S03]  /*74a0*/  LDCU.64 UR4, c[0x0][0x358] ;  /* 0x00006b00ff0477ac */ /* 0x000e660008000a00 */
[----:B------:R-:W-:Y:S11]  /*74b0*/  ISETP.NE.AND.EX P3, PT, R73, RZ, PT, P3 ;  /* 0x000000ff4900720c */ /* 0x000ff60003f65330 */
[----:B------:R-:W-:Y:S02]  /*74c0*/  @!UPT UIADD3 URZ, UPT, UPT, URZ, URZ, URZ ;  /* 0x000000fffffff290 */ /* 0x000fe4000fffe0ff */
[----:B------:R-:W2:Y:S01]  /*74d0*/  @P3 LDC.64 R2, c[0x0][0xca8] ;  /* 0x00032a00ff023b82 */ /* 0x000ea20000000a00 */
[----:B------:R-:W-:Y:S04]  /*74e0*/  @P3 IMAD R0, R74, UR52, RZ ;  /* 0x000000344a003c24 */ /* 0x000fe8000f8e02ff */
[----:B--2---:R-:W-:Y:S05]  /*74f0*/  @P3 IMAD.WIDE R2, R0, 0x4, R2 ;  /* 0x0000000400023825 */ /* 0x004fea00078e0202 */
[----:B-1---5:R1:W5:Y:S02]  /*7500*/  @P3 LDG.E R43, desc[UR4][R2.64] ;  /* 0x00000004022b3981 */ /* 0x022364000c1e1900 */
[----:B-1----:R-:W2:Y:S02]  /*7510*/  @!P3 LDC R43, c[0x0][0xca0] ;  /* 0x00032800ff2bbb82 */ /* 0x002ea40000000800 */
.L_x_98:
[----:B-----5:R-:W-:Y:S01]  /*7520*/  FSETP.NEU.AND P3, PT, R45, RZ, PT ;  /* 0x000000ff2d00720b */ /* 0x020fe20003f6d000 */
[----:B------:R-:W-:Y:S01]  /*7530*/  ULOP3.LUT UR4, UR54, 0x1, URZ, 0x3c, !UPT ;  /* 0x0000000136047892 */ /* 0x000fe2000f8e3cff */
[----:B------:R-:W-:Y:S01]  /*7540*/  SEL R4, RZ, 0xffffffff, P2 ;  /* 0xffffffffff047807 */ /* 0x000fe20001000000 */
[----:B------:R-:W-:Y:S01]  /*7550*/  IMAD.U32 R51, RZ, RZ, UR44 ;  /* 0x0000002cff337e24 */ /* 0x000fe2000f8e00ff */
[----:B------:R-:W-:Y:S01]  /*7560*/  @P1 LOP3.LUT P2, RZ, R85, 0xff, RZ, 0xc0, !PT ;  /* 0x000000ff55ff1812 */ /* 0x000fe2000784c0ff */
[----:B------:R-:W-:Y:S01]  /*7570*/  IMAD.MOV.U32 R99, RZ, RZ, 0x10 ;  /* 0x00000010ff637424 */ /* 0x000fe200078e00ff */
[----:B------:R-:W-:Y:S01]  /*7580*/  @P1 SEL R0, RZ, 0xffffffff, P3 ;  /* 0xffffffffff001807 */ /* 0x000fe20001800000 */
[----:B------:R-:W-:Y:S01]  /*7590*/  IMAD.U32 R113, RZ, RZ, UR4 ;  /* 0x00000004ff717e24 */ /* 0x000fe2000f8e00ff */
[----:B------:R-:W-:Y:S01]  /*75a0*/  LEA R105, R80, UR43, 0x3 ;  /* 0x0000002b50697c11 */ /* 0x000fe2000f8e18ff */
[----:B------:R-:W-:Y:S01]  /*75b0*/  IMAD.SHL.U32 R104, R82, 0x2, RZ ;  /* 0x0000000252687824 */ /* 0x000fe200078e00ff */
[----:B------:R-:W-:Y:S01]  /*75c0*/  @P0 SEL R0, R4, R0, !P2 ;  /* 0x0000000004000207 */ /* 0x000fe20005000000 */
[----:B------:R-:W-:Y:S01]  /*75d0*/  IMAD.SHL.U32 R51, R51, 0x1000, RZ ;  /* 0x0000100033337824 */ /* 0x000fe200078e00ff */
[----:B------:R-:W-:Y:S01]  /*75e0*/  PLOP3.LUT P2, PT, PT, PT, UP1, 0x80, 0x8 ;  /* 0x000000000008781c */ /* 0x000fe20003f4f018 */
[----:B------:R-:W-:Y:S01]  /*75f0*/  BSSY B1, `(.L_x_99) ;  /* 0x000003b000017945 */ /* 0x000fe20003800000 */
[----:B------:R-:W-:Y:S01]  /*7600*/  @P1 LOP3.LUT R0, R0, 0x1, RZ, 0xc0, !PT ;  /* 0x0000000100001812 */ /* 0x000fe200078ec0ff */
[----:B------:R-:W-:Y:S01]  /*7610*/  IMAD.MOV.U32 R112, RZ, RZ, 0x1 ;  /* 0x00000001ff707424 */ /* 0x000fe200078e00ff */
[----:B------:R-:W-:Y:S01]  /*7620*/  LOP3.LUT P4, R76, R85, 0xff, RZ, 0xc0, !PT ;  /* 0x000000ff554c7812 */ /* 0x000fe2000788c0ff */
[----:B------:R-:W-:Y:S01]  /*7630*/  IMAD R106, R80, 0x40, R81 ;  /* 0x00000040506a7824 */ /* 0x000fe200078e0251 */
[----:B------:R-:W-:Y:S01]  /*7640*/  ISETP.NE.U32.OR P5, PT, R0, 0x1, !P1 ;  /* 0x000000010000780c */ /* 0x000fe20004fa5470 */
[----:B------:R-:W-:Y:S01]  /*7650*/  IMAD.U32 R0, RZ, RZ, UR44 ;  /* 0x0000002cff007e24 */ /* 0x000fe2000f8e00ff */
[----:B------:R-:W-:Y:S01]  /*7660*/  SEL R3, RZ, 0xffffffff, P3 ;  /* 0xffffffffff037807 */ /* 0x000fe20001800000 */
[----:B------:R-:W-:Y:S01]  /*7670*/  IMAD.U32 R107, RZ, RZ, UR44 ;  /* 0x0000002cff6b7e24 */ /* 0x000fe2000f8e00ff */
[----:B------:R-:W-:Y:S02]  /*7680*/  LOP3.LUT P6, RZ, R83, 0x40, RZ, 0xc0, !PT ;  /* 0x0000004053ff7812 */ /* 0x000fe400078cc0ff */
[----:B------:R-:W-:Y:S02]  /*7690*/  CS2R R70, SRZ ;  /* 0x0000000000467805 */ /* 0x000fe4000001ff00 */
[----:B------:R-:W-:Y:S02]  /*76a0*/  LEA R0, R0, UR43, 0x3 ;  /* 0x0000002b00007c11 */ /* 0x000fe4000f8e18ff */
[----:B------:R-:W-:Y:S02]  /*76b0*/  CS2R R68, SRZ ;  /* 0x0000000000447805 */ /* 0x000fe4000001ff00 */
[----:B------:R-:W-:Y:S02]  /*76c0*/  @P2 SEL R3, R4, R3, !P4 ;  /* 0x0000000304032207 */ /* 0x000fe40006000000 */
[----:B------:R-:W-:Y:S02]  /*76d0*/  CS2R R66, SRZ ;  /* 0x0000000000427805 */ /* 0x000fe4000001ff00 */
[----:B------:R-:W-:Y:S02]  /*76e0*/  SEL R99, R99, 0xfffffff0, !P6 ;  /* 0xfffffff063637807 */ /* 0x000fe40007000000 */
[----:B------:R-:W-:Y:S02]  /*76f0*/  CS2R R64, SRZ ;  /* 0x0000000000407805 */ /* 0x000fe4000001ff00 */
[----:B------:R-:W-:Y:S02]  /*7700*/  LOP3.LUT R3, R3, 0x1, RZ, 0xc0, !PT ;  /* 0x0000000103037812 */ /* 0x000fe400078ec0ff */
[----:B------:R-:W-:Y:S02]  /*7710*/  CS2R R58, SRZ ;  /* 0x00000000003a7805 */ /* 0x000fe4000001ff00 */
[----:B------:R-:W-:Y:S02]  /*7720*/  @P5 SHF.L.U32 R2, R113, 0x1f, RZ ;  /* 0x0000001f71025819 */ /* 0x000fe400000006ff */
[----:B------:R-:W-:Y:S02]  /*7730*/  CS2R R56, SRZ ;  /* 0x0000000000387805 */ /* 0x000fe4000001ff00 */
[----:B------:R-:W-:Y:S02]  /*7740*/  IADD3 R50, PT, PT, R51, UR43, R104 ;  /* 0x0000002b33327c10 */ /* 0x000fe4000fffe068 */
[----:B------:R-:W-:Y:S01]  /*7750*/  CS2R R54, SRZ ;  /* 0x0000000000367805 */ /* 0x000fe2000001ff00 */
[----:B------:R1:W3:Y:S01]  /*7760*/  @P5 SYNCS.PHASECHK.TRANS64.TRYWAIT P1, [R0+URZ+0x40], R2 ;  /* 0x00004002000055a7 */ /* 0x0002e200080211ff */
[----:B------:R-:W-:Y:S02]  /*7770*/  ISETP.NE.U32.AND P2, PT, R3, 0x1, PT ;  /* 0x000000010300780c */ /* 0x000fe40003f45070 */
[----:B------:R-:W-:Y:S02]  /*7780*/  CS2R R52, SRZ ;  /* 0x0000000000347805 */ /* 0x000fe4000001ff00 */
[----:B------:R-:W-:Y:S01]  /*7790*/  P2R R98, PR, RZ, 0x20 ;  /* 0x00000020ff627803 */ /* 0x000fe20000000000 */
[----:B------:R-:W-:Y:S01]  /*77a0*/  IMAD.IADD R49, R50, 0x1, R99 ;  /* 0x0000000132317824 */ /* 0x000fe200078e0263 */
[----:B------:R-:W-:Y:S02]  /*77b0*/  P2R R114, PR, RZ, 0x4 ;  /* 0x00000004ff727803 */ /* 0x000fe40000000000 */
[----:B-1----:R-:W-:Y:S04]  /*77c0*/  SHF.L.U32 R2, R79, 0x1f, RZ ;  /* 0x0000001f4f027819 */ /* 0x002fe800000006ff */
[----:B------:R1:W4:Y:S01]  /*77d0*/  SYNCS.PHASECHK.TRANS64.TRYWAIT P0, [R105+URZ+0xa0], R2 ;  /* 0x0000a002690075a7 */ /* 0x00032200080011ff */
[----:B---3--:R-:W-:Y:S01]  /*77e0*/  @P5 SEL R112, RZ, 0x1, !P1 ;  /* 0x00000001ff705807 */ /* 0x008fe20004800000 */
[----:B-1----:R-:W-:Y:S06]  /*77f0*/  @!P5 BRA `(.L_x_100) ;  /* 0x000000000068d947 */ /* 0x002fec0003800000 */
[----:B------:R-:W-:Y:S01]  /*7800*/  ISETP.NE.AND P1, PT, R112, RZ, PT ;  /* 0x000000ff7000720c */ /* 0x000fe20003f25270 */
[----:B------:R-:W-:Y:S01]  /*7810*/  BSSY B0, `(.L_x_101) ;  /* 0x000000d000007945 */ /* 0x000fe20003800000 */
[----:B------:R-:W-:Y:S02]  /*7820*/  CS2R R54, SRZ ;  /* 0x0000000000367805 */ /* 0x000fe4000001ff00 */
[----:B------:R-:W-:Y:S02]  /*7830*/  CS2R R52, SRZ ;  /* 0x0000000000347805 */ /* 0x000fe4000001ff00 */
[----:B------:R-:W-:Y:S02]  /*7840*/  CS2R R58, SRZ ;  /* 0x00000000003a7805 */ /* 0x000fe4000001ff00 */
[----:B------:R-:W-:Y:S02]  /*7850*/  CS2R R56, SRZ ;  /* 0x0000000000387805 */ /* 0x000fe4000001ff00 */
[----:B------:R-:W-:Y:S02]  /*7860*/  CS2R R66, SRZ ;  /* 0x0000000000427805 */ /* 0x000fe4000001ff00 */
[----:B------:R-:W-:Y:S02]  /*7870*/  CS2R R64, SRZ ;  /* 0x0000000000407805 */ /* 0x000fe4000001ff00 */
[----:B------:R-:W-:Y:S02]  /*7880*/  CS2R R70, SRZ ;  /* 0x0000000000467805 */ /* 0x000fe4000001ff00 */
[----:B------:R-:W-:Y:S01]  /*7890*/  CS2R R68, SRZ ;  /* 0x0000000000447805 */ /* 0x000fe2000001ff00 */
[----:B------:R-:W-:Y:S06]  /*78a0*/  @P1 BRA `(.L_x_102) ;  /* 0x00000000000c1947 */ /* 0x000fec0003800000 */
[----:B------:R-:W-:Y:S04]  /*78b0*/  SHF.L.U32 R3, R113, 0x1f, RZ ;  /* 0x0000001f71037819 */ /* 0x000fe800000006ff */
[----:B------:R-:W1:Y:S02]  /*78c0*/  SYNCS.PHASECHK.TRANS64.TRYWAIT P1, [R0+URZ+0x40], R3 ;  /* 0x00004003000075a7 */ /* 0x000e6400080211ff */
[----:B-1----:R-:W-:Y:S05]  /*78d0*/  @!P1 BRA `(.L_x_103) ;  /* 0x0000004800b09947 */ /* 0x002fea0003800000 */
.L_x_102:
[----:B------:R-:W-:Y:S05]  /*78e0*/  BSYNC B0 ;  /* 0x0000000000007941 */ /* 0x000fea0003800000 */
.L_x_101:
[----:B------:R-:W-:Y:S01]  /*78f0*/  ISETP.NE.AND P1, PT, R114, RZ, PT ;  /* 0x000000ff7200720c */ /* 0x000fe20003f25270 */
[----:B------:R-:W-:Y:S04]  /*7900*/  UIADD3 UR4, UPT, UPT, UR44, 0x1, URZ ;  /* 0x000000012c047890 */ /* 0x000fe8000fffe0ff */
[----:B------:R-:W-:Y:S04]  /*7910*/  UISETP.NE.AND UP0, UPT, UR4, 0x3, UPT ;  /* 0x000000030400788c */ /* 0x000fe8000bf05270 */
[----:B------:R-:W-:Y:S02]  /*7920*/  USEL UR5, URZ, 0x1, UP0 ;  /* 0x00000001ff057887 */ /* 0x000fe40008000000 */
[----:B------:R-:W-:Y:S02]  /*7930*/  USEL UR4, UR4, URZ, UP0 ;  /* 0x000000ff04047287 */ /* 0x000fe40008000000 */
[----:B------:R3:W1:Y:S02]  /*7940*/  @P1 LDS.128 R52, [R50+0x200] ;  /* 0x0002000032341984 */ /* 0x0006640000000c00 */
[----:B------:R-:W-:Y:S02]  /*7950*/  LOP3.LUT R113, R113, UR5, RZ, 0x3c, !PT ;  /* 0x0000000571717c12 */ /* 0x000fe4000f8e3cff */
[----:B------:R3:W1:Y:S01]  /*7960*/  @P1 LDS.128 R56, [R49+0x200] ;  /* 0x0002000031381984 */ /* 0x0006620000000c00 */
[----:B------:R-:W-:Y:S03]  /*7970*/  IMAD.U32 R107, RZ, RZ, UR4 ;  /* 0x00000004ff6b7e24 */ /* 0x000fe6000f8e00ff */
[----:B------:R3:W1:Y:S04]  /*7980*/  @P1 LDS.128 R64, [R50+0xa00] ;  /* 0x000a000032401984 */ /* 0x0006680000000c00 */
[----:B------:R3:W1:Y:S02]  /*7990*/  @P1 LDS.128 R68, [R49+0xa00] ;  /* 0x000a000031441984 */ /* 0x0006640000000c00 */
.L_x_100:
[----:B------:R-:W-:Y:S05]  /*79a0*/  BSYNC B1 ;  /* 0x0000000000017941 */ /* 0x000fea0003800000 */
.L_x_99:
[----:B------:R-:W-:Y:S01]  /*79b0*/  HFMA2 R39, -RZ, RZ, 0, 0 ;  /* 0x00000000ff277431 */ /* 0x000fe200000001ff */
[----:B-1----:R-:W-:Y:S01]  /*79c0*/  SHF.R.U32.HI R0, RZ, 0x15, R106 ;  /* 0x00000015ff007819 */ /* 0x002fe2000001166a */
[----:B----4-:R-:W-:Y:S06]  /*79d0*/  @P0 BRA `(.L_x_104) ;  /* 0x0000000000080947 */ /* 0x010fec0003800000 */
[----:B------:R-:W1:Y:S02]  /*79e0*/  SYNCS.PHASECHK.TRANS64.TRYWAIT P0, [R105+URZ+0xa0], R2 ;  /* 0x0000a002690075a7 */ /* 0x000e6400080011ff */
[----:B-1----:R-:W-:Y:S05]  /*79f0*/  @!P0 BRA `(.L_x_105) ;  /* 0x00000048007c8947 */ /* 0x002fea0003800000 */
.L_x_104:
[----:B-1----:R-:W-:Y:S01]  /*7a00*/  LOP3.LUT R2, R0, 0x3, RZ, 0xc0, !PT ;  /* 0x0000000300027812 */ /* 0x002fe200078ec0ff */
[----:B------:R-:W-:Y:S01]  /*7a10*/  IMAD.MOV.U32 R38, RZ, RZ, RZ ;  /* 0x000000ffff267224 */ /* 0x000fe200078e00ff */
[----:B------:R-:W-:Y:S02]  /*7a20*/  CS2R R36, SRZ ;  /* 0x0000000000247805 */ /* 0x000fe4000001ff00 */
[----:B------:R-:W-:Y:S02]  /*7a30*/  CS2R R34, SRZ ;  /* 0x0000000000227805 */ /* 0x000fe4000001ff00 */
[----:B------:R-:W-:Y:S02]  /*7a40*/  ISETP.NE.AND P0, PT, R84, R2, PT ;  /* 0x000000025400720c */ /* 0x000fe40003f05270 */
[----:B------:R-:W-:Y:S02]  /*7a50*/  CS2R R32, SRZ ;  /* 0x0000000000207805 */ /* 0x000fe4000001ff00 */
        /* <DEDUP_REMOVED lines=13> */
[----:B------:R-:W-:Y:S11]  /*7b30*/  LOP3.LUT P0, RZ, R0, 0x3, R86, 0x48, !PT ;  /* 0x0000000300ff7812 */ /* 0x000ff60007804856 */
[----:B------:R-:W-:Y:S02]  /*7b40*/  @!UPT UIADD3 URZ, UPT, UPT, URZ, URZ, URZ ;  /* 0x000000fffffff290 */ /* 0x000fe4000fffe0ff */
[----:B------:R-:W-:Y:S05]  /*7b50*/  @!P0 BRA `(.L_x_107) ;  /* 0x0000000000408947 */ /* 0x000fea0003800000 */
[----:B------:R-:W1:Y:S01]  /*7b60*/  LDCU.64 UR8, c[0x4][0x70] ;  /* 0x01000e00ff0877ac */ /* 0x000e620008000a00 */
[----:B------:R-:W-:Y:S01]  /*7b70*/  MOV R15, 0x0 ;  /* 0x00000000000f7802 */ /* 0x000fe20000000f00 */
[----:B------:R-:W-:Y:S02]  /*7b80*/  HFMA2 R12, -RZ, RZ, 0, 5.9604644775390625e-08 ;  /* 0x00000001ff0c7431 */ /* 0x000fe400000001ff */
[----:B------:R-:W-:Y:S02]  /*7b90*/  IMAD.MOV.U32 R8, RZ, RZ, 0x192 ;  /* 0x00000192ff087424 */ /* 0x000fe400078e00ff */
[----:B------:R-:W-:Y:S01]  /*7ba0*/  IMAD.MOV.U32 R13, RZ, RZ, RZ ;  /* 0x000000ffff0d7224 */ /* 0x000fe200078e00ff */
[----:B------:R-:W4:Y:S01]  /*7bb0*/  LDCU.64 UR6, c[0x4][0x78] ;  /* 0x01000f00ff0677ac */ /* 0x000f220008000a00 */
[----:B------:R-:W2:Y:S01]  /*7bc0*/  LDC.64 R14, c[0x4][R15] ;  /* 0x010000000f0e7b82 */ /* 0x000ea20000000a00 */
[----:B------:R-:W5:Y:S01]  /*7bd0*/  LDCU.64 UR4, c[0x4][0x10] ;  /* 0x01000200ff0477ac */ /* 0x000f620008000a00 */
[----:B-1----:R-:W-:Y:S01]  /*7be0*/  MOV R5, UR9 ;  /* 0x0000000900057c02 */ /* 0x002fe20008000f00 */
[----:B------:R-:W-:Y:S01]  /*7bf0*/  IMAD.U32 R4, RZ, RZ, UR8 ;  /* 0x00000008ff047e24 */ /* 0x000fe2000f8e00ff */
[----:B----4-:R-:W-:Y:S01]  /*7c00*/  MOV R7, UR7 ;  /* 0x0000000700077c02 */ /* 0x010fe20008000f00 */
[----:B------:R-:W-:Y:S01]  /*7c10*/  IMAD.U32 R6, RZ, RZ, UR6 ;  /* 0x00000006ff067e24 */ /* 0x000fe2000f8e00ff */
[----:B-----5:R-:W-:Y:S01]  /*7c20*/  MOV R11, UR5 ;  /* 0x00000005000b7c02 */ /* 0x020fe20008000f00 */
[----:B------:R-:W-:Y:S02]  /*7c30*/  IMAD.U32 R10, RZ, RZ, UR4 ;  /* 0x00000004ff0a7e24 */ /* 0x000fe4000f8e00ff */
[----:B------:R-:W-:Y:S07]  /*7c40*/  LEPC R20, `(.L_x_107) ;  /* 0x000000001014794e */ /* 0x000fee0000000000 */
[----:B--23--:R-:W-:Y:S05]  /*7c50*/  CALL.ABS.NOINC R14 ;  /* 0x000000000e007343 */ /* 0x00cfea0003c00000 */
.L_x_107:
[----:B------:R-:W-:Y:S05]  /*7c60*/  WARPSYNC.ALL ;  /* 0x0000000000007948 */ /* 0x000fea0003800000 */
[C---:B------:R-:W-:Y:S01]  /*7c70*/  R2UR UR4, R106.reuse ;  /* 0x000000006a0472ca */ /* 0x040fe200000e0000 */
[----:B------:R-:W-:Y:S05]  /*7c80*/  VIADD R0, R106, 0x20 ;  /* 0x000000206a007836 */ /* 0x000fea0000000000 */
[----:B------:R-:W-:Y:S04]  /*7c90*/  SHF.R.U32.HI R0, RZ, 0x15, R0 ;  /* 0x00000015ff007819 */ /* 0x000fe80000011600 */
[----:B------:R-:W-:Y:S03]  /*7ca0*/  LOP3.LUT P0, RZ, R0, 0x3, R86, 0x48, !PT ;  /* 0x0000000300ff7812 */ /* 0x000fe60007804856 */
[----:B------:R-:W1:Y:S10]  /*7cb0*/  LDTM.x16 R24, tmem[UR4] ;  /* 0x00000004001879ee */ /* 0x000e740008240000 */
[----:B-1----:R-:W-:Y:S05]  /*7cc0*/  @!P0 BRA `(.L_x_108) ;  /* 0x0000000000408947 */ /* 0x002fea0003800000 */
        /* <DEDUP_REMOVED lines=16> */
.L_x_108:
[----:B------:R-:W-:Y:S05]  /*7dd0*/  WARPSYNC.ALL ;  /* 0x0000000000007948 */ /* 0x000fea0003800000 */
[----:B------:R-:W-:Y:S11]  /*7de0*/  R2UR UR4, R106 ;  /* 0x000000006a0472ca */ /* 0x000ff600000e0000 */
[----:B------:R-:W-:Y:S02]  /*7df0*/  @!UPT UIADD3 URZ, UPT, UPT, URZ, URZ, URZ ;  /* 0x000000fffffff290 */ /* 0x000fe4000fffe0ff */
[----:B------:R-:W1:Y:S02]  /*7e00*/  LDTM.x16 R4, tmem[UR4+0x20] ;  /* 0x00002004000479ee */ /* 0x000e640008240000 */
[----:B-1----:R-:W-:Y:S01]  /*7e10*/  NOP ;  /* 0x0000000000007918 */ /* 0x002fe20000000000 */
.L_x_106:
[----:B------:R-:W-:Y:S01]  /*7e20*/  SHF.L.U32 R20, R52, 0x10, RZ ;  /* 0x0000001034147819 */ /* 0x000fe200000006ff */
[C---:B--2---:R-:W-:Y:S01]  /*7e30*/  FMUL R0, R43.reuse, R24 ;  /* 0x000000182b007220 */ /* 0x044fe20000400000 */
[----:B------:R-:W-:Y:S01]  /*7e40*/  ISETP.NE.AND P0, PT, R84, R2, PT ;  /* 0x000000025400720c */ /* 0x000fe20003f05270 */
[----:B------:R-:W-:Y:S01]  /*7e50*/  FMUL R2, R43, R25 ;  /* 0x000000192b027220 */ /* 0x000fe20000400000 */
[----:B------:R-:W-:Y:S01]  /*7e60*/  LOP3.LUT R21, R52, 0xffff0000, RZ, 0xc0, !PT ;  /* 0xffff000034157812 */ /* 0x000fe200078ec0ff */
[----:B------:R-:W-:Y:S01]  /*7e70*/  FFMA R0, R45, R20, R0 ;  /* 0x000000142d007223 */ /* 0x000fe20000000000 */
[----:B------:R-:W-:Y:S01]  /*7e80*/  SHF.L.U32 R22, R53, 0x10, RZ ;  /* 0x0000001035167819 */ /* 0x000fe200000006ff */
[----:B------:R-:W-:Y:S01]  /*7e90*/  FMUL R3, R43, R26 ;  /* 0x0000001a2b037220 */ /* 0x000fe20000400000 */
[----:B------:R-:W-:Y:S01]  /*7ea0*/  LOP3.LUT R23, R53, 0xffff0000, RZ, 0xc0, !PT ;  /* 0xffff000035177812 */ /* 0x000fe200078ec0ff */
[----:B------:R-:W-:Y:S01]  /*7eb0*/  FFMA R2, R45, R21, R2 ;  /* 0x000000152d027223 */ /* 0x000fe20000000002 */
[C---:B------:R-:W-:Y:S01]  /*7ec0*/  SHF.L.U32 R40, R54.reuse, 0x10, RZ ;  /* 0x0000001036287819 */ /* 0x040fe200000006ff */
[----:B------:R-:W-:Y:S01]  /*7ed0*/  FMUL R20, R43, R27 ;  /* 0x0000001b2b147220 */ /* 0x000fe20000400000 */
[----:B------:R-:W-:Y:S01]  /*7ee0*/  LOP3.LUT R41, R54, 0xffff0000, RZ, 0xc0, !PT ;  /* 0xffff000036297812 */ /* 0x000fe200078ec0ff */
[----:B------:R-:W-:Y:S01]  /*7ef0*/  FFMA R3, R45, R22, R3 ;  /* 0x000000162d037223 */ /* 0x000fe20000000003 */
[----:B------:R-:W-:Y:S01]  /*7f00*/  F2FP.BF16.F32.PACK_AB R60, R2, R0 ;  /* 0x00000000023c723e */ /* 0x000fe200000010ff */
[----:B------:R-:W-:Y:S01]  /*7f10*/  FMUL R21, R43, R28 ;  /* 0x0000001c2b157220 */ /* 0x000fe20000400000 */
[----:B------:R-:W-:Y:S01]  /*7f20*/  LOP3.LUT R42, R69, 0xffff0000, RZ, 0xc0, !PT ;  /* 0xffff0000452a7812 */ /* 0x000fe200078ec0ff */
[----:B------:R-:W-:Y:S01]  /*7f30*/  FMUL R22, R43, R29 ;  /* 0x0000001d2b167220 */ /* 0x000fe20000400000 */
[----:B------:R-:W-:Y:S01]  /*7f40*/  SHF.L.U32 R44, R70, 0x10, RZ ;  /* 0x00000010462c7819 */ /* 0x000fe200000006ff */
[----:B------:R-:W-:Y:S01]  /*7f50*/  FFMA R20, R45, R23, R20 ;  /* 0x000000172d147223 */ /* 0x000fe20000000014 */
[----:B------:R-:W-:Y:S01]  /*7f60*/  SHF.L.U32 R23, R55, 0x10, RZ ;  /* 0x0000001037177819 */ /* 0x000fe200000006ff */
[----:B------:R-:W-:Y:S01]  /*7f70*/  FFMA R21, R45, R40, R21 ;  /* 0x000000282d157223 */ /* 0x000fe20000000015 */
[----:B------:R-:W-:Y:S01]  /*7f80*/  LOP3.LUT R40, R55, 0xffff0000, RZ, 0xc0, !PT ;  /* 0xffff000037287812 */ /* 0x000fe200078ec0ff */
[----:B------:R-:W-:Y:S01]  /*7f90*/  FFMA R22, R45, R41, R22 ;  /* 0x000000292d167223 */ /* 0x000fe20000000016 */
[----:B------:R-:W-:Y:S01]  /*7fa0*/  F2FP.BF16.F32.PACK_AB R61, R20, R3 ;  /* 0x00000003143d723e */ /* 0x000fe200000010ff */
[C---:B------:R-:W-:Y:S01]  /*7fb0*/  FMUL R0, R43.reuse, R30 ;  /* 0x0000001e2b007220 */ /* 0x040fe20000400000 */
[----:B------:R-:W-:Y:S01]  /*7fc0*/  LOP3.LUT R41, R58, 0xffff0000, RZ, 0xc0, !PT ;  /* 0xffff00003a297812 */ /* 0x000fe200078ec0ff */
[----:B------:R-:W-:Y:S01]  /*7fd0*/  FMUL R2, R43, R31 ;  /* 0x0000001f2b027220 */ /* 0x000fe20000400000 */
[----:B------:R-:W-:Y:S01]  /*7fe0*/  F2FP.BF16.F32.PACK_AB R62, R22, R21 ;  /* 0x00000015163e723e */ /* 0x000fe200000010ff */
[C---:B------:R-:W-:Y:S01]  /*7ff0*/  FFMA R0, R45.reuse, R23, R0 ;  /* 0x000000172d007223 */ /* 0x040fe20000000000 */
[C---:B------:R-:W-:Y:S01]  /*8000*/  SHF.L.U32 R22, R56.reuse, 0x10, RZ ;  /* 0x0000001038167819 */ /* 0x040fe200000006ff */
[----:B------:R-:W-:Y:S01]  /*8010*/  FFMA R2, R45, R40, R2 ;  /* 0x000000282d027223 */ /* 0x000fe20000000002 */
[----:B------:R-:W-:Y:S01]  /*8020*/  LOP3.LUT R23, R56, 0xffff0000, RZ, 0xc0, !PT ;  /* 0xffff000038177812 */ /* 0x000fe200078ec0ff */
[----:B------:R-:W-:Y:S01]  /*8030*/  FMUL R3, R43, R32 ;  /* 0x000000202b037220 */ /* 0x000fe20000400000 */
[----:B------:R-:W-:Y:S01]  /*8040*/  SHF.L.U32 R40, R57, 0x10, RZ ;  /* 0x0000001039287819 */ /* 0x000fe200000006ff */
[C---:B------:R-:W-:Y:S01]  /*8050*/  FMUL R20, R43.reuse, R33 ;  /* 0x000000212b147220 */ /* 0x040fe20000400000 */
[----:B------:R-:W-:Y:S01]  /*8060*/  F2FP.BF16.F32.PACK_AB R63, R2, R0 ;  /* 0x00000000023f723e */ /* 0x000fe200000010ff */
[----:B------:R-:W-:Y:S01]  /*8070*/  FMUL R21, R43, R34 ;  /* 0x000000222b157220 */ /* 0x000fe20000400000 */
[----:B------:R-:W-:Y:S01]  /*8080*/  LOP3.LUT R46, R70, 0xffff0000, RZ, 0xc0, !PT ;  /* 0xffff0000462e7812 */ /* 0x000fe200078ec0ff */
[----:B------:R-:W-:Y:S01]  /*8090*/  FFMA R3, R45, R22, R3 ;  /* 0x000000162d037223 */ /* 0x000fe20000000003 */
[----:B------:R-:W-:Y:S01]  /*80a0*/  SHF.L.U32 R47, R71, 0x10, RZ ;  /* 0x00000010472f7819 */ /* 0x000fe200000006ff */
[----:B------:R-:W-:Y:S01]  /*80b0*/  FFMA R20, R45, R23, R20 ;  /* 0x000000172d147223 */ /* 0x000fe20000000014 */
[----:B------:R-:W-:Y:S01]  /*80c0*/  LOP3.LUT R23, R57, 0xffff0000, RZ, 0xc0, !PT ;  /* 0xffff000039177812 */ /* 0x000fe200078ec0ff */
[----:B------:R-:W-:Y:S01]  /*80d0*/  FFMA R21, R45, R40, R21 ;  /* 0x000000282d157223 */ /* 0x000fe20000000015 */
[----:B------:R-:W-:Y:S01]  /*80e0*/  SHF.L.U32 R40, R58, 0x10, RZ ;  /* 0x000000103a287819 */ /* 0x000fe200000006ff */
[C---:B------:R-:W-:Y:S01]  /*80f0*/  FMUL R0, R43.reuse, R35 ;  /* 0x000000232b007220 */ /* 0x040fe20000400000 */
[----:B------:R-:W-:Y:S01]  /*8100*/  F2FP.BF16.F32.PACK_AB R100, R20, R3 ;  /* 0x000000031464723e */ /* 0x000fe200000010ff */
[----:B------:R-:W-:Y:S01]  /*8110*/  FMUL R2, R43, R36 ;  /* 0x000000242b027220 */ /* 0x000fe20000400000 */
[----:B------:R-:W-:Y:S01]  /*8120*/  LOP3.LUT R48, R71, 0xffff0000, RZ, 0xc0, !PT ;  /* 0xffff000047307812 */ /* 0x000fe200078ec0ff */
[----:B------:R-:W-:Y:S01]  /*8130*/  FMUL R22, R43, R37 ;  /* 0x000000252b167220 */ /* 0x000fe20000400000 */
[----:B------:R-:W-:Y:S01]  /*8140*/  ISETP.NE.AND P1, PT, R84, RZ, PT ;  /* 0x000000ff5400720c */ /* 0x000fe20003f25270 */
[----:B------:R-:W-:Y:S01]  /*8150*/  FFMA R0, R45, R23, R0 ;  /* 0x000000172d007223 */ /* 0x000fe20000000000 */
[----:B------:R-:W-:Y:S01]  /*8160*/  SHF.L.U32 R23, R59, 0x10, RZ ;  /* 0x000000103b177819 */ /* 0x000fe200000006ff */
[----:B------:R-:W-:Y:S01]  /*8170*/  FFMA R2, R45, R40, R2 ;  /* 0x000000282d027223 */ /* 0x000fe20000000002 */
[----:B------:R-:W-:Y:S01]  /*8180*/  LOP3.LUT R40, R59, 0xffff0000, RZ, 0xc0, !PT ;  /* 0xffff00003b287812 */ /* 0x000fe200078ec0ff */
[----:B------:R1:W-:Y:S01]  /*8190*/  @!P0 STS.128 [R50+0x200], R60 ;  /* 0x0002003c32008388 */ /* 0x0003e20000000c00 */
[----:B------:R-:W-:Y:S01]  /*81a0*/  F2FP.BF16.F32.PACK_AB R101, R0, R21 ;  /* 0x000000150065723e */ /* 0x000fe200000010ff */
[----:B------:R-:W-:Y:S01]  /*81b0*/  FFMA R22, R45, R41, R22 ;  /* 0x000000292d167223 */ /* 0x000fe20000000016 */
[----:B------:R-:W-:Y:S01]  /*81c0*/  LOP3.LUT R41, R66, 0xffff0000, RZ, 0xc0, !PT ;  /* 0xffff000042297812 */ /* 0x000fe200078ec0ff */
[C---:B------:R-:W-:Y:S01]  /*81d0*/  FMUL R3, R43.reuse, R38 ;  /* 0x000000262b037220 */ /* 0x040fe20000400000 */
[C---:B------:R-:W-:Y:S01]  /*81e0*/  FMUL R20, R43.reuse, R39 ;  /* 0x000000272b147220 */ /* 0x040fe20000400000 */
        /* <DEDUP_REMOVED lines=8> */
[----:B------:R-:W-:Y:S01]  /*8270*/  FMUL R21, R43, R6 ;  /* 0x000000062b157220 */ /* 0x000fe20000400000 */
[C---:B------:R-:W-:Y:S01]  /*8280*/  FFMA R0, R45.reuse, R22, R0 ;  /* 0x000000162d007223 */ /* 0x040fe20000000000 */
[C---:B------:R-:W-:Y:S01]  /*8290*/  FFMA R2, R45.reuse, R23, R2 ;  /* 0x000000172d027223 */ /* 0x040fe20000000002 */
[----:B------:R-:W-:Y:S01]  /*82a0*/  F2FP.BF16.F32.PACK_AB R103, R20, R3 ;  /* 0x000000031467723e */ /* 0x000fe200000010ff */
[----:B------:R-:W-:Y:S01]  /*82b0*/  FFMA R21, R45, R40, R21 ;  /* 0x000000282d157223 */ /* 0x000fe20000000015 */
[----:B------:R-:W-:Y:S01]  /*82c0*/  LOP3.LUT R23, R65, 0xffff0000, RZ, 0xc0, !PT ;  /* 0xffff000041177812 */ /* 0x000fe200078ec0ff */
[C---:B------:R-:W-:Y:S01]  /*82d0*/  FMUL R3, R43.reuse, R7 ;  /* 0x000000072b037220 */ /* 0x040fe20000400000 */
[----:B------:R-:W-:Y:S01]  /*82e0*/  SHF.L.U32 R40, R66, 0x10, RZ ;  /* 0x0000001042287819 */ /* 0x000fe200000006ff */
[----:B------:R1:W-:Y:S01]  /*82f0*/  @!P0 STS.128 [R49+0x200], R100 ;  /* 0x0002006431008388 */ /* 0x0003e20000000c00 */
[C---:B------:R-:W-:Y:S01]  /*8300*/  FMUL R20, R43.reuse, R8 ;  /* 0x000000082b147220 */ /* 0x040fe20000400000 */
[----:B------:R-:W-:Y:S01]  /*8310*/  FMUL R22, R43, R9 ;  /* 0x000000092b167220 */ /* 0x000fe20000400000 */
[C---:B------:R-:W-:Y:S01]  /*8320*/  FFMA R3, R45.reuse, R23, R3 ;  /* 0x000000172d037223 */ /* 0x040fe20000000003 */
[----:B------:R-:W-:Y:S01]  /*8330*/  F2FP.BF16.F32.PACK_AB R108, R2, R0 ;  /* 0x00000000026c723e */ /* 0x000fe200000010ff */
[----:B------:R-:W-:Y:S01]  /*8340*/  FFMA R20, R45, R40, R20 ;  /* 0x000000282d147223 */ /* 0x000fe20000000014 */
[----:B------:R-:W-:Y:S01]  /*8350*/  SHF.L.U32 R23, R67, 0x10, RZ ;  /* 0x0000001043177819 */ /* 0x000fe200000006ff */
[----:B------:R-:W-:Y:S01]  /*8360*/  FMUL R0, R43, R10 ;  /* 0x0000000a2b007220 */ /* 0x000fe20000400000 */
[----:B------:R-:W-:Y:S01]  /*8370*/  LOP3.LUT R40, R67, 0xffff0000, RZ, 0xc0, !PT ;  /* 0xffff000043287812 */ /* 0x000fe200078ec0ff */
[----:B------:R-:W-:Y:S01]  /*8380*/  FFMA R22, R45, R41, R22 ;  /* 0x000000292d167223 */ /* 0x000fe20000000016 */
[----:B------:R-:W-:Y:S01]  /*8390*/  FMUL R2, R43, R11 ;  /* 0x0000000b2b027220 */ /* 0x000fe20000400000 */
[----:B------:R-:W-:Y:S01]  /*83a0*/  FFMA R0, R45, R23, R0 ;  /* 0x000000172d007223 */ /* 0x000fe20000000000 */
[----:B------:R-:W-:Y:S01]  /*83b0*/  F2FP.BF16.F32.PACK_AB R109, R3, R21 ;  /* 0x00000015036d723e */ /* 0x000fe200000010ff */
[----:B------:R-:W-:Y:S01]  /*83c0*/  FMUL R3, R43, R12 ;  /* 0x0000000c2b037220 */ /* 0x000fe20000400000 */
[----:B------:R-:W-:Y:S01]  /*83d0*/  FFMA R2, R45, R40, R2 ;  /* 0x000000282d027223 */ /* 0x000fe20000000002 */
[----:B------:R-:W-:Y:S01]  /*83e0*/  SHF.L.U32 R23, R68, 0x10, RZ ;  /* 0x0000001044177819 */ /* 0x000fe200000006ff */
[C---:B------:R-:W-:Y:S01]  /*83f0*/  FMUL R21, R43.reuse, R14 ;  /* 0x0000000e2b157220 */ /* 0x040fe20000400000 */
[----:B------:R-:W-:Y:S01]  /*8400*/  F2FP.BF16.F32.PACK_AB R110, R22, R20 ;  /* 0x00000014166e723e */ /* 0x000fe200000010ff */
[C---:B------:R-:W-:Y:S01]  /*8410*/  FMUL R20, R43.reuse, R13 ;  /* 0x0000000d2b147220 */ /* 0x040fe20000400000 */
[----:B------:R-:W-:Y:S01]  /*8420*/  LOP3.LUT R40, R68, 0xffff0000, RZ, 0xc0, !PT ;  /* 0xffff000044287812 */ /* 0x000fe200078ec0ff */
[----:B------:R-:W-:Y:S01]  /*8430*/  FMUL R22, R43, R15 ;  /* 0x0000000f2b167220 */ /* 0x000fe20000400000 */
[----:B------:R-:W-:Y:S01]  /*8440*/  SHF.L.U32 R41, R69, 0x10, RZ ;  /* 0x0000001045297819 */ /* 0x000fe200000006ff */
[----:B------:R-:W-:Y:S01]  /*8450*/  FFMA R3, R45, R23, R3 ;  /* 0x000000172d037223 */ /* 0x000fe20000000003 */
[----:B------:R-:W-:Y:S01]  /*8460*/  FMUL R23, R43, R16 ;  /* 0x000000102b177220 */ /* 0x000fe20000400000 */
[----:B------:R-:W-:Y:S01]  /*8470*/  FFMA R20, R45, R40, R20 ;  /* 0x000000282d147223 */ /* 0x000fe20000000014 */
[----:B------:R-:W-:Y:S01]  /*8480*/  FMUL R40, R43, R17 ;  /* 0x000000112b287220 */ /* 0x000fe20000400000 */
[C---:B------:R-:W-:Y:S01]  /*8490*/  FFMA R21, R45.reuse, R41, R21 ;  /* 0x000000292d157223 */ /* 0x040fe20000000015 */
[----:B------:R-:W-:Y:S01]  /*84a0*/  FFMA R22, R45, R42, R22 ;  /* 0x0000002a2d167223 */ /* 0x000fe20000000016 */
[C---:B------:R-:W-:Y:S01]  /*84b0*/  FMUL R41, R43.reuse, R18 ;  /* 0x000000122b297220 */ /* 0x040fe20000400000 */
[----:B------:R-:W-:Y:S01]  /*84c0*/  FMUL R42, R43, R19 ;  /* 0x000000132b2a7220 */ /* 0x000fe20000400000 */
[----:B------:R-:W-:Y:S01]  /*84d0*/  F2FP.BF16.F32.PACK_AB R111, R2, R0 ;  /* 0x00000000026f723e */ /* 0x000fe200000010ff */
[C---:B------:R-:W-:Y:S01]  /*84e0*/  FFMA R23, R45.reuse, R44, R23 ;  /* 0x0000002c2d177223 */ /* 0x040fe20000000017 */
[C---:B------:R-:W-:Y:S01]  /*84f0*/  FFMA R40, R45.reuse, R46, R40 ;  /* 0x0000002e2d287223 */ /* 0x040fe20000000028 */
[C---:B------:R-:W-:Y:S01]  /*8500*/  FFMA R41, R45.reuse, R47, R41 ;  /* 0x0000002f2d297223 */ /* 0x040fe20000000029 */
[----:B------:R-:W-:Y:S01]  /*8510*/  FFMA R42, R45, R48, R42 ;  /* 0x000000302d2a7223 */ /* 0x000fe2000000002a */
[----:B------:R1:W-:Y:S01]  /*8520*/  @!P0 STS.128 [R50+0xa00], R108 ;  /* 0x000a006c32008388 */ /* 0x0003e20000000c00 */
[----:B------:R-:W-:Y:S02]  /*8530*/  F2FP.BF16.F32.PACK_AB R21, R22, R21 ;  /* 0x000000151615723e */ /* 0x000fe400000010ff */
[----:B------:R-:W-:Y:S02]  /*8540*/  F2FP.BF16.F32.PACK_AB R22, R40, R23 ;  /* 0x000000172816723e */ /* 0x000fe400000010ff */
[----:B------:R-:W-:Y:S02]  /*8550*/  F2FP.BF16.F32.PACK_AB R20, R20, R3 ;  /* 0x000000031414723e */ /* 0x000fe400000010ff */
[----:B------:R-:W-:Y:S05]  /*8560*/  F2FP.BF16.F32.PACK_AB R23, R42, R41 ;  /* 0x000000292a17723e */ /* 0x000fea00000010ff */
[----:B------:R1:W-:Y:S01]  /*8570*/  @!P0 STS.128 [R49+0xa00], R20 ;  /* 0x000a001431008388 */ /* 0x0003e20000000c00 */
[----:B------:R-:W-:Y:S01]  /*8580*/  @!PT LDS RZ, [RZ] ;  /* 0x00000000fffff984 */ /* 0x000fe20000000800 */
[----:B------:R-:W-:Y:S01]  /*8590*/  @!PT LDS RZ, [RZ] ;  /* 0x00000000fffff984 */ /* 0x000fe20000000800 */
[----:B------:R-:W-:Y:S01]  /*85a0*/  @!PT LDS RZ, [RZ] ;  /* 0x00000000fffff984 */ /* 0x000fe20000000800 */
[----:B------:R-:W-:Y:S01]  /*85b0*/  @!PT LDS RZ, [RZ] ;  /* 0x00000000fffff984 */ /* 0x000fe20000000800 */
[----:B------:R2:W-:Y:S07]  /*85c0*/  MEMBAR.ALL.CTA ;  /* 0x0000000000007992 */ /* 0x0005ee0000008000 */
[----:B--2---:R-:W2:Y:S01]  /*85d0*/  FENCE.VIEW.ASYNC.S ;  /* 0x00000000000073c6 */ /* 0x004ea20000000000 */
[----:B------:R-:W-:Y:S05]  /*85e0*/  WARPSYNC.ALL ;  /* 0x0000000000007948 */ /* 0x000fea0003800000 */
[----:B------:R-:W-:Y:S01]  /*85f0*/  BSSY.RECONVERGENT B0, `(.L_x_109) ;  /* 0x0000011000007945 */ /* 0x000fe20003800200 */
[----:B--2---:R-:W-:Y:S06]  /*8600*/  BAR.SYNC.DEFER_BLOCKING 0x1, 0x80 ;  /* 0x0042000000007b1d */ /* 0x004fec0000010000 */
[----:B------:R-:W-:Y:S05]  /*8610*/  @P1 BRA `(.L_x_110) ;  /* 0x0000000000381947 */ /* 0x000fea0003800000 */
[----:B------:R-:W2:Y:S01]  /*8620*/  LDCU.64 UR6, c[0x0][0x348] ;  /* 0x00006900ff0677ac */ /* 0x000ea20008000a00 */
[----:B------:R-:W-:Y:S01]  /*8630*/  R2UR UR5, R51 ;  /* 0x00000000330572ca */ /* 0x000fe200000e0000 */
[----:B------:R-:W-:Y:S01]  /*8640*/  UMOV UR51, UR52 ;  /* 0x0000003400337c82 */ /* 0x000fe20008000000 */
[----:B------:R-:W-:Y:S01]  /*8650*/  UIADD3 UR9, UPT, UPT, UR49, 0x20, URZ ;  /* 0x0000002031097890 */ /* 0x000fe2000fffe0ff */
[----:B------:R-:W-:Y:S01]  /*8660*/  UMOV UR10, UR50 ;  /* 0x00000032000a7c82 */ /* 0x000fe20008000000 */
[----:B------:R-:W-:Y:S09]  /*8670*/  UMOV UR11, UR52 ;  /* 0x00000034000b7c82 */ /* 0x000ff20008000000 */
[----:B------:R-:W-:Y:S02]  /*8680*/  UIADD3 UR5, UPT, UPT, UR43, UR5, URZ ;  /* 0x000000052b057290 */ /* 0x000fe4000fffe0ff */
[----:B--2---:R-:W-:Y:S02]  /*8690*/  UIADD3 UR4, UP0, UPT, UR6, 0xa80, URZ ;  /* 0x00000a8006047890 */ /* 0x004fe4000ff1e0ff */
[----:B------:R-:W-:Y:S02]  /*86a0*/  UIADD3 UR48, UPT, UPT, UR5, 0x200, URZ ;  /* 0x0000020005307890 */ /* 0x000fe4000fffe0ff */
[----:B------:R-:W-:Y:S02]  /*86b0*/  UIADD3 UR8, UPT, UPT, UR5, 0xa00, URZ ;  /* 0x00000a0005087890 */ /* 0x000fe4000fffe0ff */
[----:B------:R-:W-:Y:S09]  /*86c0*/  UIADD3.X UR5, UPT, UPT, URZ, UR7, URZ, UP0, !UPT ;  /* 0x00000007ff057290 */ /* 0x000ff200087fe4ff */
[----:B------:R2:W-:Y:S01]  /*86d0*/  UTMASTG.3D [UR48], [UR4] ;  /* 0x00000030040073b5 */ /* 0x0005e20008010000 */
[----:B------:R2:W-:Y:S02]  /*86e0*/  UTMASTG.3D [UR8], [UR4] ;  /* 0x00000008040073b5 */ /* 0x0005e40008010000 */
[----:B--2---:R0:W-:Y:S02]  /*86f0*/  UTMACMDFLUSH ;  /* 0x00000000000079b7 */ /* 0x0041e40000000000 */
.L_x_110:
[----:B------:R-:W-:Y:S05]  /*8700*/  BSYNC.RECONVERGENT B0 ;  /* 0x0000000000007941 */ /* 0x000fea0003800200 */
.L_x_109:
[----:B------:R-:W-:Y:S01]  /*8710*/  UIADD3 UR46, UPT, UPT, UR44, 0x1, URZ ;  /* 0x000000012c2e7890 */ /* 0x000fe2000fffe0ff */
[----:B------:R-:W-:Y:S03]  /*8720*/  BSSY.RECONVERGENT B0, `(.L_x_111) ;  /* 0x0000005000007945 */ /* 0x000fe60003800200 */
[----:B------:R-:W-:Y:S04]  /*8730*/  UISETP.NE.AND UP0, UPT, UR46, 0x3, UPT ;  /* 0x000000032e00788c */ /* 0x000fe8000bf05270 */
[----:B------:R-:W-:Y:S01]  /*8740*/  USEL UR45, UR46, URZ, UP0 ;  /* 0x000000ff2e2d7287 */ /* 0x000fe20008000000 */
[----:B------:R-:W-:Y:S11]  /*8750*/  @P1 BRA `(.L_x_112) ;  /* 0x0000000000041947 */ /* 0x000ff60003800000 */
[----:B------:R-:W-:Y:S04]  /*8760*/  DEPBAR.LE SB0, 0x1 ;  /* 0x000080400000791a */ /* 0x000fe80000000000 */
.L_x_112:
[----:B------:R-:W-:Y:S05]  /*8770*/  BSYNC.RECONVERGENT B0 ;  /* 0x0000000000007941 */ /* 0x000fea0003800200 */
.L_x_111:
[----:B------:R-:W-:Y:S01]  /*8780*/  BAR.SYNC.DEFER_BLOCKING 0x1, 0x80 ;  /* 0x0042000000007b1d */ /* 0x000fe20000010000 */
[----:B------:R-:W-:Y:S01]  /*8790*/  ISETP.NE.AND P1, PT, R98, RZ, PT ;  /* 0x000000ff6200720c */ /* 0x000fe20003f25270 */
[----:B------:R-:W-:Y:S01]  /*87a0*/  UISETP.NE.AND UP0, UPT, UR53, URZ, UPT ;  /* 0x000000ff3500728c */ /* 0x000fe2000bf05270 */
[----:B-1----:R-:W-:Y:S11]  /*87b0*/  LEA R20, R107, UR43, 0x3 ;  /* 0x0000002b6b147c11 */ /* 0x002ff6000f8e18ff */
[----:B------:R-:W-:Y:S01]  /*87c0*/  @P1 SHF.L.U32 R3, R113, 0x1f, RZ ;  /* 0x0000001f71031819 */ /* 0x000fe200000006ff */
[----:B------:R-:W-:Y:S06]  /*87d0*/  BRA.U !UP0, `(.L_x_113) ;  /* 0x0000000108247547 */ /* 0x000fec000b800000 */
[----:B------:R-:W1:Y:S01]  /*87e0*/  S2R R0, SR_CgaCtaId ;  /* 0x0000000000007919 */ /* 0x000e620000008800 */
[----:B------:R-:W-:Y:S01]  /*87f0*/  IMAD.U32 R2, RZ, RZ, UR47 ;  /* 0x0000002fff027e24 */ /* 0x000fe2000f8e00ff */
[----:B------:R-:W-:Y:S04]  /*8800*/  UIADD3 UR4, UPT, UPT, UR47, 0x1, URZ ;  /* 0x000000012f047890 */ /* 0x000fe8000fffe0ff */
[----:B------:R-:W-:Y:S01]  /*8810*/  @P1 LEA R2, R2, UR43, 0x3 ;  /* 0x0000002b02021c11 */ /* 0x000fe2000f8e18ff */
[----:B------:R-:W-:Y:S04]  /*8820*/  UISETP.NE.AND UP0, UPT, UR4, 0x3, UPT ;  /* 0x000000030400788c */ /* 0x000fe8000bf05270 */
[----:B------:R-:W-:Y:S01]  /*8830*/  @P1 VIADD R2, R2, 0x58 ;  /* 0x0000005802021836 */ /* 0x000fe20000000000 */
[----:B------:R-:W-:Y:S04]  /*8840*/  USEL UR47, UR4, URZ, UP0 ;  /* 0x000000ff042f7287 */ /* 0x000fe80008000000 */
[----:B-1----:R-:W-:Y:S04]  /*8850*/  @P1 PRMT R0, R0, 0x654, R2 ;  /* 0x0000065400001816 */ /* 0x002fe80000000002 */
[----:B------:R1:W-:Y:S04]  /*8860*/  @P1 SYNCS.ARRIVE.TRANS64.RED.A1T0 RZ, [R0+URZ], RZ ;  /* 0x000000ff00ff19a7 */ /* 0x0003e800081004ff */
.L_x_113:
[----:B------:R-:W2:Y:S01]  /*8870*/  @P1 SYNCS.PHASECHK.TRANS64.TRYWAIT P0, [R20+URZ+0x40], R3 ;  /* 0x00004003140015a7 */ /* 0x000ea200080011ff */
[----:B------:R-:W-:Y:S01]  /*8880*/  BSSY B1, `(.L_x_114) ;  /* 0x0000019000017945 */ /* 0x000fe20003800000 */
[----:B--2---:R-:W-:Y:S03]  /*8890*/  @P1 SEL R112, RZ, 0x1, !P0 ;  /* 0x00000001ff701807 */ /* 0x004fe60004000000 */
[----:B------:R-:W-:Y:S05]  /*88a0*/  @!P1 BRA `(.L_x_115) ;  /* 0x0000000000589947 */ /* 0x000fea0003800000 */
[----:B------:R-:W-:Y:S01]  /*88b0*/  ISETP.NE.AND P1, PT, R114, RZ, PT ;  /* 0x000000ff7200720c */ /* 0x000fe20003f25270 */
[----:B------:R-:W-:Y:S01]  /*88c0*/  BSSY B0, `(.L_x_116) ;  /* 0x0000009000007945 */ /* 0x000fe20003800000 */
[----:B------:R-:W-:Y:S11]  /*88d0*/  ISETP.NE.AND P0, PT, R112, RZ, PT ;  /* 0x000000ff7000720c */ /* 0x000ff60003f05270 */
[----:B------:R-:W-:Y:S05]  /*88e0*/  @P1 IMAD R3, R107, 0x1000, R104 ;  /* 0x000010006b031824 */ /* 0x000fea00078e0268 */
[----:B------:R-:W-:Y:S05]  /*88f0*/  @P1 IADD3 R2, PT, PT, R3, UR43, RZ ;  /* 0x0000002b03021c10 */ /* 0x000fea000fffe0ff */
[----:B------:R-:W-:Y:S01]  /*8900*/  @P1 IMAD.IADD R2, R99, 0x1, R2 ;  /* 0x0000000163021824 */ /* 0x000fe200078e0202 */
[----:B------:R-:W-:Y:S06]  /*8910*/  @P0 BRA `(.L_x_117) ;  /* 0x00000000000c0947 */ /* 0x000fec0003800000 */
[----:B-1----:R-:W-:Y:S04]  /*8920*/  SHF.L.U32 R0, R113, 0x1f, RZ ;  /* 0x0000001f71007819 */ /* 0x002fe800000006ff */
[----:B------:R-:W1:Y:S02]  /*8930*/  SYNCS.PHASECHK.TRANS64.TRYWAIT P0, [R20+URZ+0x40], R0 ;  /* 0x00004000140075a7 */ /* 0x000e6400080011ff */
[----:B-1----:R-:W-:Y:S05]  /*8940*/  @!P0 BRA `(.L_x_118) ;  /* 0x0000003800bc8947 */ /* 0x002fea0003800000 */
.L_x_117:
[----:B------:R-:W-:Y:S05]  /*8950*/  BSYNC B0 ;  /* 0x0000000000007941 */ /* 0x000fea0003800000 */
.L_x_116:
[----:B------:R-:W-:Y:S01]  /*8960*/  ISETP.NE.AND P0, PT, R114, RZ, PT ;  /* 0x000000ff7200720c */ /* 0x000fe20003f05270 */
[----:B------:R-:W-:Y:S11]  /*8970*/  VIADD R107, R107, 0x1 ;  /* 0x000000016b6b7836 */ /* 0x000ff60000000000 */
[----:B------:R-:W-:Y:S01]  /*8980*/  @!UPT UIADD3 URZ, UPT, UPT, URZ, URZ, URZ ;  /* 0x000000fffffff290 */ /* 0x000fe2000fffe0ff */
[----:B------:R2:W4:Y:S04]  /*8990*/  @P0 LDS.128 R52, [R3+UR43+0x200] ;  /* 0x0002002b03340984 */ /* 0x0005280008000c00 */
[----:B------:R2:W2:Y:S04]  /*89a0*/  @P0 LDS.128 R64, [R3+UR43+0xa00] ;  /* 0x000a002b03400984 */ /* 0x0004a80008000c00 */
[----:B------:R2:W2:Y:S04]  /*89b0*/  @P0 LDS.128 R56, [R2+0x200] ;  /* 0x0002000002380984 */ /* 0x0004a80000000c00 */
[----:B------:R2:W2:Y:S01]  /*89c0*/  @P0 LDS.128 R68, [R2+0xa00] ;  /* 0x000a000002440984 */ /* 0x0004a20000000c00 */
[C---:B------:R-:W-:Y:S04]  /*89d0*/  ISETP.NE.AND P0, PT, R107.reuse, 0x3, PT ;  /* 0x000000036b00780c */ /* 0x040fe80003f05270 */
[----:B-1----:R-:W-:Y:S02]  /*89e0*/  SEL R0, RZ, 0x1, P0 ;  /* 0x00000001ff007807 */ /* 0x002fe40000000000 */
[----:B------:R-:W-:Y:S02]  /*89f0*/  SEL R107, R107, RZ, P0 ;  /* 0x000000ff6b6b7207 */ /* 0x000fe40000000000 */
[----:B------:R-:W-:Y:S02]  /*8a00*/  LOP3.LUT R113, R113, R0, RZ, 0x3c, !PT ;  /* 0x0000000071717212 */ /* 0x000fe400078e3cff */
.L_x_115:
[----:B------:R-:W-:Y:S05]  /*8a10*/  BSYNC B1 ;  /* 0x0000000000017941 */ /* 0x000fea0003800000 */
.L_x_114:
[----:B--2---:R-:W-:Y:S05]  /*8a20*/  VIADD R3, R106, 0x400000 ;  /* 0x004000006a037836 */ /* 0x004fea0000000000 */
[----:B-1----:R-:W-:Y:S04]  /*8a30*/  SHF.R.U32.HI R0, RZ, 0x15, R3 ;  /* 0x00000015ff007819 */ /* 0x002fe80000011603 */
[----:B------:R-:W-:Y:S04]  /*8a40*/  LOP3.LUT R2, R0, 0x3, RZ, 0xc0, !PT ;  /* 0x0000000300027812 */ /* 0x000fe800078ec0ff */
[----:B------:R-:W-:Y:S11]  /*8a50*/  ISETP.NE.AND P0, PT, R84, R2, PT ;  /* 0x000000025400720c */ /* 0x000ff60003f05270 */
[----:B------:R-:W-:Y:S02]  /*8a60*/  @!UPT UIADD3 URZ, UPT, UPT, URZ, URZ, URZ ;  /* 0x000000fffffff290 */ /* 0x000fe4000fffe0ff */
[----:B------:R-:W-:Y:S05]  /*8a70*/  @P0 BRA `(.L_x_119) ;  /* 0x0000000000bc0947 */ /* 0x000fea0003800000 */
[----:B------:R-:W-:Y:S02]  /*8a80*/  LOP3.LUT P0, RZ, R0, 0x3, R86, 0x48, !PT ;  /* 0x0000000300ff7812 */ /* 0x000fe40007804856 */
[----:B------:R-:W-:Y:S11]  /*8a90*/  MOV R16, R3 ;  /* 0x0000000300107202 */ /* 0x000ff60000000f00 */
[----:B------:R-:W-:Y:S05]  /*8aa0*/  @!P0 BRA `(.L_x_120) ;  /* 0x0000000000408947 */ /* 0x000fea0003800000 */
[----:B------:R-:W1:Y:S01]  /*8ab0*/  LDCU.64 UR8, c[0x4][0x70] ;  /* 0x01000e00ff0877ac */ /* 0x000e620008000a00 */
[----:B------:R-:W-:Y:S01]  /*8ac0*/  MOV R15, 0x0 ;  /* 0x00000000000f7802 */ /* 0x000fe20000000f00 */
[----:B------:R-:W-:Y:S02]  /*8ad0*/  HFMA2 R12, -RZ, RZ, 0, 5.9604644775390625e-08 ;  /* 0x00000001ff0c7431 */ /* 0x000fe400000001ff */
[----:B------:R-:W-:Y:S02]  /*8ae0*/  IMAD.MOV.U32 R8, RZ, RZ, 0x192 ;  /* 0x00000192ff087424 */ /* 0x000fe400078e00ff */
[----:B------:R-:W-:Y:S01]  /*8af0*/  IMAD.MOV.U32 R13, RZ, RZ, RZ ;  /* 0x000000ffff0d7224 */ /* 0x000fe200078e00ff */
[----:B------:R-:W2:Y:S01]  /*8b00*/  LDCU.64 UR6, c[0x4][0x78] ;  /* 0x01000f00ff0677ac */ /* 0x000ea20008000a00 */
[----:B------:R-:W3:Y:S01]  /*8b10*/  LDC.64 R14, c[0x4][R15] ;  /* 0x010000000f0e7b82 */ /* 0x000ee20000000a00 */
[----:B------:R-:W5:Y:S01]  /*8b20*/  LDCU.64 UR4, c[0x4][0x10] ;  /* 0x01000200ff0477ac */ /* 0x000f620008000a00 */
[----:B-1----:R-:W-:Y:S01]  /*8b30*/  MOV R5, UR9 ;  /* 0x0000000900057c02 */ /* 0x002fe20008000f00 */
[----:B------:R-:W-:Y:S01]  /*8b40*/  IMAD.U32 R4, RZ, RZ, UR8 ;  /* 0x00000008ff047e24 */ /* 0x000fe2000f8e00ff */
[----:B--2---:R-:W-:Y:S01]  /*8b50*/  MOV R7, UR7 ;  /* 0x0000000700077c02 */ /* 0x004fe20008000f00 */
[----:B------:R-:W-:Y:S01]  /*8b60*/  IMAD.U32 R6, RZ, RZ, UR6 ;  /* 0x00000006ff067e24 */ /* 0x000fe2000f8e00ff */
[----:B-----5:R-:W-:Y:S01]  /*8b70*/  MOV R11, UR5 ;  /* 0x00000005000b7c02 */ /* 0x020fe20008000f00 */
[----:B------:R-:W-:Y:S02]  /*8b80*/  IMAD.U32 R10, RZ, RZ, UR4 ;  /* 0x00000004ff0a7e24 */ /* 0x000fe4000f8e00ff */
[----:B------:R-:W-:Y:S07]  /*8b90*/  LEPC R20, `(.L_x_120) ;  /* 0x000000001014794e */ /* 0x000fee0000000000 */
[----:B---34-:R-:W-:Y:S05]  /*8ba0*/  CALL.ABS.NOINC R14 ;  /* 0x000000000e007343 */ /* 0x018fea0003c00000 */
.L_x_120:
        /* <DEDUP_REMOVED lines=23> */
.L_x_121:
[----:B------:R-:W-:Y:S05]  /*8d20*/  WARPSYNC.ALL ;  /* 0x0000000000007948 */ /* 0x000fea0003800000 */
[----:B------:R-:W-:Y:S11]  /*8d30*/  R2UR UR4, R16 ;  /* 0x00000000100472ca */ /* 0x000ff600000e0000 */
[----:B------:R-:W-:Y:S02]  /*8d40*/  @!UPT UIADD3 URZ, UPT, UPT, URZ, URZ, URZ ;  /* 0x000000fffffff290 */ /* 0x000fe4000fffe0ff */
[----:B------:R-:W1:Y:S02]  /*8d50*/  LDTM.x16 R4, tmem[UR4+0x20] ;  /* 0x00002004000479ee */ /* 0x000e640008240000 */
[----:B-1----:R-:W-:Y:S01]  /*8d60*/  NOP ;  /* 0x0000000000007918 */ /* 0x002fe20000000000 */
.L_x_119:
[----:B----4-:R-:W-:Y:S01]  /*8d70*/  SHF.L.U32 R3, R52, 0x10, RZ ;  /* 0x0000001034037819 */ /* 0x010fe200000006ff */
[C---:B------:R-:W-:Y:S01]  /*8d80*/  FMUL R0, R43.reuse, R24 ;  /* 0x000000182b007220 */ /* 0x040fe20000400000 */
[----:B------:R-:W-:Y:S01]  /*8d90*/  ISETP.NE.AND P1, PT, R84, R2, PT ;  /* 0x000000025400720c */ /* 0x000fe20003f25270 */
[----:B------:R-:W-:Y:S01]  /*8da0*/  FMUL R2, R43, R25 ;  /* 0x000000192b027220 */ /* 0x000fe20000400000 */
[----:B------:R-:W-:Y:S01]  /*8db0*/  LOP3.LUT R21, R52, 0xffff0000, RZ, 0xc0, !PT ;  /* 0xffff000034157812 */ /* 0x000fe200078ec0ff */
[----:B------:R-:W-:Y:S01]  /*8dc0*/  FFMA R0, R45, R3, R0 ;  /* 0x000000032d007223 */ /* 0x000fe20000000000 */
[----:B------:R-:W-:Y:S01]  /*8dd0*/  SHF.L.U32 R22, R53, 0x10, RZ ;  /* 0x0000001035167819 */ /* 0x000fe200000006ff */
[----:B------:R-:W-:Y:S01]  /*8de0*/  FMUL R3, R43, R26 ;  /* 0x0000001a2b037220 */ /* 0x000fe20000400000 */
[----:B------:R-:W-:Y:S01]  /*8df0*/  LOP3.LUT R23, R53, 0xffff0000, RZ, 0xc0, !PT ;  /* 0xffff000035177812 */ /* 0x000fe200078ec0ff */
[----:B------:R-:W-:Y:S01]  /*8e00*/  FMUL R20, R43, R27 ;  /* 0x0000001b2b147220 */ /* 0x000fe20000400000 */
[----:B------:R-:W-:Y:S01]  /*8e10*/  SHF.L.U32 R40, R54, 0x10, RZ ;  /* 0x0000001036287819 */ /* 0x000fe200000006ff */
[----:B------:R-:W-:Y:S01]  /*8e20*/  FFMA R2, R45, R21, R2 ;  /* 0x000000152d027223 */ /* 0x000fe20000000002 */
[----:B------:R-:W-:Y:S01]  /*8e30*/  LOP3.LUT R41, R57, 0xffff0000, RZ, 0xc0, !PT ;  /* 0xffff000039297812 */ /* 0x000fe200078ec0ff */
[C---:B------:R-:W-:Y:S01]  /*8e40*/  FFMA R3, R45.reuse, R22, R3 ;  /* 0x000000162d037223 */ /* 0x040fe20000000003 */
[----:B------:R-:W-:Y:S01]  /*8e50*/  LOP3.LUT R42, R66, 0xffff0000, RZ, 0xc0, !PT ;  /* 0xffff0000422a7812 */ /* 0x000fe200078ec0ff */
[----:B------:R-:W-:Y:S01]  /*8e60*/  FFMA R20, R45, R23, R20 ;  /* 0x000000172d147223 */ /* 0x000fe20000000014 */
[----:B------:R-:W-:Y:S01]  /*8e70*/  LOP3.LUT R23, R54, 0xffff0000, RZ, 0xc0, !PT ;  /* 0xffff000036177812 */ /* 0x000fe200078ec0ff */
[C---:B------:R-:W-:Y:S01]  /*8e80*/  FMUL R21, R43.reuse, R28 ;  /* 0x0000001c2b157220 */ /* 0x040fe20000400000 */
[----:B------:R-:W-:Y:S01]  /*8e90*/  F2FP.BF16.F32.PACK_AB R48, R2, R0 ;  /* 0x000000000230723e */ /* 0x000fe200000010ff */
[----:B------:R-:W-:Y:S01]  /*8ea0*/  FMUL R22, R43, R29 ;  /* 0x0000001d2b167220 */ /* 0x000fe20000400000 */
[----:B---3--:R-:W-:Y:S01]  /*8eb0*/  F2FP.BF16.F32.PACK_AB R49, R20, R3 ;  /* 0x000000031431723e */ /* 0x008fe200000010ff */
[----:B------:R-:W-:Y:S01]  /*8ec0*/  FFMA R21, R45, R40, R21 ;  /* 0x000000282d157223 */ /* 0x000fe20000000015 */
[----:B------:R-:W-:Y:S01]  /*8ed0*/  SHF.L.U32 R20, R55, 0x10, RZ ;  /* 0x0000001037147819 */ /* 0x000fe200000006ff */
[----:B------:R-:W-:Y:S01]  /*8ee0*/  FFMA R22, R45, R23, R22 ;  /* 0x000000172d167223 */ /* 0x000fe20000000016 */
[----:B------:R-:W-:Y:S01]  /*8ef0*/  LOP3.LUT R23, R55, 0xffff0000, RZ, 0xc0, !PT ;  /* 0xffff000037177812 */ /* 0x000fe200078ec0ff */
[C---:B------:R-:W-:Y:S01]  /*8f00*/  FMUL R0, R43.reuse, R30 ;  /* 0x0000001e2b007220 */ /* 0x040fe20000400000 */
[----:B------:R-:W-:Y:S01]  /*8f10*/  SHF.L.U32 R40, R56, 0x10, RZ ;  /* 0x0000001038287819 */ /* 0x000fe200000006ff */
[C---:B------:R-:W-:Y:S01]  /*8f20*/  FMUL R2, R43.reuse, R31 ;  /* 0x0000001f2b027220 */ /* 0x040fe20000400000 */
[----:B------:R-:W-:Y:S01]  /*8f30*/  F2FP.BF16.F32.PACK_AB R50, R22, R21 ;  /* 0x000000151632723e */ /* 0x000fe200000010ff */
[----:B------:R-:W-:Y:S01]  /*8f40*/  FMUL R3, R43, R32 ;  /* 0x000000202b037220 */ /* 0x000fe20000400000 */
[----:B------:R-:W-:Y:S01]  /*8f50*/  SHF.L.U32 R44, R67, 0x10, RZ ;  /* 0x00000010432c7819 */ /* 0x000fe200000006ff */
[----:B------:R-:W-:Y:S01]  /*8f60*/  FFMA R0, R45, R20, R0 ;  /* 0x000000142d007223 */ /* 0x000fe20000000000 */
[----:B------:R-:W-:Y:S01]  /*8f70*/  LOP3.LUT R46, R67, 0xffff0000, RZ, 0xc0, !PT ;  /* 0xffff0000432e7812 */ /* 0x000fe200078ec0ff */
[C---:B------:R-:W-:Y:S01]  /*8f80*/  FFMA R2, R45.reuse, R23, R2 ;  /* 0x000000172d027223 */ /* 0x040fe20000000002 */
[----:B------:R-:W-:Y:S01]  /*8f90*/  LOP3.LUT R23, R56, 0xffff0000, RZ, 0xc0, !PT ;  /* 0xffff000038177812 */ /* 0x000fe200078ec0ff */
[----:B------:R-:W-:Y:S01]  /*8fa0*/  FFMA R3, R45, R40, R3 ;  /* 0x000000282d037223 */ /* 0x000fe20000000003 */
[----:B------:R-:W-:Y:S01]  /*8fb0*/  SHF.L.U32 R40, R57, 0x10, RZ ;  /* 0x0000001039287819 */ /* 0x000fe200000006ff */
[C---:B------:R-:W-:Y:S01]  /*8fc0*/  FMUL R20, R43.reuse, R33 ;  /* 0x000000212b147220 */ /* 0x040fe20000400000 */
[----:B------:R-:W-:Y:S01]  /*8fd0*/  F2FP.BF16.F32.PACK_AB R51, R2, R0 ;  /* 0x000000000233723e */ /* 0x000fe200000010ff */
[C---:B------:R-:W-:Y:S01]  /*8fe0*/  FMUL R21, R43.reuse, R34 ;  /* 0x000000222b157220 */ /* 0x040fe20000400000 */
[----:B------:R-:W-:Y:S01]  /*8ff0*/  MOV R47, UR45 ;  /* 0x0000002d002f7c02 */ /* 0x000fe20008000f00 */
[----:B------:R-:W-:Y:S01]  /*9000*/  FMUL R22, R43, R35 ;  /* 0x000000232b167220 */ /* 0x000fe20000400000 */
[----:B------:R-:W-:Y:S01]  /*9010*/  ISETP.NE.AND P0, PT, R84, RZ, PT ;  /* 0x000000ff5400720c */ /* 0x000fe20003f05270 */
[C---:B------:R-:W-:Y:S01]  /*9020*/  FFMA R20, R45.reuse, R23, R20 ;  /* 0x000000172d147223 */ /* 0x040fe20000000014 */
[C---:B------:R-:W-:Y:S01]  /*9030*/  SHF.L.U32 R23, R58.reuse, 0x10, RZ ;  /* 0x000000103a177819 */ /* 0x040fe200000006ff */
[C---:B------:R-:W-:Y:S01]  /*9040*/  FFMA R21, R45.reuse, R40, R21 ;  /* 0x000000282d157223 */ /* 0x040fe20000000015 */
[----:B------:R-:W-:Y:S01]  /*9050*/  LOP3.LUT R40, R58, 0xffff0000, RZ, 0xc0, !PT ;  /* 0xffff00003a287812 */ /* 0x000fe200078ec0ff */
[----:B------:R-:W-:Y:S01]  /*9060*/  FFMA R22, R45, R41, R22 ;  /* 0x000000292d167223 */ /* 0x000fe20000000016 */
[----:B------:R-:W-:Y:S01]  /*9070*/  F2FP.BF16.F32.PACK_AB R60, R20, R3 ;  /* 0x00000003143c723e */ /* 0x000fe200000010ff */
[----:B------:R-:W-:Y:S01]  /*9080*/  FMUL R0, R43, R36 ;  /* 0x000000242b007220 */ /* 0x000fe20000400000 */
[----:B------:R-:W-:Y:S01]  /*9090*/  LOP3.LUT R41, R65, 0xffff0000, RZ, 0xc0, !PT ;  /* 0xffff000041297812 */ /* 0x000fe200078ec0ff */
[----:B------:R-:W-:Y:S01]  /*90a0*/  FMUL R2, R43, R37 ;  /* 0x000000252b027220 */ /* 0x000fe20000400000 */
[----:B------:R-:W-:Y:S01]  /*90b0*/  F2FP.BF16.F32.PACK_AB R61, R22, R21 ;  /* 0x00000015163d723e */ /* 0x000fe200000010ff */
[----:B------:R-:W-:Y:S01]  /*90c0*/  FFMA R0, R45, R23, R0 ;  /* 0x000000172d007223 */ /* 0x000fe20000000000 */
[----:B------:R-:W-:Y:S01]  /*90d0*/  SHF.L.U32 R22, R59, 0x10, RZ ;  /* 0x000000103b167819 */ /* 0x000fe200000006ff */
[----:B------:R-:W-:Y:S01]  /*90e0*/  FFMA R2, R45, R40, R2 ;  /* 0x000000282d027223 */ /* 0x000fe20000000002 */
[----:B------:R-:W-:Y:S01]  /*90f0*/  LOP3.LUT R23, R59, 0xffff0000, RZ, 0xc0, !PT ;  /* 0xffff00003b177812 */ /* 0x000fe200078ec0ff */
[C---:B------:R-:W-:Y:S01]  /*9100*/  FMUL R3, R43.reuse, R38 ;  /* 0x000000262b037220 */ /* 0x040fe20000400000 */
[----:B------:R-:W-:Y:S01]  /*9110*/  SHF.L.U32 R40, R64, 0x10, RZ ;  /* 0x0000001040287819 */ /* 0x000fe200000006ff */
[C---:B------:R-:W-:Y:S01]  /*9120*/  FMUL R20, R43.reuse, R39 ;  /* 0x000000272b147220 */ /* 0x040fe20000400000 */
[----:B------:R-:W-:Y:S01]  /*9130*/  FMUL R21, R43, R4 ;  /* 0x000000042b157220 */ /* 0x000fe20000400000 */
[C---:B------:R-:W-:Y:S01]  /*9140*/  FFMA R3, R45.reuse, R22, R3 ;  /* 0x000000162d037223 */ /* 0x040fe20000000003 */
[----:B------:R-:W-:Y:S01]  /*9150*/  F2FP.BF16.F32.PACK_AB R62, R2, R0 ;  /* 0x00000000023e723e */ /* 0x000fe200000010ff */
[C---:B------:R-:W-:Y:S01]  /*9160*/  FFMA R20, R45.reuse, R23, R20 ;  /* 0x000000172d147223 */ /* 0x040fe20000000014 */
[----:B------:R-:W-:Y:S01]  /*9170*/  FFMA R21, R45, R40, R21 ;  /* 0x000000282d157223 */ /* 0x000fe20000000015 */
[----:B------:R-:W-:Y:S01]  /*9180*/  LOP3.LUT R23, R64, 0xffff0000, RZ, 0xc0, !PT ;  /* 0xffff000040177812 */ /* 0x000fe200078ec0ff */
[----:B------:R-:W-:Y:S01]  /*9190*/  FMUL R0, R43, R5 ;  /* 0x000000052b007220 */ /* 0x000fe20000400000 */
[----:B------:R-:W-:Y:S01]  /*91a0*/  SHF.L.U32 R40, R65, 0x10, RZ ;  /* 0x0000001041287819 */ /* 0x000fe200000006ff */
[C---:B------:R-:W-:Y:S01]  /*91b0*/  FMUL R2, R43.reuse, R6 ;  /* 0x000000062b027220 */ /* 0x040fe20000400000 */
[----:B------:R-:W-:Y:S01]  /*91c0*/  FMUL R22, R43, R7 ;  /* 0x000000072b167220 */ /* 0x000fe20000400000 */
[C---:B------:R-:W-:Y:S01]  /*91d0*/  FFMA R0, R45.reuse, R23, R0 ;  /* 0x000000172d007223 */ /* 0x040fe20000000000 */
[----:B------:R-:W-:Y:S01]  /*91e0*/  F2FP.BF16.F32.PACK_AB R63, R20, R3 ;  /* 0x00000003143f723e */ /* 0x000fe200000010ff */
[C---:B------:R-:W-:Y:S01]  /*91f0*/  FFMA R2, R45.reuse, R40, R2 ;  /* 0x000000282d027223 */ /* 0x040fe20000000002 */
[----:B------:R-:W-:Y:S01]  /*9200*/  FFMA R22, R45, R41, R22 ;  /* 0x000000292d167223 */ /* 0x000fe20000000016 */
[----:B------:R-:W-:Y:S01]  /*9210*/  SHF.L.U32 R41, R66, 0x10, RZ ;  /* 0x0000001042297819 */ /* 0x000fe200000006ff */
[C---:B------:R-:W-:Y:S01]  /*9220*/  FMUL R3, R43.reuse, R8 ;  /* 0x000000082b037220 */ /* 0x040fe20000400000 */
[C---:B------:R-:W-:Y:S01]  /*9230*/  FMUL R20, R43.reuse, R9 ;  /* 0x000000092b147220 */ /* 0x040fe20000400000 */
[C---:B------:R-:W-:Y:S01]  /*9240*/  FMUL R23, R43.reuse, R10 ;  /* 0x0000000a2b177220 */ /* 0x040fe20000400000 */
[----:B------:R-:W-:Y:S01]  /*9250*/  FMUL R40, R43, R11 ;  /* 0x0000000b2b287220 */ /* 0x000fe20000400000 */
[C---:B------:R-:W-:Y:S01]  /*9260*/  FFMA R3, R45.reuse, R41, R3 ;  /* 0x000000292d037223 */ /* 0x040fe20000000003 */
[C---:B------:R-:W-:Y:S01]  /*9270*/  FFMA R20, R45.reuse, R42, R20 ;  /* 0x0000002a2d147223 */ /* 0x040fe20000000014 */
[C---:B------:R-:W-:Y:S01]  /*9280*/  FFMA R23, R45.reuse, R44, R23 ;  /* 0x0000002c2d177223 */ /* 0x040fe20000000017 */
[----:B------:R-:W-:Y:S01]  /*9290*/  FFMA R40, R45, R46, R40 ;  /* 0x0000002e2d287223 */ /* 0x000fe20000000028 */
[----:B------:R-:W-:Y:S01]  /*92a0*/  F2FP.BF16.F32.PACK_AB R100, R0, R21 ;  /* 0x000000150064723e */ /* 0x000fe200000010ff */
[----:B------:R-:W1:Y:S01]  /*92b0*/  S2R R46, SR_CgaCtaId ;  /* 0x00000000002e7919 */ /* 0x000e620000008800 */
[----:B------:R-:W-:Y:S01]  /*92c0*/  SHF.L.U32 R42, R68, 0x10, RZ ;  /* 0x00000010442a7819 */ /* 0x000fe200000006ff */
[C---:B------:R-:W-:Y:S01]  /*92d0*/  FMUL R41, R43.reuse, R12 ;  /* 0x0000000c2b297220 */ /* 0x040fe20000400000 */
[----:B------:R-:W-:Y:S01]  /*92e0*/  F2FP.BF16.F32.PACK_AB R101, R22, R2 ;  /* 0x000000021665723e */ /* 0x000fe200000010ff */
[C---:B------:R-:W-:Y:S01]  /*92f0*/  FMUL R0, R43.reuse, R13 ;  /* 0x0000000d2b007220 */ /* 0x040fe20000400000 */
[----:B------:R-:W-:Y:S01]  /*9300*/  LOP3.LUT R21, R68, 0xffff0000, RZ, 0xc0, !PT ;  /* 0xffff000044157812 */ /* 0x000fe200078ec0ff */
[----:B------:R-:W-:Y:S01]  /*9310*/  FMUL R2, R43, R14 ;  /* 0x0000000e2b027220 */ /* 0x000fe20000400000 */
[----:B------:R-:W-:Y:S01]  /*9320*/  F2FP.BF16.F32.PACK_AB R103, R40, R23 ;  /* 0x000000172867723e */ /* 0x000fe200000010ff */
[----:B------:R-:W-:Y:S01]  /*9330*/  FFMA R41, R45, R42, R41 ;  /* 0x0000002a2d297223 */ /* 0x000fe20000000029 */
[----:B------:R-:W-:Y:S01]  /*9340*/  SHF.L.U32 R22, R69, 0x10, RZ ;  /* 0x0000001045167819 */ /* 0x000fe200000006ff */
[----:B------:R-:W-:Y:S01]  /*9350*/  FFMA R0, R45, R21, R0 ;  /* 0x000000152d007223 */ /* 0x000fe20000000000 */
[----:B------:R-:W-:Y:S01]  /*9360*/  F2FP.BF16.F32.PACK_AB R102, R20, R3 ;  /* 0x000000031466723e */ /* 0x000fe200000010ff */
[----:B------:R-:W-:Y:S01]  /*9370*/  FMUL R3, R43, R15 ;  /* 0x0000000f2b037220 */ /* 0x000fe20000400000 */
[----:B------:R-:W-:Y:S01]  /*9380*/  LOP3.LUT R23, R69, 0xffff0000, RZ, 0xc0, !PT ;  /* 0xffff000045177812 */ /* 0x000fe200078ec0ff */
[----:B------:R-:W-:Y:S01]  /*9390*/  FMUL R20, R43, R16 ;  /* 0x000000102b147220 */ /* 0x000fe20000400000 */
[C---:B------:R-:W-:Y:S01]  /*93a0*/  SHF.L.U32 R40, R70.reuse, 0x10, RZ ;  /* 0x0000001046287819 */ /* 0x040fe200000006ff */
[----:B------:R-:W-:Y:S01]  /*93b0*/  FFMA R2, R45, R22, R2 ;  /* 0x000000162d027223 */ /* 0x000fe20000000002 */
[----:B------:R-:W-:Y:S01]  /*93c0*/  FMUL R21, R43, R17 ;  /* 0x000000112b157220 */ /* 0x000fe20000400000 */
[----:B------:R-:W-:Y:S01]  /*93d0*/  FFMA R3, R45, R23, R3 ;  /* 0x000000172d037223 */ /* 0x000fe20000000003 */
[----:B------:R-:W-:Y:S01]  /*93e0*/  @!P1 LEA R47, R47, R104, 0xc ;  /* 0x000000682f2f9211 */ /* 0x000fe200078e60ff */
[----:B------:R-:W-:Y:S01]  /*93f0*/  FFMA R20, R45, R40, R20 ;  /* 0x000000282d147223 */ /* 0x000fe20000000014 */
[----:B------:R-:W-:Y:S01]  /*9400*/  LOP3.LUT R40, R70, 0xffff0000, RZ, 0xc0, !PT ;  /* 0xffff000046287812 */ /* 0x000fe200078ec0ff */
[----:B------:R-:W-:Y:S01]  /*9410*/  FMUL R22, R43, R18 ;  /* 0x000000122b167220 */ /* 0x000fe20000400000 */
[----:B------:R-:W-:Y:S01]  /*9420*/  F2FP.BF16.F32.PACK_AB R108, R0, R41 ;  /* 0x00000029006c723e */ /* 0x000fe200000010ff */
[----:B------:R2:W-:Y:S01]  /*9430*/  @!P1 STS.128 [R47+UR43+0x200], R48 ;  /* 0x000200302f009988 */ /* 0x0005e20008000c2b */
[----:B------:R-:W-:Y:S01]  /*9440*/  SHF.L.U32 R42, R71, 0x10, RZ ;  /* 0x00000010472a7819 */ /* 0x000fe200000006ff */
[----:B------:R-:W-:Y:S01]  /*9450*/  FFMA R21, R45, R40, R21 ;  /* 0x000000282d157223 */ /* 0x000fe20000000015 */
[----:B------:R-:W-:Y:S01]  /*9460*/  @!P1 IADD3 R40, PT, PT, R47, UR43, RZ ;  /* 0x0000002b2f289c10 */ /* 0x000fe2000fffe0ff */
[----:B------:R-:W-:Y:S01]  /*9470*/  FMUL R23, R43, R19 ;  /* 0x000000132b177220 */ /* 0x000fe20000400000 */
[----:B------:R-:W-:Y:S01]  /*9480*/  LOP3.LUT R44, R71, 0xffff0000, RZ, 0xc0, !PT ;  /* 0xffff0000472c7812 */ /* 0x000fe200078ec0ff */
[----:B------:R-:W-:Y:S01]  /*9490*/  FFMA R22, R45, R42, R22 ;  /* 0x0000002a2d167223 */ /* 0x000fe20000000016 */
[----:B------:R-:W-:Y:S02]  /*94a0*/  @!P1 IADD3 R40, PT, PT, R99, R40, RZ ;  /* 0x0000002863289210 */ /* 0x000fe40007ffe0ff */
[----:B------:R-:W-:Y:S01]  /*94b0*/  F2FP.BF16.F32.PACK_AB R109, R3, R2 ;  /* 0x00000002036d723e */ /* 0x000fe200000010ff */
[----:B------:R-:W-:Y:S01]  /*94c0*/  FFMA R23, R45, R44, R23 ;  /* 0x0000002c2d177223 */ /* 0x000fe20000000017 */
[----:B------:R-:W-:Y:S01]  /*94d0*/  F2FP.BF16.F32.PACK_AB R110, R21, R20 ;  /* 0x00000014156e723e */ /* 0x000fe200000010ff */
[----:B------:R2:W-:Y:S03]  /*94e0*/  @!P1 STS.128 [R40+0x200], R60 ;  /* 0x0002003c28009388 */ /* 0x0005e60000000c00 */
[----:B------:R-:W-:Y:S05]  /*94f0*/  F2FP.BF16.F32.PACK_AB R111, R23, R22 ;  /* 0x00000016176f723e */ /* 0x000fea00000010ff */
[----:B------:R2:W-:Y:S08]  /*9500*/  @!P1 STS.128 [R47+UR43+0xa00], R100 ;  /* 0x000a00642f009988 */ /* 0x0005f00008000c2b */
[----:B------:R2:W-:Y:S01]  /*9510*/  @!P1 STS.128 [R40+0xa00], R108 ;  /* 0x000a006c28009388 */ /* 0x0005e20000000c00 */
[----:B------:R-:W-:Y:S01]  /*9520*/  @!PT LDS RZ, [RZ] ;  /* 0x00000000fffff984 */ /* 0x000fe20000000800 */
[----:B------:R-:W-:Y:S01]  /*9530*/  @!PT LDS RZ, [RZ] ;  /* 0x00000000fffff984 */ /* 0x000fe20000000800 */
[----:B------:R-:W-:Y:S01]  /*9540*/  @!PT LDS RZ, [RZ] ;  /* 0x00000000fffff984 */ /* 0x000fe20000000800 */
[----:B------:R-:W-:Y:S01]  /*9550*/  @!PT LDS RZ, [RZ] ;  /* 0x00000000fffff984 */ /* 0x000fe20000000800 */
[----:B------:R3:W-:Y:S07]  /*9560*/  MEMBAR.ALL.CTA ;  /* 0x0000000000007992 */ /* 0x0007ee0000008000 */
[----:B---3--:R-:W3:Y:S01]  /*9570*/  FENCE.VIEW.ASYNC.S ;  /* 0x00000000000073c6 */ /* 0x008ee20000000000 */
[----:B------:R-:W-:Y:S05]  /*9580*/  WARPSYNC.ALL ;  /* 0x0000000000007948 */ /* 0x000fea0003800000 */
[----:B------:R-:W-:Y:S01]  /*9590*/  BSSY.RECONVERGENT B0, `(.L_x_122) ;  /* 0x0000012000007945 */ /* 0x000fe20003800200 */
[----:B---3--:R-:W-:Y:S06]  /*95a0*/  BAR.SYNC.DEFER_BLOCKING 0x1, 0x80 ;  /* 0x0042000000007b1d */ /* 0x008fec0000010000 */
[----:B-1----:R-:W-:Y:S05]  /*95b0*/  @P0 BRA `(.L_x_123) ;  /* 0x00000000003c0947 */ /* 0x002fea0003800000 */
[----:B------:R-:W1:Y:S01]  /*95c0*/  LDCU.64 UR6, c[0x0][0x348] ;  /* 0x00006900ff0677ac */ /* 0x000e620008000a00 */
[----:B------:R-:W-:Y:S02]  /*95d0*/  ULEA UR5, UR45, UR43, 0xc ;  /* 0x0000002b2d057291 */ /* 0x000fe4000f8e60ff */
[----:B------:R-:W-:Y:S02]  /*95e0*/  UIADD3 UR10, UPT, UPT, UR50, 0x40, URZ ;  /* 0x00000040320a7890 */ /* 0x000fe4000fffe0ff */
[----:B------:R-:W-:Y:S02]  /*95f0*/  UIADD3 UR8, UPT, UPT, UR5, 0x200, URZ ;  /* 0x0000020005087890 */ /* 0x000fe4000fffe0ff */
[----:B------:R-:W-:Y:S01]  /*9600*/  UIADD3 UR12, UPT, UPT, UR5, 0xa00, URZ ;  /* 0x00000a00050c7890 */ /* 0x000fe2000fffe0ff */
[----:B------:R-:W-:Y:S01]  /*9610*/  UMOV UR9, UR49 ;  /* 0x0000003100097c82 */ /* 0x000fe20008000000 */
[----:B------:R-:W-:Y:S01]  /*9620*/  UMOV UR11, UR52 ;  /* 0x00000034000b7c82 */ /* 0x000fe20008000000 */
[----:B------:R-:W-:Y:S01]  /*9630*/  UIADD3 UR13, UPT, UPT, UR49, 0x20, URZ ;  /* 0x00000020310d7890 */ /* 0x000fe2000fffe0ff */
[----:B------:R-:W-:Y:S01]  /*9640*/  UMOV UR15, UR52 ;  /* 0x00000034000f7c82 */ /* 0x000fe20008000000 */
[----:B------:R-:W-:Y:S01]  /*9650*/  UMOV UR14, UR10 ;  /* 0x0000000a000e7c82 */ /* 0x000fe20008000000 */
[----:B-1----:R-:W-:Y:S04]  /*9660*/  UIADD3 UR4, UP0, UPT, UR6, 0xa80, URZ ;  /* 0x00000a8006047890 */ /* 0x002fe8000ff1e0ff */
[----:B------:R-:W-:Y:S09]  /*9670*/  UIADD3.X UR5, UPT, UPT, URZ, UR7, URZ, UP0, !UPT ;  /* 0x00000007ff057290 */ /* 0x000ff200087fe4ff */
[----:B------:R1:W-:Y:S01]  /*9680*/  UTMASTG.3D [UR8], [UR4] ;  /* 0x00000008040073b5 */ /* 0x0003e20008010000 */
[----:B------:R1:W-:Y:S02]  /*9690*/  UTMASTG.3D [UR12], [UR4] ;  /* 0x0000000c040073b5 */ /* 0x0003e40008010000 */
[----:B-1----:R0:W-:Y:S02]  /*96a0*/  UTMACMDFLUSH ;  /* 0x00000000000079b7 */ /* 0x0021e40000000000 */
.L_x_123:
[----:B------:R-:W-:Y:S05]  /*96b0*/  BSYNC.RECONVERGENT B0 ;  /* 0x0000000000007941 */ /* 0x000fea0003800200 */
.L_x_122:
[----:B------:R-:W-:Y:S01]  /*96c0*/  UIADD3 UR4, UPT, UPT, UR45, 0x1, URZ ;  /* 0x000000012d047890 */ /* 0x000fe2000fffe0ff */
[----:B------:R-:W-:Y:S03]  /*96d0*/  BSSY.RECONVERGENT B0, `(.L_x_124) ;  /* 0x0000007000007945 */ /* 0x000fe60003800200 */
[----:B------:R-:W-:Y:S04]  /*96e0*/  UISETP.NE.AND UP0, UPT, UR4, 0x3, UPT ;  /* 0x000000030400788c */ /* 0x000fe8000bf05270 */
[----:B------:R-:W-:Y:S02]  /*96f0*/  USEL UR44, UR4, URZ, UP0 ;  /* 0x000000ff042c7287 */ /* 0x000fe40008000000 */
[----:B------:R-:W-:Y:S04]  /*9700*/  UISETP.EQ.XOR UP0, UPT, UR46, 0x3, !UP0 ;  /* 0x000000032e00788c */ /* 0x000fe8000c702a70 */
[----:B------:R-:W-:Y:S01]  /*9710*/  UP2UR UR48, UPR, URZ, 0x1 ;  /* 0x00000001ff307883 */ /* 0x000fe20008000000 */
[----:B------:R-:W-:Y:S11]  /*9720*/  @P0 BRA `(.L_x_125) ;  /* 0x0000000000040947 */ /* 0x000ff60003800000 */
[----:B------:R-:W-:Y:S04]  /*9730*/  DEPBAR.LE SB0, 0x1 ;  /* 0x000080400000791a */ /* 0x000fe80000000000 */
.L_x_125:
[----:B------:R-:W-:Y:S05]  /*9740*/  BSYNC.RECONVERGENT B0 ;  /* 0x0000000000007941 */ /* 0x000fea0003800200 */
.L_x_124:
[----:B------:R-:W1:Y:S08]  /*9750*/  S2UR UR51, SR_CgaCtaId ;  /* 0x00000000003379c3 */ /* 0x000e700000008800 */
[----:B------:R-:W-:Y:S01]  /*9760*/  BAR.SYNC.DEFER_BLOCKING 0x1, 0x80 ;  /* 0x0042000000007b1d */ /* 0x000fe20000010000 */
[----:B------:R-:W-:Y:S01]  /*9770*/  ISETP.NE.AND P1, PT, R98, RZ, PT ;  /* 0x000000ff6200720c */ /* 0x000fe20003f25270 */
[----:B------:R-:W-:Y:S01]  /*9780*/  IMAD.U32 R0, RZ, RZ, UR47 ;  /* 0x0000002fff007e24 */ /* 0x000fe2000f8e00ff */
[----:B------:R-:W-:Y:S02]  /*9790*/  UIADD3 UR4, UPT, UPT, UR47, 0x1, URZ ;  /* 0x000000012f047890 */ /* 0x000fe4000fffe0ff */
[----:B------:R-:W-:Y:S02]  /*97a0*/  UIADD3 UR57, UPT, UPT, UR49, 0x10, URZ ;  /* 0x0000001031397890 */ /* 0x000fe4000fffe0ff */
[----:B------:R-:W-:Y:S04]  /*97b0*/  UISETP.NE.AND UP0, UPT, UR4, 0x3, UPT ;  /* 0x000000030400788c */ /* 0x000fe8000bf05270 */
[----:B------:R-:W-:Y:S03]  /*97c0*/  USEL UR47, UR4, URZ, UP0 ;  /* 0x000000ff042f7287 */ /* 0x000fe60008000000 */
[----:B------:R-:W-:Y:S05]  /*97d0*/  @P1 LEA R0, R0, UR43, 0x3 ;  /* 0x0000002b00001c11 */ /* 0x000fea000f8e18ff */
[----:B------:R-:W-:Y:S01]  /*97e0*/  @P1 VIADD R2, R0, 0x58 ;  /* 0x0000005800021836 */ /* 0x000fe20000000000 */
[----:B------:R-:W-:Y:S04]  /*97f0*/  @P1 SHF.L.U32 R0, R113, 0x1f, RZ ;  /* 0x0000001f71001819 */ /* 0x000fe800000006ff */
[----:B------:R-:W-:Y:S01]  /*9800*/  @P1 PRMT R46, R46, 0x654, R2 ;  /* 0x000006542e2e1816 */ /* 0x000fe20000000002 */
[----:B------:R-:W-:Y:S01]  /*9810*/  UMOV UR43, 0x400 ;  /* 0x00000400002b7882 */ /* 0x000fe20000000000 */
[----:B------:R-:W-:Y:S01]  /*9820*/  BSSY B1, `(.L_x_126) ;  /* 0x000001e000017945 */ /* 0x000fe20003800000 */
[----:B-1----:R-:W-:Y:S01]  /*9830*/  ULEA UR43, UR51, UR43, 0x18 ;  /* 0x0000002b332b7291 */ /* 0x002fe2000f8ec0ff */
[----:B------:R-:W-:Y:S05]  /*9840*/  @P1 SYNCS.ARRIVE.TRANS64.RED.A1T0 RZ, [R46+URZ], RZ ;  /* 0x000000ff2eff19a7 */ /* 0x000fea00081004ff */
[----:B------:R-:W-:Y:S04]  /*9850*/  LEA R21, R107, UR43, 0x3 ;  /* 0x0000002b6b157c11 */ /* 0x000fe8000f8e18ff */
[----:B------:R1:W3:Y:S02]  /*9860*/  @P1 SYNCS.PHASECHK.TRANS64.TRYWAIT P0, [R21+URZ+0x40], R0 ;  /* 0x00004000150015a7 */ /* 0x0002e400080011ff */
[----:B-1----:R-:W-:Y:S01]  /*9870*/  VIADD R0, R106, 0x10 ;  /* 0x000000106a007836 */ /* 0x002fe20000000000 */
[----:B---3--:R-:W-:Y:S01]  /*9880*/  @P1 SEL R112, RZ, 0x1, !P0 ;  /* 0x00000001ff701807 */ /* 0x008fe20004000000 */
[----:B------:R-:W-:Y:S06]  /*9890*/  @!P1 BRA `(.L_x_127) ;  /* 0x0000000000589947 */ /* 0x000fec0003800000 */
[----:B------:R-:W-:Y:S01]  /*98a0*/  ISETP.NE.AND P1, PT, R114, RZ, PT ;  /* 0x000000ff7200720c */ /* 0x000fe20003f25270 */
[----:B------:R-:W-:Y:S01]  /*98b0*/  BSSY B0, `(.L_x_128) ;  /* 0x0000009000007945 */ /* 0x000fe20003800000 */
[----:B------:R-:W-:Y:S11]  /*98c0*/  ISETP.NE.AND P0, PT, R112, RZ, PT ;  /* 0x000000ff7000720c */ /* 0x000ff60003f05270 */
[----:B------:R-:W-:Y:S05]  /*98d0*/  @P1 IMAD R3, R107, 0x1000, R104 ;  /* 0x000010006b031824 */ /* 0x000fea00078e0268 */
[----:B------:R-:W-:Y:S05]  /*98e0*/  @P1 IADD3 R2, PT, PT, R3, UR43, RZ ;  /* 0x0000002b03021c10 */ /* 0x000fea000fffe0ff */
[----:B------:R-:W-:Y:S01]  /*98f0*/  @P1 IMAD.IADD R2, R99, 0x1, R2 ;  /* 0x0000000163021824 */ /* 0x000fe200078e0202 */
[----:B------:R-:W-:Y:S06]  /*9900*/  @P0 BRA `(.L_x_129) ;  /* 0x00000000000c0947 */ /* 0x000fec0003800000 */
[----:B------:R-:W-:Y:S04]  /*9910*/  SHF.L.U32 R20, R113, 0x1f, RZ ;  /* 0x0000001f71147819 */ /* 0x000fe800000006ff */
[----:B------:R-:W1:Y:S02]  /*9920*/  SYNCS.PHASECHK.TRANS64.TRYWAIT P0, [R21+URZ+0x40], R20 ;  /* 0x00004014150075a7 */ /* 0x000e6400080011ff */
[----:B-1----:R-:W-:Y:S05]  /*9930*/  @!P0 BRA `(.L_x_130) ;  /* 0x0000002800d48947 */ /* 0x002fea0003800000 */
.L_x_129:
[----:B------:R-:W-:Y:S05]  /*9940*/  BSYNC B0 ;  /* 0x0000000000007941 */ /* 0x000fea0003800000 */
.L_x_128:
[----:B------:R-:W-:Y:S01]  /*9950*/  ISETP.NE.AND P0, PT, R114, RZ, PT ;  /* 0x000000ff7200720c */ /* 0x000fe20003f05270 */
[----:B------:R-:W-:Y:S11]  /*9960*/  VIADD R107, R107, 0x1 ;  /* 0x000000016b6b7836 */ /* 0x000ff60000000000 */
[----:B------:R-:W-:Y:S01]  /*9970*/  @!UPT UIADD3 URZ, UPT, UPT, URZ, URZ, URZ ;  /* 0x000000fffffff290 */ /* 0x000fe2000fffe0ff */
[----:B------:R-:W3:Y:S04]  /*9980*/  @P0 LDS.128 R52, [R3+UR43+0x200] ;  /* 0x0002002b03340984 */ /* 0x000ee80008000c00 */
[----:B------:R-:W4:Y:S04]  /*9990*/  @P0 LDS.128 R64, [R3+UR43+0xa00] ;  /* 0x000a002b03400984 */ /* 0x000f280008000c00 */
[----:B------:R-:W1:Y:S04]  /*99a0*/  @P0 LDS.128 R56, [R2+0x200] ;  /* 0x0002000002380984 */ /* 0x000e680000000c00 */
[----:B------:R5:W1:Y:S01]  /*99b0*/  @P0 LDS.128 R68, [R2+0xa00] ;  /* 0x000a000002440984 */ /* 0x000a620000000c00 */
[C---:B------:R-:W-:Y:S04]  /*99c0*/  ISETP.NE.AND P0, PT, R107.reuse, 0x3, PT ;  /* 0x000000036b00780c */ /* 0x040fe80003f05270 */
[----:B------:R-:W-:Y:S02]  /*99d0*/  SEL R107, R107, RZ, P0 ;  /* 0x000000ff6b6b7207 */ /* 0x000fe40000000000 */
[----:B-----5:R-:W-:Y:S04]  /*99e0*/  SEL R2, RZ, 0x1, P0 ;  /* 0x00000001ff027807 */ /* 0x020fe80000000000 */
[----:B------:R-:W-:Y:S02]  /*99f0*/  LOP3.LUT R113, R113, R2, RZ, 0x3c, !PT ;  /* 0x0000000271717212 */ /* 0x000fe400078e3cff */
.L_x_127:
[----:B------:R-:W-:Y:S05]  /*9a00*/  BSYNC B1 ;  /* 0x0000000000017941 */ /* 0x000fea0003800000 */
.L_x_126:
[----:B------:R-:W-:Y:S04]  /*9a10*/  SHF.R.U32.HI R3, RZ, 0x15, R0 ;  /* 0x00000015ff037819 */ /* 0x000fe80000011600 */
[----:B------:R-:W-:Y:S04]  /*9a20*/  LOP3.LUT R2, R3, 0x3, RZ, 0xc0, !PT ;  /* 0x0000000303027812 */ /* 0x000fe800078ec0ff */
[----:B------:R-:W-:Y:S11]  /*9a30*/  ISETP.NE.AND P0, PT, R84, R2, PT ;  /* 0x000000025400720c */ /* 0x000ff60003f05270 */
[----:B------:R-:W-:Y:S02]  /*9a40*/  @!UPT UIADD3 URZ, UPT, UPT, URZ, URZ, URZ ;  /* 0x000000fffffff290 */ /* 0x000fe4000fffe0ff */
[----:B------:R-:W-:Y:S05]  /*9a50*/  @P0 BRA `(.L_x_131) ;  /* 0x0000000000bc0947 */ /* 0x000fea0003800000 */
[----:B------:R-:W-:Y:S02]  /*9a60*/  LOP3.LUT P0, RZ, R3, 0x3, R86, 0x48, !PT ;  /* 0x0000000303ff7812 */ /* 0x000fe40007804856 */
[----:B------:R-:W-:Y:S11]  /*9a70*/  MOV R16, R0 ;  /* 0x0000000000107202 */ /* 0x000ff60000000f00 */
[----:B------:R-:W-:Y:S05]  /*9a80*/  @!P0 BRA `(.L_x_132) ;  /* 0x0000000000408947 */ /* 0x000fea0003800000 */
[----:B------:R-:W5:Y:S01]  /*9a90*/  LDCU.64 UR8, c[0x4][0x70] ;  /* 0x01000e00ff0877ac */ /* 0x000f620008000a00 */
[----:B------:R-:W-:Y:S01]  /*9aa0*/  MOV R15, 0x0 ;  /* 0x00000000000f7802 */ /* 0x000fe20000000f00 */
[----:B------:R-:W-:Y:S02]  /*9ab0*/  HFMA2 R12, -RZ, RZ, 0, 5.9604644775390625e-08 ;  /* 0x00000001ff0c7431 */ /* 0x000fe400000001ff */
[----:B------:R-:W-:Y:S02]  /*9ac0*/  IMAD.MOV.U32 R8, RZ, RZ, 0x192 ;  /* 0x00000192ff087424 */ /* 0x000fe400078e00ff */
[----:B------:R-:W-:Y:S01]  /*9ad0*/  IMAD.MOV.U32 R13, RZ, RZ, RZ ;  /* 0x000000ffff0d7224 */ /* 0x000fe200078e00ff */
[----:B------:R-:W1:Y:S01]  /*9ae0*/  LDCU.64 UR6, c[0x4][0x78] ;  /* 0x01000f00ff0677ac */ /* 0x000e620008000a00 */
[----:B------:R-:W2:Y:S01]  /*9af0*/  LDC.64 R14, c[0x4][R15] ;  /* 0x010000000f0e7b82 */ /* 0x000ea20000000a00 */
[----:B------:R-:W3:Y:S01]  /*9b00*/  LDCU.64 UR4, c[0x4][0x10] ;  /* 0x01000200ff0477ac */ /* 0x000ee20008000a00 */
[----:B-----5:R-:W-:Y:S01]  /*9b10*/  MOV R5, UR9 ;  /* 0x0000000900057c02 */ /* 0x020fe20008000f00 */
[----:B------:R-:W-:Y:S01]  /*9b20*/  IMAD.U32 R4, RZ, RZ, UR8 ;  /* 0x00000008ff047e24 */ /* 0x000fe2000f8e00ff */
[----:B-1----:R-:W-:Y:S01]  /*9b30*/  MOV R7, UR7 ;  /* 0x0000000700077c02 */ /* 0x002fe20008000f00 */
[----:B------:R-:W-:Y:S01]  /*9b40*/  IMAD.U32 R6, RZ, RZ, UR6 ;  /* 0x00000006ff067e24 */ /* 0x000fe2000f8e00ff */
[----:B---3--:R-:W-:Y:S01]  /*9b50*/  MOV R11, UR5 ;  /* 0x00000005000b7c02 */ /* 0x008fe20008000f00 */
[----:B------:R-:W-:Y:S02]  /*9b60*/  IMAD.U32 R10, RZ, RZ, UR4 ;  /* 0x00000004ff0a7e24 */ /* 0x000fe4000f8e00ff */
[----:B------:R-:W-:Y:S07]  /*9b70*/  LEPC R20, `(.L_x_132) ;  /* 0x000000001014794e */ /* 0x000fee0000000000 */
[----:B--2-4-:R-:W-:Y:S05]  /*9b80*/  CALL.ABS.NOINC R14 ;  /* 0x000000000e007343 */ /* 0x014fea0003c00000 */
.L_x_132:
        /* <DEDUP_REMOVED lines=12> */
[----:B------:R-:W5:Y:S01]  /*9c50*/  LDCU.64 UR6, c[0x4][0x78] ;  /* 0x01000f00ff0677ac */ /* 0x000f620008000a00 */
[----:B------:R-:W2:Y:S01]  /*9c60*/  LDC.64 R14, c[0x4][R15] ;  /* 0x010000000f0e7b82 */ /* 0x000ea20000000a00 */
[----:B------:R-:W3:Y:S01]  /*9c70*/  LDCU.64 UR4, c[0x4][0x10] ;  /* 0x01000200ff0477ac */ /* 0x000ee20008000a00 */
[----:B-1----:R-:W-:Y:S01]  /*9c80*/  MOV R5, UR9 ;  /* 0x0000000900057c02 */ /* 0x002fe20008000f00 */
[----:B------:R-:W-:Y:S01]  /*9c90*/  IMAD.U32 R4, RZ, RZ, UR8 ;  /* 0x00000008ff047e24 */ /* 0x000fe2000f8e00ff */
[----:B-----5:R-:W-:Y:S01]  /*9ca0*/  MOV R7, UR7 ;  /* 0x0000000700077c02 */ /* 0x020fe20008000f00 */
[----:B------:R-:W-:Y:S01]  /*9cb0*/  IMAD.U32 R6, RZ, RZ, UR6 ;  /* 0x00000006ff067e24 */ /* 0x000fe2000f8e00ff */
[----:B---3--:R-:W-:Y:S01]  /*9cc0*/  MOV R11, UR5 ;  /* 0x00000005000b7c02 */ /* 0x008fe20008000f00 */
[----:B------:R-:W-:Y:S02]  /*9cd0*/  IMAD.U32 R10, RZ, RZ, UR4 ;  /* 0x00000004ff0a7e24 */ /* 0x000fe4000f8e00ff */
[----:B------:R-:W-:Y:S07]  /*9ce0*/  LEPC R20, `(.L_x_133) ;  /* 0x000000001014794e */ /* 0x000fee0000000000 */
[----:B--2-4-:R-:W-:Y:S05]  /*9cf0*/  CALL.ABS.NOINC R14 ;  /* 0x000000000e007343 */ /* 0x014fea0003c00000 */
.L_x_133:
[----:B------:R-:W-:Y:S05]  /*9d00*/  WARPSYNC.ALL ;  /* 0x0000000000007948 */ /* 0x000fea0003800000 */
[----:B------:R-:W-:Y:S11]  /*9d10*/  R2UR UR4, R16 ;  /* 0x00000000100472ca */ /* 0x000ff600000e0000 */
[----:B------:R-:W-:Y:S02]  /*9d20*/  @!UPT UIADD3 URZ, UPT, UPT, URZ, URZ, URZ ;  /* 0x000000fffffff290 */ /* 0x000fe4000fffe0ff */
[----:B------:R-:W1:Y:S02]  /*9d30*/  LDTM.x16 R4, tmem[UR4+0x20] ;  /* 0x00002004000479ee */ /* 0x000e640008240000 */
[----:B-1----:R-:W-:Y:S01]  /*9d40*/  NOP ;  /* 0x0000000000007918 */ /* 0x002fe20000000000 */
.L_x_131:
[----:B---3--:R-:W-:Y:S01]  /*9d50*/  SHF.L.U32 R3, R52, 0x10, RZ ;  /* 0x0000001034037819 */ /* 0x008fe200000006ff */
[C---:B------:R-:W-:Y:S01]  /*9d60*/  FMUL R0, R43.reuse, R24 ;  /* 0x000000182b007220 */ /* 0x040fe20000400000 */
[----:B------:R-:W-:Y:S01]  /*9d70*/  ISETP.NE.AND P1, PT, R84, R2, PT ;  /* 0x000000025400720c */ /* 0x000fe20003f25270 */
[----:B------:R-:W-:Y:S01]  /*9d80*/  FMUL R2, R43, R25 ;  /* 0x000000192b027220 */ /* 0x000fe20000400000 */
[----:B-1----:R-:W-:Y:S01]  /*9d90*/  LOP3.LUT R21, R52, 0xffff0000, RZ, 0xc0, !PT ;  /* 0xffff000034157812 */ /* 0x002fe200078ec0ff */
[----:B------:R-:W-:Y:S01]  /*9da0*/  FFMA R0, R45, R3, R0 ;  /* 0x000000032d007223 */ /* 0x000fe20000000000 */
[----:B------:R-:W-:Y:S01]  /*9db0*/  SHF.L.U32 R22, R53, 0x10, RZ ;  /* 0x0000001035167819 */ /* 0x000fe200000006ff */
[----:B------:R-:W-:Y:S01]  /*9dc0*/  FMUL R3, R43, R26 ;  /* 0x0000001a2b037220 */ /* 0x000fe20000400000 */
[----:B------:R-:W-:Y:S01]  /*9dd0*/  LOP3.LUT R23, R53, 0xffff0000, RZ, 0xc0, !PT ;  /* 0xffff000035177812 */ /* 0x000fe200078ec0ff */
[----:B------:R-:W-:Y:S01]  /*9de0*/  FMUL R20, R43, R27 ;  /* 0x0000001b2b147220 */ /* 0x000fe20000400000 */
[----:B--2---:R-:W-:Y:S01]  /*9df0*/  SHF.L.U32 R40, R54, 0x10, RZ ;  /* 0x0000001036287819 */ /* 0x004fe200000006ff */
[----:B------:R-:W-:Y:S01]  /*9e00*/  FFMA R2, R45, R21, R2 ;  /* 0x000000152d027223 */ /* 0x000fe20000000002 */
[----:B------:R-:W-:Y:S01]  /*9e10*/  LOP3.LUT R41, R57, 0xffff0000, RZ, 0xc0, !PT ;  /* 0xffff000039297812 */ /* 0x000fe200078ec0ff */
[C---:B------:R-:W-:Y:S01]  /*9e20*/  FFMA R3, R45.reuse, R22, R3 ;  /* 0x000000162d037223 */ /* 0x040fe20000000003 */
[----:B----4-:R-:W-:Y:S01]  /*9e30*/  LOP3.LUT R42, R66, 0xffff0000, RZ, 0xc0, !PT ;  /* 0xffff0000422a7812 */ /* 0x010fe200078ec0ff */
[----:B------:R-:W-:Y:S01]  /*9e40*/  FFMA R20, R45, R23, R20 ;  /* 0x000000172d147223 */ /* 0x000fe20000000014 */
[----:B------:R-:W-:Y:S01]  /*9e50*/  LOP3.LUT R23, R54, 0xffff0000, RZ, 0xc0, !PT ;  /* 0xffff000036177812 */ /* 0x000fe200078ec0ff */
[C---:B------:R-:W-:Y:S01]  /*9e60*/  FMUL R21, R43.reuse, R28 ;  /* 0x0000001c2b157220 */ /* 0x040fe20000400000 */
[----:B------:R-:W-:Y:S01]  /*9e70*/  F2FP.BF16.F32.PACK_AB R48, R2, R0 ;  /* 0x000000000230723e */ /* 0x000fe200000010ff */
        /* <DEDUP_REMOVED lines=115> */
[----:B------:R-:W-:Y:S01]  /*a5b0*/  ULEA UR5, UR44, UR43, 0xc ;  /* 0x0000002b2c057291 */ /* 0x000fe2000f8e60ff */
[----:B------:R-:W-:Y:S01]  /*a5c0*/  UMOV UR58, UR50 ;  /* 0x00000032003a7c82 */ /* 0x000fe20008000000 */
[----:B------:R-:W-:Y:S02]  /*a5d0*/  UMOV UR59, UR52 ;  /* 0x00000034003b7c82 */ /* 0x000fe40008000000 */
[----:B------:R-:W-:Y:S02]  /*a5e0*/  UIADD3 UR56, UPT, UPT, UR5, 0x200, URZ ;  /* 0x0000020005387890 */ /* 0x000fe4000fffe0ff */
[----:B------:R-:W-:Y:S02]  /*a5f0*/  UIADD3 UR8, UPT, UPT, UR5, 0xa00, URZ ;  /* 0x00000a0005087890 */ /* 0x000fe4000fffe0ff */
        /* <DEDUP_REMOVED lines=8> */
.L_x_135:
[----:B------:R-:W-:Y:S05]  /*a680*/  BSYNC.RECONVERGENT B0 ;  /* 0x0000000000007941 */ /* 0x000fea0003800200 */
.L_x_134:
[----:B------:R-:W-:Y:S01]  /*a690*/  UISETP.NE.AND UP1, UPT, UR48, URZ, UPT ;  /* 0x000000ff3000728c */ /* 0x000fe2000bf25270 */
[----:B------:R-:W-:Y:S01]  /*a6a0*/  BSSY.RECONVERGENT B0, `(.L_x_136) ;  /* 0x0000008000007945 */ /* 0x000fe20003800200 */
[----:B------:R-:W-:Y:S04]  /*a6b0*/  UIADD3 UR4, UPT, UPT, UR44, 0x1, URZ ;  /* 0x000000012c047890 */ /* 0x000fe8000fffe0ff */
[----:B------:R-:W-:Y:S02]  /*a6c0*/  UISETP.NE.AND UP0, UPT, UR4, 0x3, UPT ;  /* 0x000000030400788c */ /* 0x000fe4000bf05270 */
[----:B------:R-:W-:Y:S02]  /*a6d0*/  UISETP.EQ.XOR UP1, UPT, UR4, 0x3, UP1 ;  /* 0x000000030400788c */ /* 0x000fe40008f22a70 */
[----:B------:R-:W-:Y:S02]  /*a6e0*/  USEL UR45, UR4, URZ, UP0 ;  /* 0x000000ff042d7287 */ /* 0x000fe40008000000 */
[----:B------:R-:W-:Y:S01]  /*a6f0*/  UP2UR UR46, UPR, URZ, 0x2 ;  /* 0x00000002ff2e7883 */ /* 0x000fe20008000000 */
[----:B------:R-:W-:Y:S11]  /*a700*/  @P0 BRA `(.L_x_137) ;  /* 0x0000000000040947 */ /* 0x000ff60003800000 */
[----:B------:R-:W-:Y:S04]  /*a710*/  DEPBAR.LE SB0, 0x1 ;  /* 0x000080400000791a */ /* 0x000fe80000000000 */
.L_x_137:
[----:B------:R-:W-:Y:S05]  /*a720*/  BSYNC.RECONVERGENT B0 ;  /* 0x0000000000007941 */ /* 0x000fea0003800200 */
.L_x_136:
[----:B------:R-:W1:Y:S08]  /*a730*/  S2UR UR51, SR_CgaCtaId ;  /* 0x00000000003379c3 */ /* 0x000e700000008800 */
[----:B------:R-:W-:Y:S01]  /*a740*/  BAR.SYNC.DEFER_BLOCKING 0x1, 0x80 ;  /* 0x0042000000007b1d */ /* 0x000fe20000010000 */
[----:B------:R-:W-:Y:S01]  /*a750*/  ISETP.NE.AND P1, PT, R98, RZ, PT ;  /* 0x000000ff6200720c */ /* 0x000fe20003f25270 */
[----:B------:R-:W-:Y:S01]  /*a760*/  IMAD.U32 R0, RZ, RZ, UR47 ;  /* 0x0000002fff007e24 */ /* 0x000fe2000f8e00ff */
[----:B------:R-:W-:Y:S04]  /*a770*/  UIADD3 UR4, UPT, UPT, UR47, 0x1, URZ ;  /* 0x000000012f047890 */ /* 0x000fe8000fffe0ff */
        /* <DEDUP_REMOVED lines=9> */
[----:B------:R1:W-:Y:S05]  /*a810*/  @P1 SYNCS.ARRIVE.TRANS64.RED.A1T0 RZ, [R46+URZ], RZ ;  /* 0x000000ff2eff19a7 */ /* 0x0003ea00081004ff */
[----:B------:R-:W-:Y:S04]  /*a820*/  LEA R2, R107, UR43, 0x3 ;  /* 0x0000002b6b027c11 */ /* 0x000fe8000f8e18ff */
[----:B------:R-:W3:Y:S02]  /*a830*/  @P1 SYNCS.PHASECHK.TRANS64.TRYWAIT P0, [R2+URZ+0x40], R0 ;  /* 0x00004000020015a7 */ /* 0x000ee400080011ff */
[----:B---3--:R-:W-:Y:S01]  /*a840*/  @P1 SEL R112, RZ, 0x1, !P0 ;  /* 0x00000001ff701807 */ /* 0x008fe20004000000 */
[----:B-1----:R-:W-:Y:S06]  /*a850*/  @!P1 BRA `(.L_x_139) ;  /* 0x0000000000449947 */ /* 0x002fec0003800000 */
        /* <DEDUP_REMOVED lines=10> */
.L_x_141:
[----:B------:R-:W-:Y:S05]  /*a900*/  BSYNC B0 ;  /* 0x0000000000007941 */ /* 0x000fea0003800000 */
.L_x_140:
[----:B------:R-:W-:Y:S11]  /*a910*/  ISETP.NE.AND P0, PT, R114, RZ, PT ;  /* 0x000000ff7200720c */ /* 0x000ff60003f05270 */
[----:B------:R-:W-:Y:S02]  /*a920*/  @!UPT UIADD3 URZ, UPT, UPT, URZ, URZ, URZ ;  /* 0x000000fffffff290 */ /* 0x000fe4000fffe0ff */
[----:B------:R3:W4:Y:S04]  /*a930*/  @P0 LDS.128 R52, [R107+UR43+0x200] ;  /* 0x0002002b6b340984 */ /* 0x0007280008000c00 */
[----:B------:R3:W1:Y:S04]  /*a940*/  @P0 LDS.128 R64, [R107+UR43+0xa00] ;  /* 0x000a002b6b400984 */ /* 0x0006680008000c00 */
[----:B------:R3:W1:Y:S04]  /*a950*/  @P0 LDS.128 R56, [R0+0x200] ;  /* 0x0002000000380984 */ /* 0x0006680000000c00 */
[----:B------:R3:W1:Y:S02]  /*a960*/  @P0 LDS.128 R68, [R0+0xa00] ;  /* 0x000a000000440984 */ /* 0x0006640000000c00 */
.L_x_139:
[----:B------:R-:W-:Y:S05]  /*a970*/  BSYNC B1 ;  /* 0x0000000000017941 */ /* 0x000fea0003800000 */
.L_x_138:
[----:B------:R-:W-:Y:S05]  /*a980*/  VIADD R106, R106, 0x400010 ;  /* 0x004000106a6a7836 */ /* 0x000fea0000000000 */
[----:B---3--:R-:W-:Y:S04]  /*a990*/  SHF.R.U32.HI R0, RZ, 0x15, R106 ;  /* 0x00000015ff007819 */ /* 0x008fe8000001166a */
[----:B-1----:R-:W-:Y:S04]  /*a9a0*/  LOP3.LUT R2, R0, 0x3, RZ, 0xc0, !PT ;  /* 0x0000000300027812 */ /* 0x002fe800078ec0ff */
        /* <DEDUP_REMOVED lines=11> */
[----:B------:R-:W3:Y:S01]  /*aa60*/  LDCU.64 UR6, c[0x4][0x78] ;  /* 0x01000f00ff0677ac */ /* 0x000ee20008000a00 */
[----:B------:R-:W2:Y:S01]  /*aa70*/  LDC.64 R14, c[0x4][R15] ;  /* 0x010000000f0e7b82 */ /* 0x000ea20000000a00 */
[----:B------:R-:W5:Y:S01]  /*aa80*/  LDCU.64 UR4, c[0x4][0x10] ;  /* 0x01000200ff0477ac */ /* 0x000f620008000a00 */
[----:B-1----:R-:W-:Y:S01]  /*aa90*/  MOV R5, UR9 ;  /* 0x0000000900057c02 */ /* 0x002fe20008000f00 */
[----:B------:R-:W-:Y:S01]  /*aaa0*/  IMAD.U32 R4, RZ, RZ, UR8 ;  /* 0x00000008ff047e24 */ /* 0x000fe2000f8e00ff */
[----:B---3--:R-:W-:Y:S01]  /*aab0*/  MOV R7, UR7 ;  /* 0x0000000700077c02 */ /* 0x008fe20008000f00 */
[----:B------:R-:W-:Y:S01]  /*aac0*/  IMAD.U32 R6, RZ, RZ, UR6 ;  /* 0x00000006ff067e24 */ /* 0x000fe2000f8e00ff */
[----:B-----5:R-:W-:Y:S01]  /*aad0*/  MOV R11, UR5 ;  /* 0x00000005000b7c02 */ /* 0x020fe20008000f00 */
[----:B------:R-:W-:Y:S02]  /*aae0*/  IMAD.U32 R10, RZ, RZ, UR4 ;  /* 0x00000004ff0a7e24 */ /* 0x000fe4000f8e00ff */
[----:B------:R-:W-:Y:S07]  /*aaf0*/  LEPC R20, `(.L_x_144) ;  /* 0x000000001014794e */ /* 0x000fee0000000000 */
[----:B--2-4-:R-:W-:Y:S05]  /*ab00*/  CALL.ABS.NOINC R14 ;  /* 0x000000000e007343 */ /* 0x014fea0003c00000 */
.L_x_144:
        /* <DEDUP_REMOVED lines=23> */
.L_x_145:
[----:B------:R-:W-:Y:S05]  /*ac80*/  WARPSYNC.ALL ;  /* 0x0000000000007948 */ /* 0x000fea0003800000 */
[----:B------:R-:W-:Y:S11]  /*ac90*/  R2UR UR4, R16 ;  /* 0x00000000100472ca */ /* 0x000ff600000e0000 */
[----:B------:R-:W-:Y:S02]  /*aca0*/  @!UPT UIADD3 URZ, UPT, UPT, URZ, URZ, URZ ;  /* 0x000000fffffff290 */ /* 0x000fe4000fffe0ff */
[----:B------:R-:W1:Y:S02]  /*acb0*/  LDTM.x16 R4, tmem[UR4+0x20] ;  /* 0x00002004000479ee */ /* 0x000e640008240000 */
[----:B-1----:R-:W-:Y:S01]  /*acc0*/  NOP ;  /* 0x0000000000007918 */ /* 0x002fe20000000000 */
.L_x_143:
[----:B------:R-:W-:Y:S01]  /*acd0*/  ISETP.NE.AND P1, PT, R84, R2, PT ;  /* 0x000000025400720c */ /* 0x000fe20003f25270 */
[----:B------:R-:W-:Y:S05]  /*ace0*/  WARPSYNC.ALL ;  /* 0x0000000000007948 */ /* 0x000fea0003800000 */
[C---:B----4-:R-:W-:Y:S01]  /*acf0*/  SHF.L.U32 R3, R52.reuse, 0x10, RZ ;  /* 0x0000001034037819 */ /* 0x050fe200000006ff */
[----:B------:R-:W-:Y:S01]  /*ad00*/  NOP ;  /* 0x0000000000007918 */ /* 0x000fe20000000000 */
[----:B--2---:R-:W-:Y:S01]  /*ad10*/  LOP3.LUT R40, R52, 0xffff0000, RZ, 0xc0, !PT ;  /* 0xffff000034287812 */ /* 0x004fe200078ec0ff */
[----:B------:R-:W-:Y:S01]  /*ad20*/  FMUL R0, R43, R24 ;  /* 0x000000182b007220 */ /* 0x000fe20000400000 */
[----:B------:R-:W-:Y:S01]  /*ad30*/  SHF.L.U32 R41, R53, 0x10, RZ ;  /* 0x0000001035297819 */ /* 0x000fe200000006ff */
[C---:B------:R-:W-:Y:S01]  /*ad40*/  FMUL R20, R43.reuse, R4 ;  /* 0x000000042b147220 */ /* 0x040fe20000400000 */
[----:B------:R-:W-:Y:S01]  /*ad50*/  MOV R4, UR45 ;  /* 0x0000002d00047c02 */ /* 0x000fe20008000f00 */
[----:B------:R-:W-:Y:S01]  /*ad60*/  FMUL R2, R43, R25 ;  /* 0x000000192b027220 */ /* 0x000fe20000400000 */
[----:B------:R-:W-:Y:S01]  /*ad70*/  LOP3.LUT R42, R53, 0xffff0000, RZ, 0xc0, !PT ;  /* 0xffff0000352a7812 */ /* 0x000fe200078ec0ff */
[C---:B------:R-:W-:Y:S01]  /*ad80*/  FFMA R0, R45.reuse, R3, R0 ;  /* 0x000000032d007223 */ /* 0x040fe20000000000 */
[----:B------:R-:W-:Y:S01]  /*ad90*/  @!P1 LEA R104, R4, R104, 0xc ;  /* 0x0000006804689211 */ /* 0x000fe200078e60ff */
[----:B------:R-:W-:Y:S01]  /*ada0*/  FFMA R2, R45, R40, R2 ;  /* 0x000000282d027223 */ /* 0x000fe20000000002 */
[----:B------:R-:W-:Y:S01]  /*adb0*/  R2UR UR4, R105 ;  /* 0x00000000690472ca */ /* 0x000fe200000e0000 */
[C---:B------:R-:W-:Y:S01]  /*adc0*/  FMUL R3, R43.reuse, R26 ;  /* 0x0000001a2b037220 */ /* 0x040fe20000400000 */
[----:B------:R-:W-:Y:S01]  /*add0*/  SHF.L.U32 R44, R54, 0x10, RZ ;  /* 0x00000010362c7819 */ /* 0x000fe200000006ff */
[C---:B------:R-:W-:Y:S01]  /*ade0*/  FMUL R4, R43.reuse, R27 ;  /* 0x0000001b2b047220 */ /* 0x040fe20000400000 */
[----:B------:R-:W-:Y:S01]  /*adf0*/  F2FP.BF16.F32.PACK_AB R100, R2, R0 ;  /* 0x000000000264723e */ /* 0x000fe200000010ff */
[----:B------:R-:W-:Y:S01]  /*ae00*/  FMUL R21, R43, R5 ;  /* 0x000000052b157220 */ /* 0x000fe20000400000 */
[----:B------:R-:W-:Y:S01]  /*ae10*/  @!P1 IADD3 R5, PT, PT, R104, UR43, RZ ;  /* 0x0000002b68059c10 */ /* 0x000fe2000fffe0ff */
[C---:B------:R-:W-:Y:S01]  /*ae20*/  FFMA R3, R45.reuse, R41, R3 ;  /* 0x000000292d037223 */ /* 0x040fe20000000003 */
[----:B------:R-:W-:Y:S01]  /*ae30*/  LOP3.LUT R46, R54, 0xffff0000, RZ, 0xc0, !PT ;  /* 0xffff0000362e7812 */ /* 0x000fe200078ec0ff */
[----:B------:R-:W-:Y:S01]  /*ae40*/  FFMA R4, R45, R42, R4 ;  /* 0x0000002a2d047223 */ /* 0x000fe20000000004 */
[----:B------:R-:W-:Y:S01]  /*ae50*/  SHF.L.U32 R47, R55, 0x10, RZ ;  /* 0x00000010372f7819 */ /* 0x000fe200000006ff */
[----:B------:R-:W-:Y:S01]  /*ae60*/  FMUL R0, R43, R28 ;  /* 0x0000001c2b007220 */ /* 0x000fe20000400000 */
[----:B------:R-:W-:Y:S01]  /*ae70*/  @!P1 IADD3 R99, PT, PT, R99, R5, RZ ;  /* 0x0000000563639210 */ /* 0x000fe20007ffe0ff */
[----:B------:R-:W-:Y:S01]  /*ae80*/  FMUL R2, R43, R29 ;  /* 0x0000001d2b027220 */ /* 0x000fe20000400000 */
[----:B------:R-:W-:Y:S01]  /*ae90*/  LOP3.LUT R48, R55, 0xffff0000, RZ, 0xc0, !PT ;  /* 0xffff000037307812 */ /* 0x000fe200078ec0ff */
[C---:B------:R-:W-:Y:S01]  /*aea0*/  FMUL R5, R43.reuse, R30 ;  /* 0x0000001e2b057220 */ /* 0x040fe20000400000 */
[C---:B------:R-:W-:Y:S01]  /*aeb0*/  SHF.L.U32 R49, R56.reuse, 0x10, RZ ;  /* 0x0000001038317819 */ /* 0x040fe200000006ff */
[C---:B------:R-:W-:Y:S01]  /*aec0*/  FMUL R22, R43.reuse, R6 ;  /* 0x000000062b167220 */ /* 0x040fe20000400000 */
[----:B------:R-:W-:Y:S01]  /*aed0*/  LOP3.LUT R50, R56, 0xffff0000, RZ, 0xc0, !PT ;  /* 0xffff000038327812 */ /* 0x000fe200078ec0ff */
[----:B------:R-:W-:Y:S01]  /*aee0*/  FMUL R6, R43, R31 ;  /* 0x0000001f2b067220 */ /* 0x000fe20000400000 */
[----:B------:R-:W-:Y:S01]  /*aef0*/  F2FP.BF16.F32.PACK_AB R101, R4, R3 ;  /* 0x000000030465723e */ /* 0x000fe200000010ff */
[----:B------:R-:W-:Y:S01]  /*af00*/  FFMA R0, R45, R44, R0 ;  /* 0x0000002c2d007223 */ /* 0x000fe20000000000 */
[----:B------:R-:W-:Y:S01]  /*af10*/  SHF.L.U32 R51, R57, 0x10, RZ ;  /* 0x0000001039337819 */ /* 0x000fe200000006ff */
[----:B------:R-:W-:Y:S01]  /*af20*/  FMUL R23, R43, R7 ;  /* 0x000000072b177220 */ /* 0x000fe20000400000 */
[----:B------:R-:W-:Y:S01]  /*af30*/  LOP3.LUT R52, R57, 0xffff0000, RZ, 0xc0, !PT ;  /* 0xffff000039347812 */ /* 0x000fe200078ec0ff */
[----:B------:R-:W-:Y:S01]  /*af40*/  FFMA R2, R45, R46, R2 ;  /* 0x0000002e2d027223 */ /* 0x000fe20000000002 */
[C---:B------:R-:W-:Y:S01]  /*af50*/  SHF.L.U32 R53, R58.reuse, 0x10, RZ ;  /* 0x000000103a357819 */ /* 0x040fe200000006ff */
[C---:B------:R-:W-:Y:S01]  /*af60*/  FMUL R7, R43.reuse, R32 ;  /* 0x000000202b077220 */ /* 0x040fe20000400000 */
[----:B------:R-:W-:Y:S01]  /*af70*/  LOP3.LUT R54, R58, 0xffff0000, RZ, 0xc0, !PT ;  /* 0xffff00003a367812 */ /* 0x000fe200078ec0ff */
[----:B------:R-:W-:Y:S01]  /*af80*/  FMUL R3, R43, R33 ;  /* 0x000000212b037220 */ /* 0x000fe20000400000 */
[----:B------:R-:W-:Y:S01]  /*af90*/  F2FP.BF16.F32.PACK_AB R102, R2, R0 ;  /* 0x000000000266723e */ /* 0x000fe200000010ff */
[----:B------:R-:W-:Y:S01]  /*afa0*/  FFMA R5, R45, R47, R5 ;  /* 0x0000002f2d057223 */ /* 0x000fe20000000005 */
[----:B------:R-:W-:Y:S01]  /*afb0*/  SHF.L.U32 R55, R59, 0x10, RZ ;  /* 0x000000103b377819 */ /* 0x000fe200000006ff */
[----:B------:R-:W-:Y:S01]  /*afc0*/  FFMA R6, R45, R48, R6 ;  /* 0x000000302d067223 */ /* 0x000fe20000000006 */
[----:B------:R-:W-:Y:S01]  /*afd0*/  LOP3.LUT R56, R59, 0xffff0000, RZ, 0xc0, !PT ;  /* 0xffff00003b387812 */ /* 0x000fe200078ec0ff */
[C---:B------:R-:W-:Y:S01]  /*afe0*/  FFMA R7, R45.reuse, R49, R7 ;  /* 0x000000312d077223 */ /* 0x040fe20000000007 */
[----:B------:R-:W-:Y:S01]  /*aff0*/  SHF.L.U32 R57, R64, 0x10, RZ ;  /* 0x0000001040397819 */ /* 0x000fe200000006ff */
[----:B------:R-:W-:Y:S01]  /*b000*/  UIADD3 UR4, UPT, UPT, UR4, 0xb0, URZ ;  /* 0x000000b004047890 */ /* 0x000fe2000fffe0ff */
[----:B------:R-:W-:Y:S01]  /*b010*/  F2FP.BF16.F32.PACK_AB R103, R6, R5 ;  /* 0x000000050667723e */ /* 0x000fe200000010ff */
[----:B------:R-:W-:Y:S01]  /*b020*/  FFMA R3, R45, R50, R3 ;  /* 0x000000322d037223 */ /* 0x000fe20000000003 */
[----:B------:R-:W-:Y:S01]  /*b030*/  LOP3.LUT R58, R64, 0xffff0000, RZ, 0xc0, !PT ;  /* 0xffff0000403a7812 */ /* 0x000fe200078ec0ff */
[----:B------:R-:W-:Y:S01]  /*b040*/  FMUL R0, R43, R34 ;  /* 0x000000222b007220 */ /* 0x000fe20000400000 */
[----:B------:R-:W-:Y:S01]  /*b050*/  SHF.L.U32 R59, R65, 0x10, RZ ;  /* 0x00000010413b7819 */ /* 0x000fe200000006ff */
[----:B------:R-:W-:Y:S01]  /*b060*/  FMUL R2, R43, R35 ;  /* 0x000000232b027220 */ /* 0x000fe20000400000 */
[----:B------:R-:W-:Y:S01]  /*b070*/  F2FP.BF16.F32.PACK_AB R28, R3, R7 ;  /* 0x00000007031c723e */ /* 0x000fe200000010ff */
[----:B------:R-:W-:Y:S01]  /*b080*/  UPRMT UR4, UR51, 0x654, UR4 ;  /* 0x0000065433047896 */ /* 0x000fe20008000004 */
[----:B------:R-:W-:Y:S01]  /*b090*/  LOP3.LUT R60, R65, 0xffff0000, RZ, 0xc0, !PT ;  /* 0xffff0000413c7812 */ /* 0x000fe200078ec0ff */
[C---:B------:R-:W-:Y:S01]  /*b0a0*/  FMUL R4, R43.reuse, R36 ;  /* 0x000000242b047220 */ /* 0x040fe20000400000 */
[C---:B------:R-:W-:Y:S01]  /*b0b0*/  SHF.L.U32 R61, R66.reuse, 0x10, RZ ;  /* 0x00000010423d7819 */ /* 0x040fe200000006ff */
[----:B------:R-:W-:Y:S01]  /*b0c0*/  FMUL R5, R43, R37 ;  /* 0x000000252b057220 */ /* 0x000fe20000400000 */
[----:B------:R-:W-:Y:S01]  /*b0d0*/  LOP3.LUT R62, R66, 0xffff0000, RZ, 0xc0, !PT ;  /* 0xffff0000423e7812 */ /* 0x000fe200078ec0ff */
[----:B------:R-:W-:Y:S01]  /*b0e0*/  FFMA R0, R45, R51, R0 ;  /* 0x000000332d007223 */ /* 0x000fe20000000000 */
[----:B------:R-:W-:Y:S01]  /*b0f0*/  FMUL R6, R43, R38 ;  /* 0x000000262b067220 */ /* 0x000fe20000400000 */
[----:B------:R-:W-:Y:S01]  /*b100*/  FFMA R2, R45, R52, R2 ;  /* 0x000000342d027223 */ /* 0x000fe20000000002 */
[----:B------:R-:W-:Y:S01]  /*b110*/  FMUL R3, R43, R39 ;  /* 0x000000272b037220 */ /* 0x000fe20000400000 */
[C---:B------:R-:W-:Y:S01]  /*b120*/  FFMA R4, R45.reuse, R53, R4 ;  /* 0x000000352d047223 */ /* 0x040fe20000000004 */
[C---:B------:R-:W-:Y:S01]  /*b130*/  FFMA R5, R45.reuse, R54, R5 ;  /* 0x000000362d057223 */ /* 0x040fe20000000005 */
[C---:B------:R-:W-:Y:S01]  /*b140*/  FFMA R6, R45.reuse, R55, R6 ;  /* 0x000000372d067223 */ /* 0x040fe20000000006 */
[C---:B------:R-:W-:Y:S01]  /*b150*/  FFMA R3, R45.reuse, R56, R3 ;  /* 0x000000382d037223 */ /* 0x040fe20000000003 */
[----:B------:R-:W-:Y:S01]  /*b160*/  FFMA R20, R45, R57, R20 ;  /* 0x000000392d147223 */ /* 0x000fe20000000014 */
[----:B------:R-:W-:Y:S01]  /*b170*/  FMUL R8, R43, R8 ;  /* 0x000000082b087220 */ /* 0x000fe20000400000 */
[----:B------:R-:W-:Y:S01]  /*b180*/  SYNCS.ARRIVE.TRANS64.RED.A1T0 RZ, [UR4], RZ ;  /* 0x000000ffffff79a7 */ /* 0x000fe20008100404 */
[----:B------:R1:W-:Y:S01]  /*b190*/  @!P1 STS.128 [R104+UR43+0x200], R100 ;  /* 0x0002006468009988 */ /* 0x0003e20008000c2b */
[----:B------:R-:W-:Y:S01]  /*b1a0*/  SHF.L.U32 R63, R67, 0x10, RZ ;  /* 0x00000010433f7819 */ /* 0x000fe200000006ff */
[----:B------:R-:W-:Y:S01]  /*b1b0*/  FFMA R21, R45, R58, R21 ;  /* 0x0000003a2d157223 */ /* 0x000fe20000000015 */
[----:B------:R-:W-:Y:S01]  /*b1c0*/  LOP3.LUT R64, R67, 0xffff0000, RZ, 0xc0, !PT ;  /* 0xffff000043407812 */ /* 0x000fe200078ec0ff */
[----:B------:R-:W-:Y:S01]  /*b1d0*/  FMUL R9, R43, R9 ;  /* 0x000000092b097220 */ /* 0x000fe20000400000 */
[C---:B------:R-:W-:Y:S01]  /*b1e0*/  SHF.L.U32 R24, R68.reuse, 0x10, RZ ;  /* 0x0000001044187819 */ /* 0x040fe200000006ff */
[----:B------:R-:W-:Y:S01]  /*b1f0*/  FFMA R22, R45, R59, R22 ;  /* 0x0000003b2d167223 */ /* 0x000fe20000000016 */
[----:B------:R-:W-:Y:S01]  /*b200*/  LOP3.LUT R25, R68, 0xffff0000, RZ, 0xc0, !PT ;  /* 0xffff000044197812 */ /* 0x000fe200078ec0ff */
[----:B------:R-:W-:Y:S01]  /*b210*/  FMUL R10, R43, R10 ;  /* 0x0000000a2b0a7220 */ /* 0x000fe20000400000 */
[----:B------:R-:W-:Y:S01]  /*b220*/  FFMA R23, R45, R60, R23 ;  /* 0x0000003c2d177223 */ /* 0x000fe20000000017 */
[----:B------:R-:W-:Y:S01]  /*b230*/  FMUL R11, R43, R11 ;  /* 0x0000000b2b0b7220 */ /* 0x000fe20000400000 */
[----:B------:R-:W-:Y:S01]  /*b240*/  F2FP.BF16.F32.PACK_AB R29, R2, R0 ;  /* 0x00000000021d723e */ /* 0x000fe200000010ff */
[----:B------:R-:W-:Y:S01]  /*b250*/  FFMA R8, R45, R61, R8 ;  /* 0x0000003d2d087223 */ /* 0x000fe20000000008 */
[----:B------:R-:W-:Y:S01]  /*b260*/  F2FP.BF16.F32.PACK_AB R30, R5, R4 ;  /* 0x00000004051e723e */ /* 0x000fe200000010ff */
[----:B------:R-:W-:Y:S01]  /*b270*/  FMUL R12, R43, R12 ;  /* 0x0000000c2b0c7220 */ /* 0x000fe20000400000 */
[----:B------:R-:W-:Y:S01]  /*b280*/  F2FP.BF16.F32.PACK_AB R31, R3, R6 ;  /* 0x00000006031f723e */ /* 0x000fe200000010ff */
[----:B------:R-:W-:Y:S01]  /*b290*/  FFMA R9, R45, R62, R9 ;  /* 0x0000003e2d097223 */ /* 0x000fe20000000009 */
[----:B------:R-:W-:Y:S01]  /*b2a0*/  FMUL R13, R43, R13 ;  /* 0x0000000d2b0d7220 */ /* 0x000fe20000400000 */
[----:B------:R-:W-:Y:S01]  /*b2b0*/  SHF.L.U32 R26, R69, 0x10, RZ ;  /* 0x00000010451a7819 */ /* 0x000fe200000006ff */
[----:B------:R-:W-:Y:S01]  /*b2c0*/  FFMA R10, R45, R63, R10 ;  /* 0x0000003f2d0a7223 */ /* 0x000fe2000000000a */
[----:B------:R1:W-:Y:S01]  /*b2d0*/  @!P1 STS.128 [R99+0x200], R28 ;  /* 0x0002001c63009388 */ /* 0x0003e20000000c00 */
[----:B------:R-:W-:Y:S01]  /*b2e0*/  FMUL R14, R43, R14 ;  /* 0x0000000e2b0e7220 */ /* 0x000fe20000400000 */
[----:B------:R-:W-:Y:S01]  /*b2f0*/  LOP3.LUT R40, R69, 0xffff0000, RZ, 0xc0, !PT ;  /* 0xffff000045287812 */ /* 0x000fe200078ec0ff */
[----:B------:R-:W-:Y:S01]  /*b300*/  FFMA R11, R45, R64, R11 ;  /* 0x000000402d0b7223 */ /* 0x000fe2000000000b */
[----:B------:R-:W-:Y:S01]  /*b310*/  FMUL R15, R43, R15 ;  /* 0x0000000f2b0f7220 */ /* 0x000fe20000400000 */
[C---:B------:R-:W-:Y:S01]  /*b320*/  SHF.L.U32 R65, R70.reuse, 0x10, RZ ;  /* 0x0000001046417819 */ /* 0x040fe200000006ff */
[----:B------:R-:W-:Y:S01]  /*b330*/  FFMA R12, R45, R24, R12 ;  /* 0x000000182d0c7223 */ /* 0x000fe2000000000c */
[----:B------:R-:W-:Y:S01]  /*b340*/  FMUL R16, R43, R16 ;  /* 0x000000102b107220 */ /* 0x000fe20000400000 */
[----:B------:R-:W-:Y:S01]  /*b350*/  LOP3.LUT R66, R70, 0xffff0000, RZ, 0xc0, !PT ;  /* 0xffff000046427812 */ /* 0x000fe200078ec0ff */
[----:B------:R-:W-:Y:S01]  /*b360*/  FFMA R13, R45, R25, R13 ;  /* 0x000000192d0d7223 */ /* 0x000fe2000000000d */
[----:B------:R-:W-:Y:S01]  /*b370*/  FMUL R17, R43, R17 ;  /* 0x000000112b117220 */ /* 0x000fe20000400000 */
[----:B------:R-:W-:Y:S01]  /*b380*/  SHF.L.U32 R67, R71, 0x10, RZ ;  /* 0x0000001047437819 */ /* 0x000fe200000006ff */
[----:B------:R-:W-:Y:S01]  /*b390*/  FFMA R14, R45, R26, R14 ;  /* 0x0000001a2d0e7223 */ /* 0x000fe2000000000e */
[----:B------:R-:W-:Y:S01]  /*b3a0*/  F2FP.BF16.F32.PACK_AB R20, R21, R20 ;  /* 0x000000141514723e */ /* 0x000fe200000010ff */
[----:B------:R-:W-:Y:S01]  /*b3b0*/  FMUL R18, R43, R18 ;  /* 0x000000122b127220 */ /* 0x000fe20000400000 */
[----:B------:R-:W-:Y:S01]  /*b3c0*/  LOP3.LUT R68, R71, 0xffff0000, RZ, 0xc0, !PT ;  /* 0xffff000047447812 */ /* 0x000fe200078ec0ff */
[----:B------:R-:W-:Y:S01]  /*b3d0*/  FFMA R15, R45, R40, R15 ;  /* 0x000000282d0f7223 */ /* 0x000fe2000000000f */
[----:B------:R-:W-:Y:S01]  /*b3e0*/  F2FP.BF16.F32.PACK_AB R21, R23, R22 ;  /* 0x000000161715723e */ /* 0x000fe200000010ff */
[----:B------:R-:W-:Y:S01]  /*b3f0*/  FMUL R19, R43, R19 ;  /* 0x000000132b137220 */ /* 0x000fe20000400000 */
[----:B------:R-:W-:Y:S01]  /*b400*/  F2FP.BF16.F32.PACK_AB R22, R9, R8 ;  /* 0x000000080916723e */ /* 0x000fe200000010ff */
[----:B------:R-:W-:Y:S01]  /*b410*/  FFMA R16, R45, R65, R16 ;  /* 0x000000412d107223 */ /* 0x000fe20000000010 */
[----:B------:R-:W-:Y:S01]  /*b420*/  F2FP.BF16.F32.PACK_AB R23, R11, R10 ;  /* 0x0000000a0b17723e */ /* 0x000fe200000010ff */
[C---:B------:R-:W-:Y:S01]  /*b430*/  FFMA R17, R45.reuse, R66, R17 ;  /* 0x000000422d117223 */ /* 0x040fe20000000011 */
[C---:B------:R-:W-:Y:S01]  /*b440*/  FFMA R18, R45.reuse, R67, R18 ;  /* 0x000000432d127223 */ /* 0x040fe20000000012 */
[----:B------:R-:W-:Y:S01]  /*b450*/  FFMA R19, R45, R68, R19 ;  /* 0x000000442d137223 */ /* 0x000fe20000000013 */
[----:B------:R-:W-:Y:S01]  /*b460*/  F2FP.BF16.F32.PACK_AB R12, R13, R12 ;  /* 0x0000000c0d0c723e */ /* 0x000fe200000010ff */
[----:B------:R1:W-:Y:S01]  /*b470*/  @!P1 STS.128 [R104+UR43+0xa00], R20 ;  /* 0x000a001468009988 */ /* 0x0003e20008000c2b */
[----:B------:R-:W-:Y:S01]  /*b480*/  F2FP.BF16.F32.PACK_AB R13, R15, R14 ;  /* 0x0000000e0f0d723e */ /* 0x000fe200000010ff */
[----:B------:R-:W-:Y:S01]  /*b490*/  BSSY.RECONVERGENT B0, `(.L_x_146) ;  /* 0x000001c000007945 */ /* 0x000fe20003800200 */
[----:B------:R-:W-:Y:S02]  /*b4a0*/  F2FP.BF16.F32.PACK_AB R14, R17, R16 ;  /* 0x00000010110e723e */ /* 0x000fe400000010ff */
[----:B------:R-:W-:Y:S02]  /*b4b0*/  F2FP.BF16.F32.PACK_AB R15, R19, R18 ;  /* 0x00000012130f723e */ /* 0x000fe400000010ff */
[----:B------:R-:W-:Y:S03]  /*b4c0*/  ISETP.NE.AND P0, PT, R84, RZ, PT ;  /* 0x000000ff5400720c */ /* 0x000fe60003f05270 */
[----:B------:R1:W-:Y:S01]  /*b4d0*/  @!P1 STS.128 [R99+0xa00], R12 ;  /* 0x000a000c63009388 */ /* 0x0003e20000000c00 */
[----:B------:R-:W-:Y:S01]  /*b4e0*/  @!PT LDS RZ, [RZ] ;  /* 0x00000000fffff984 */ /* 0x000fe20000000800 */
[----:B------:R-:W-:Y:S01]  /*b4f0*/  @!PT LDS RZ, [RZ] ;  /* 0x00000000fffff984 */ /* 0x000fe20000000800 */
[----:B------:R-:W-:Y:S01]  /*b500*/  @!PT LDS RZ, [RZ] ;  /* 0x00000000fffff984 */ /* 0x000fe20000000800 */
[----:B------:R-:W-:Y:S01]  /*b510*/  @!PT LDS RZ, [RZ] ;  /* 0x00000000fffff984 */ /* 0x000fe20000000800 */
[----:B------:R2:W-:Y:S07]  /*b520*/  MEMBAR.ALL.CTA ;  /* 0x0000000000007992 */ /* 0x0005ee0000008000 */
[----:B--2---:R-:W2:Y:S02]  /*b530*/  FENCE.VIEW.ASYNC.S ;  /* 0x00000000000073c6 */ /* 0x004ea40000000000 */
[----:B--2---:R-:W-:Y:S06]  /*b540*/  BAR.SYNC.DEFER_BLOCKING 0x1, 0x80 ;  /* 0x0042000000007b1d */ /* 0x004fec0000010000 */
[----:B------:R-:W-:Y:S05]  /*b550*/  @P0 BRA `(.L_x_147) ;  /* 0x00000000003c0947 */ /* 0x000fea0003800000 */
[----:B------:R-:W2:Y:S01]  /*b560*/  LDCU.64 UR6, c[0x0][0x348] ;  /* 0x00006900ff0677ac */ /* 0x000ea20008000a00 */
        /* <DEDUP_REMOVED lines=9> */
[----:B--2---:R-:W-:Y:S04]  /*b600*/  UIADD3 UR4, UP0, UPT, UR6, 0xa80, URZ ;  /* 0x00000a8006047890 */ /* 0x004fe8000ff1e0ff */
[----:B------:R-:W-:Y:S09]  /*b610*/  UIADD3.X UR5, UPT, UPT, URZ, UR7, URZ, UP0, !UPT ;  /* 0x00000007ff057290 */ /* 0x000ff200087fe4ff */
[----:B------:R2:W-:Y:S01]  /*b620*/  UTMASTG.3D [UR8], [UR4] ;  /* 0x00000008040073b5 */ /* 0x0005e20008010000 */
[----:B------:R2:W-:Y:S02]  /*b630*/  UTMASTG.3D [UR12], [UR4] ;  /* 0x0000000c040073b5 */ /* 0x0005e40008010000 */
[----:B--2---:R0:W-:Y:S02]  /*b640*/  UTMACMDFLUSH ;  /* 0x00000000000079b7 */ /* 0x0041e40000000000 */
.L_x_147:
[----:B------:R-:W-:Y:S05]  /*b650*/  BSYNC.RECONVERGENT B0 ;  /* 0x0000000000007941 */ /* 0x000fea0003800200 */
.L_x_146:
[----:B------:R-:W-:Y:S01]  /*b660*/  UISETP.NE.AND UP0, UPT, UR46, URZ, UPT ;  /* 0x000000ff2e00728c */ /* 0x000fe2000bf05270 */
[----:B------:R-:W-:Y:S01]  /*b670*/  BSSY.RECONVERGENT B0, `(.L_x_148) ;  /* 0x0000009000007945 */ /* 0x000fe20003800200 */
[----:B------:R-:W-:Y:S04]  /*b680*/  UIADD3 UR4, UPT, UPT, UR45, 0x1, URZ ;  /* 0x000000012d047890 */ /* 0x000fe8000fffe0ff */
[----:B------:R-:W-:Y:S02]  /*b690*/  UISETP.EQ.XOR UP1, UPT, UR4, 0x3, UP0 ;  /* 0x000000030400788c */ /* 0x000fe40008722a70 */
[----:B------:R-:W-:Y:S02]  /*b6a0*/  UISETP.NE.AND UP0, UPT, UR4, 0x3, UPT ;  /* 0x000000030400788c */ /* 0x000fe4000bf05270 */
[----:B------:R-:W-:Y:S02]  /*b6b0*/  USEL UR5, URZ, 0x1, !UP1 ;  /* 0x00000001ff057887 */ /* 0x000fe4000c800000 */
[----:B------:R-:W-:Y:S02]  /*b6c0*/  USEL UR44, UR4, URZ, UP0 ;  /* 0x000000ff042c7287 */ /* 0x000fe40008000000 */
[----:B------:R-:W-:Y:S01]  /*b6d0*/  ULOP3.LUT UR54, UR54, UR5, URZ, 0x3c, !UPT ;  /* 0x0000000536367292 */ /* 0x000fe2000f8e3cff */
[----:B------:R-:W-:Y:S11]  /*b6e0*/  @P0 BRA `(.L_x_149) ;  /* 0x0000000000040947 */ /* 0x000ff60003800000 */
[----:B------:R-:W-:Y:S04]  /*b6f0*/  DEPBAR.LE SB0, 0x1 ;  /* 0x000080400000791a */ /* 0x000fe80000000000 */
.L_x_149:
[----:B------:R-:W-:Y:S05]  /*b700*/  BSYNC.RECONVERGENT B0 ;  /* 0x0000000000007941 */ /* 0x000fea0003800200 */
.L_x_148:
[----:B------:R-:W-:Y:S01]  /*b710*/  BAR.SYNC.DEFER_BLOCKING 0x1, 0x80 ;  /* 0x0042000000007b1d */ /* 0x000fe20000010000 */
[----:B------:R-:W-:Y:S01]  /*b720*/  UISETP.NE.AND UP0, UPT, UR53, -0x4, UPT ;  /* 0xfffffffc3500788c */ /* 0x000fe2000bf05270 */
[----:B------:R-:W-:Y:S08]  /*b730*/  IADD3 R80, PT, PT, R80, 0x1, RZ ;  /* 0x0000000150507810 */ /* 0x000ff00007ffe0ff */
[----:B------:R-:W-:Y:S05]  /*b740*/  BRA.U !UP0, `(.L_x_150) ;  /* 0x0000000108287547 */ /* 0x000fea000b800000 */
[----:B------:R-:W2:Y:S01]  /*b750*/  S2R R0, SR_CgaCtaId ;  /* 0x0000000000007919 */ /* 0x000ea20000008800 */
[----:B------:R-:W-:Y:S01]  /*b760*/  ISETP.NE.AND P0, PT, R98, RZ, PT ;  /* 0x000000ff6200720c */ /* 0x000fe20003f05270 */
[----:B------:R-:W-:Y:S01]  /*b770*/  IMAD.U32 R2, RZ, RZ, UR47 ;  /* 0x0000002fff027e24 */ /* 0x000fe2000f8e00ff */
[----:B------:R-:W-:Y:S04]  /*b780*/  UIADD3 UR4, UPT, UPT, UR47, 0x1, URZ ;  /* 0x000000012f047890 */ /* 0x000fe8000fffe0ff */
[----:B------:R-:W-:Y:S04]  /*b790*/  UISETP.NE.AND UP0, UPT, UR4, 0x3, UPT ;  /* 0x000000030400788c */ /* 0x000fe8000bf05270 */
[----:B------:R-:W-:Y:S03]  /*b7a0*/  USEL UR47, UR4, URZ, UP0 ;  /* 0x000000ff042f7287 */ /* 0x000fe60008000000 */
[----:B------:R-:W-:Y:S05]  /*b7b0*/  @P0 LEA R2, R2, UR43, 0x3 ;  /* 0x0000002b02020c11 */ /* 0x000fea000f8e18ff */
[----:B------:R-:W-:Y:S05]  /*b7c0*/  @P0 VIADD R2, R2, 0x58 ;  /* 0x0000005802020836 */ /* 0x000fea0000000000 */
[----:B--2---:R-:W-:Y:S04]  /*b7d0*/  @P0 PRMT R0, R0, 0x654, R2 ;  /* 0x0000065400000816 */ /* 0x004fe80000000002 */
[----:B------:R2:W-:Y:S03]  /*b7e0*/  @P0 SYNCS.ARRIVE.TRANS64.RED.A1T0 RZ, [R0+URZ], RZ ;  /* 0x000000ff00ff09a7 */ /* 0x0005e600081004ff */
.L_x_150:
[----:B------:R-:W-:Y:S01]  /*b7f0*/  R2UR UR5, R93 ;  /* 0x000000005d0572ca */ /* 0x000fe200000e0000 */
[----:B------:R-:W-:Y:S01]  /*b800*/  UISETP.NE.AND UP0, UPT, UR60, URZ, UPT ;  /* 0x000000ff3c00728c */ /* 0x000fe2000bf05270 */
[----:B------:R-:W-:Y:S01]  /*b810*/  R2UR UR4, R94 ;  /* 0x000000005e0472ca */ /* 0x000fe200000e0000 */
[----:B------:R-:W-:Y:S01]  /*b820*/  UIADD3 UR53, UPT, UPT, UR53, 0x4, URZ ;  /* 0x0000000435357890 */ /* 0x000fe2000fffe0ff */
[----:B------:R-:W-:Y:S02]  /*b830*/  R2UR UR52, R95 ;  /* 0x000000005f3472ca */ /* 0x000fe400000e0000 */
[----:B------:R-:W-:Y:S02]  /*b840*/  ISETP.NE.AND P0, PT, R77, 0x2, PT ;  /* 0x000000024d00780c */ /* 0x000fe40003f05270 */
[----:B------:R-:W-:Y:S02]  /*b850*/  ISETP.NE.AND P1, PT, R80, 0x2, PT ;  /* 0x000000025000780c */ /* 0x000fe40003f25270 */
[----:B------:R-:W-:Y:S02]  /*b860*/  SEL R2, RZ, 0x1, P0 ;  /* 0x00000001ff027807 */ /* 0x000fe40000000000 */
[----:B--2---:R-:W-:Y:S01]  /*b870*/  SEL R0, RZ, 0x1, P1 ;  /* 0x00000001ff007807 */ /* 0x004fe20000800000 */
[----:B------:R-:W-:Y:S01]  /*b880*/  UIADD3 UR26, UPT, UPT, UR36, UR5, URZ ;  /* 0x00000005241a7290 */ /* 0x000fe2000fffe0ff */
[----:B------:R-:W-:Y:S01]  /*b890*/  LOP3.LUT R78, R78, R2, RZ, 0x3c, !PT ;  /* 0x000000024e4e7212 */ /* 0x000fe200078e3cff */
[----:B------:R-:W-:Y:S01]  /*b8a0*/  UIADD3 UR20, UPT, UPT, UR37, UR4, URZ ;  /* 0x0000000425147290 */ /* 0x000fe2000fffe0ff */
[----:B------:R-:W-:Y:S02]  /*b8b0*/  LOP3.LUT R79, R79, R0, RZ, 0x3c, !PT ;  /* 0x000000004f4f7212 */ /* 0x000fe400078e3cff */
[----:B------:R-:W-:Y:S02]  /*b8c0*/  SEL R77, R77, RZ, P0 ;  /* 0x000000ff4d4d7207 */ /* 0x000fe40000000000 */
[----:B------:R-:W-:Y:S01]  /*b8d0*/  SEL R80, R80, RZ, P1 ;  /* 0x000000ff50507207 */ /* 0x000fe20000800000 */
[----:B------:R-:W-:Y:S06]  /*b8e0*/  BRA.U UP0, `(.L_x_151) ;  /* 0xffffffb100187547 */ /* 0x000fec000b83ffff */
[----:B------:R-:W-:-:S13]  /*b8f0*/  R2UR UR4, R97 ;  /* 0x00000000610472ca */ /* 0x000fda00000e0000 */
[----:B------:R-:W-:-:S09]  /*b900*/  UISETP.NE.AND UP0, UPT, UR4, URZ, UPT ;  /* 0x000000ff0400728c */ /* 0x000fd2000bf05270 */
[----:B------:R-:W-:Y:S05]  /*b910*/  BRA.U !UP0, `(.L_x_152) ;  /* 0x0000000108487547 */ /* 0x000fea000b800000 */
[----:B------:R-:W2:Y:S02]  /*b920*/  LDCU.64 UR4, c[0x0][0xc90] ;  /* 0x00019200ff0477ac */ /* 0x000ea40008000a00 */
[----:B--2---:R-:W-:-:S04]  /*b930*/  UISETP.NE.U32.AND UP0, UPT, UR4, URZ, UPT ;  /* 0x000000ff0400728c */ /* 0x004fc8000bf05070 */
[----:B------:R-:W-:-:S09]  /*b940*/  UISETP.NE.AND.EX UP0, UPT, UR5, URZ, UPT, UP0 ;  /* 0x000000ff0500728c */ /* 0x000fd2000bf05300 */
[----:B------:R-:W-:Y:S05]  /*b950*/  BRA.U UP0, `(.L_x_153) ;  /* 0x00000001000c7547 */ /* 0x000fea000b800000 */
[----:B------:R-:W-:-:S13]  /*b960*/  FSETP.NEU.AND P0, PT, R45, RZ, PT ;  /* 0x000000ff2d00720b */ /* 0x000fda0003f0d000 */
[----:B------:R-:W-:Y:S05]  /*b970*/  @!P0 EXIT ;  /* 0x000000000000894d */ /* 0x000fea0003800000 */
[----:B------:R-:W-:Y:S05]  /*b980*/  BRA `(.L_x_152) ;  /* 0x00000000002c7947 */ /* 0x000fea0003800000 */
.L_x_153:
[----:B------:R-:W-:Y:S01]  /*b990*/  ISETP.NE.AND P0, PT, R76, RZ, PT ;  /* 0x000000ff4c00720c */ /* 0x000fe20003f05270 */
[----:B------:R-:W-:-:S12]  /*b9a0*/  BSSY.RECONVERGENT B0, `(.L_x_152) ;  /* 0x0000009000007945 */ /* 0x000fd80003800200 */
[----:B------:R-:W-:Y:S05]  /*b9b0*/  @P0 BRA `(.L_x_154) ;  /* 0x0000000000140947 */ /* 0x000fea0003800000 */
[----:B------:R-:W2:Y:S02]  /*b9c0*/  LDCU.64 UR4, c[0x0][0xc88] ;  /* 0x00019100ff0477ac */ /* 0x000ea40008000a00 */
[----:B--2---:R-:W-:-:S04]  /*b9d0*/  ISETP.NE.U32.AND P0, PT, RZ, UR4, PT ;  /* 0x00000004ff007c0c */ /* 0x004fc8000bf05070 */
[----:B------:R-:W-:-:S13]  /*b9e0*/  ISETP.NE.AND.EX P0, PT, RZ, UR5, PT, P0 ;  /* 0x00000005ff007c0c */ /* 0x000fda000bf05300 */
[----:B------:R-:W-:Y:S05]  /*b9f0*/  @!P0 EXIT ;  /* 0x000000000000894d */ /* 0x000fea0003800000 */
[----:B------:R-:W-:Y:S05]  /*ba00*/  BRA `(.L_x_155) ;  /* 0x0000000000087947 */ /* 0x000fea0003800000 */
.L_x_154:
[----:B------:R-:W-:-:S13]  /*ba10*/  FSETP.NEU.AND P0, PT, R45, RZ, PT ;  /* 0x000000ff2d00720b */ /* 0x000fda0003f0d000 */
[----:B------:R-:W-:Y:S05]  /*ba20*/  @!P0 EXIT ;  /* 0x000000000000894d */ /* 0x000fea0003800000 */
.L_x_155:
[----:B------:R-:W-:Y:S05]  /*ba30*/  BSYNC.RECONVERGENT B0 ;  /* 0x0000000000007941 */ /* 0x000fea0003800200 */
.L_x_152:
[----:B------:R-:W-:Y:S01]  /*ba40*/  ULEA UR4, UR47, UR43, 0x3 ;  /* 0x0000002b2f047291 */ /* 0x000fe2000f8e18ff */
[----:B------:R-:W-:-:S04]  /*ba50*/  DEPBAR.LE SB0, 0x0 ;  /* 0x000080000000791a */ /* 0x000fc80000000000 */
[----:B------:R-:W-:-:S04]  /*ba60*/  UIADD3 UR4, UPT, UPT, UR4, 0x58, URZ ;  /* 0x0000005804047890 */ /* 0x000fc8000fffe0ff */
[----:B------:R-:W-:-:S09]  /*ba70*/  UPRMT UR4, UR51, 0x654, UR4 ;  /* 0x0000065433047896 */ /* 0x000fd20008000004 */
[----:B------:R-:W-:Y:S01]  /*ba80*/  SYNCS.ARRIVE.TRANS64.RED.A1T0 RZ, [UR4], RZ ;  /* 0x000000ffffff79a7 */ /* 0x000fe20008100404 */
[----:B------:R-:W-:Y:S05]  /*ba90*/  EXIT ;  /* 0x000000000000794d */ /* 0x000fea0003800000 */
.L_x_24:
[----:B--2---:R2:W3:Y:S02]  /*baa0*/  SYNCS.PHASECHK.TRANS64.TRYWAIT P0, [R0+URZ+0xd0], R2 ;  /* 0x0000d002000075a7 */ /* 0x0044e400080011ff */
[----:B---3--:R-:W-:Y:S05]  /*bab0*/  @!P0 NANOSLEEP.SYNCS 0x989680 ;  /* 0x009896800000895d */ /* 0x008fea0003900000 */
[----:B------:R-:W3:Y:S02]  /*bac0*/  @!P0 SYNCS.PHASECHK.TRANS64 P0, [R0+URZ+0xd0], R2 ;  /* 0x0000d002000085a7 */ /* 0x000ee400080010ff */
[----:B---3--:R-:W-:Y:S05]  /*bad0*/  @!P0 BRA `(.L_x_24) ;  /* 0xfffffffc00f08947 */ /* 0x008fea000383ffff */
[----:B------:R-:W-:Y:S05]  /*bae0*/  BRA `(.L_x_156) ;  /* 0xffffff5c00987947 */ /* 0x000fea000383ffff */
.L_x_27:
[----:B-1----:R-:W-:-:S07]  /*baf0*/  MOV R0, UR49 ;  /* 0x0000003100007c02 */ /* 0x002fce0008000f00 */
.L_x_157:
[----:B-1----:R1:W2:Y:S02]  /*bb00*/  SYNCS.PHASECHK.TRANS64.TRYWAIT P0, [R0+URZ+0x20], R3 ;  /* 0x00002003000075a7 */ /* 0x0022a400080011ff */
[----:B--2---:R-:W-:Y:S05]  /*bb10*/  @!P0 NANOSLEEP.SYNCS 0x989680 ;  /* 0x009896800000895d */ /* 0x004fea0003900000 */
[----:B------:R-:W2:Y:S02]  /*bb20*/  @!P0 SYNCS.PHASECHK.TRANS64 P0, [R0+URZ+0x20], R3 ;  /* 0x00002003000085a7 */ /* 0x000ea400080010ff */
[----:B--2---:R-:W-:Y:S05]  /*bb30*/  @!P0 BRA `(.L_x_157) ;  /* 0xfffffffc00f08947 */ /* 0x004fea000383ffff */
[----:B------:R-:W-:Y:S05]  /*bb40*/  BRA `(.L_x_26) ;  /* 0xffffff5c00e87947 */ /* 0x000fea000383ffff */
.L_x_36:
[----:B-1----:R-:W-:-:S07]  /*bb50*/  MOV R0, UR49 ;  /* 0x0000003100007c02 */ /* 0x002fce0008000f00 */
.L_x_158:
[----:B-1----:R1:W2:Y:S02]  /*bb60*/  SYNCS.PHASECHK.TRANS64.TRYWAIT P0, [R0+URZ+0x20], R3 ;  /* 0x00002003000075a7 */ /* 0x0022a400080011ff */
[----:B--2---:R-:W-:Y:S05]  /*bb70*/  @!P0 NANOSLEEP.SYNCS 0x989680 ;  /* 0x009896800000895d */ /* 0x004fea0003900000 */
[----:B------:R-:W2:Y:S02]  /*bb80*/  @!P0 SYNCS.PHASECHK.TRANS64 P0, [R0+URZ+0x20], R3 ;  /* 0x00002003000085a7 */ /* 0x000ea400080010ff */
[----:B--2---:R-:W-:Y:S05]  /*bb90*/  @!P0 BRA `(.L_x_158) ;  /* 0xfffffffc00f08947 */ /* 0x004fea000383ffff */
[----:B------:R-:W-:Y:S05]  /*bba0*/  BRA `(.L_x_35) ;  /* 0xffffff6400307947 */ /* 0x000fea000383ffff */
.L_x_43:
[----:B-1----:R1:W4:Y:S02]  /*bbb0*/  SYNCS.PHASECHK.TRANS64.TRYWAIT P0, [R3+URZ+0x80], R0 ;  /* 0x00008000030075a7 */ /* 0x00232400080011ff */
[----:B----4-:R-:W-:Y:S05]  /*bbc0*/  @!P0 NANOSLEEP.SYNCS 0x989680 ;  /* 0x009896800000895d */ /* 0x010fea0003900000 */
[----:B------:R-:W4:Y:S02]  /*bbd0*/  @!P0 SYNCS.PHASECHK.TRANS64 P0, [R3+URZ+0x80], R0 ;  /* 0x00008000030085a7 */ /* 0x000f2400080010ff */
[----:B----4-:R-:W-:Y:S05]  /*bbe0*/  @!P0 BRA `(.L_x_43) ;  /* 0xfffffffc00f08947 */ /* 0x010fea000383ffff */
[----:B------:R-:W-:Y:S05]  /*bbf0*/  BRA `(.L_x_159) ;  /* 0xffffff6800587947 */ /* 0x000fea000383ffff */
.L_x_47:
[----:B------:R-:W-:-:S07]  /*bc00*/  MOV R0, UR4 ;  /* 0x0000000400007c02 */ /* 0x000fce0008000f00 */
.L_x_160:
[----:B-1----:R1:W2:Y:S02]  /*bc10*/  SYNCS.PHASECHK.TRANS64.TRYWAIT P0, [R0+URZ], R2 ;  /* 0x00000002000075a7 */ /* 0x0022a400080011ff */
[----:B--2---:R-:W-:Y:S05]  /*bc20*/  @!P0 NANOSLEEP.SYNCS 0x989680 ;  /* 0x009896800000895d */ /* 0x004fea0003900000 */
[----:B------:R-:W2:Y:S02]  /*bc30*/  @!P0 SYNCS.PHASECHK.TRANS64 P0, [R0+URZ], R2 ;  /* 0x00000002000085a7 */ /* 0x000ea400080010ff */
[----:B--2---:R-:W-:Y:S05]  /*bc40*/  @!P0 BRA `(.L_x_160) ;  /* 0xfffffffc00f08947 */ /* 0x004fea000383ffff */
[----:B------:R-:W-:Y:S05]  /*bc50*/  BRA `(.L_x_161) ;  /* 0xffffff7000047947 */ /* 0x000fea000383ffff */
.L_x_48:
[----:B------:R-:W-:-:S07]  /*bc60*/  MOV R0, UR5 ;  /* 0x0000000500007c02 */ /* 0x000fce0008000f00 */
.L_x_162:
[----:B-1----:R1:W2:Y:S02]  /*bc70*/  SYNCS.PHASECHK.TRANS64.TRYWAIT P0, [R0+URZ], R3 ;  /* 0x00000003000075a7 */ /* 0x0022a400080011ff */
[----:B--2---:R-:W-:Y:S05]  /*bc80*/  @!P0 NANOSLEEP.SYNCS 0x989680 ;  /* 0x009896800000895d */ /* 0x004fea0003900000 */
[----:B------:R-:W2:Y:S02]  /*bc90*/  @!P0 SYNCS.PHASECHK.TRANS64 P0, [R0+URZ], R3 ;  /* 0x00000003000085a7 */ /* 0x000ea400080010ff */
[----:B--2---:R-:W-:Y:S05]  /*bca0*/  @!P0 BRA `(.L_x_162) ;  /* 0xfffffffc00f08947 */ /* 0x004fea000383ffff */
[----:B------:R-:W-:Y:S05]  /*bcb0*/  BRA `(.L_x_163) ;  /* 0xffffff7000107947 */ /* 0x000fea000383ffff */
.L_x_49:
[----:B------:R-:W-:-:S07]  /*bcc0*/  MOV R0, UR5 ;  /* 0x0000000500007c02 */ /* 0x000fce0008000f00 */
.L_x_164:
[----:B-1----:R1:W2:Y:S02]  /*bcd0*/  SYNCS.PHASECHK.TRANS64.TRYWAIT P0, [R0+URZ], R3 ;  /* 0x00000003000075a7 */ /* 0x0022a400080011ff */
[----:B--2---:R-:W-:Y:S05]  /*bce0*/  @!P0 NANOSLEEP.SYNCS 0x989680 ;  /* 0x009896800000895d */ /* 0x004fea0003900000 */
[----:B------:R-:W2:Y:S02]  /*bcf0*/  @!P0 SYNCS.PHASECHK.TRANS64 P0, [R0+URZ], R3 ;  /* 0x00000003000085a7 */ /* 0x000ea400080010ff */
[----:B--2---:R-:W-:Y:S05]  /*bd00*/  @!P0 BRA `(.L_x_164) ;  /* 0xfffffffc00f08947 */ /* 0x004fea000383ffff */
[----:B------:R-:W-:Y:S05]  /*bd10*/  BRA `(.L_x_165) ;  /* 0xffffff70001c7947 */ /* 0x000fea000383ffff */
.L_x_52:
[----:B--2---:R2:W3:Y:S02]  /*bd20*/  SYNCS.PHASECHK.TRANS64.TRYWAIT P0, [R0+URZ+0xc0], R4 ;  /* 0x0000c004000075a7 */ /* 0x0044e400080011ff */
[----:B---3--:R-:W-:Y:S05]  /*bd30*/  @!P0 NANOSLEEP.SYNCS 0x989680 ;  /* 0x009896800000895d */ /* 0x008fea0003900000 */
[----:B------:R-:W3:Y:S02]  /*bd40*/  @!P0 SYNCS.PHASECHK.TRANS64 P0, [R0+URZ+0xc0], R4 ;  /* 0x0000c004000085a7 */ /* 0x000ee400080010ff */
[----:B---3--:R-:W-:Y:S05]  /*bd50*/  @!P0 BRA `(.L_x_52) ;  /* 0xfffffffc00f08947 */ /* 0x008fea000383ffff */
[----:B------:R-:W-:Y:S05]  /*bd60*/  BRA `(.L_x_166) ;  /* 0xffffff7000787947 */ /* 0x000fea000383ffff */
.L_x_53:
[----:B------:R-:W-:-:S07]  /*bd70*/  MOV R0, UR4 ;  /* 0x0000000400007c02 */ /* 0x000fce0008000f00 */
.L_x_167:
[----:B--2---:R2:W3:Y:S02]  /*bd80*/  SYNCS.PHASECHK.TRANS64.TRYWAIT P0, [R0+URZ+0x90], R5 ;  /* 0x00009005000075a7 */ /* 0x0044e400080011ff */
[----:B---3--:R-:W-:Y:S05]  /*bd90*/  @!P0 NANOSLEEP.SYNCS 0x989680 ;  /* 0x009896800000895d */ /* 0x008fea0003900000 */
[----:B------:R-:W3:Y:S02]  /*bda0*/  @!P0 SYNCS.PHASECHK.TRANS64 P0, [R0+URZ+0x90], R5 ;  /* 0x00009005000085a7 */ /* 0x000ee400080010ff */
[----:B---3--:R-:W-:Y:S05]  /*bdb0*/  @!P0 BRA `(.L_x_167) ;  /* 0xfffffffc00f08947 */ /* 0x008fea000383ffff */
[----:B------:R-:W-:Y:S05]  /*bdc0*/  BRA `(.L_x_168) ;  /* 0xffffff7000887947 */ /* 0x000fea000383ffff */
.L_x_54:
[----:B--2---:R2:W3:Y:S02]  /*bdd0*/  SYNCS.PHASECHK.TRANS64.TRYWAIT P1, [R0+URZ+0x80], R4 ;  /* 0x00008004000075a7 */ /* 0x0044e400080211ff */
[----:B---3--:R-:W-:Y:S05]  /*bde0*/  @!P1 NANOSLEEP.SYNCS 0x989680 ;  /* 0x009896800000995d */ /* 0x008fea0003900000 */
[----:B------:R-:W3:Y:S02]  /*bdf0*/  @!P1 SYNCS.PHASECHK.TRANS64 P1, [R0+URZ+0x80], R4 ;  /* 0x00008004000095a7 */ /* 0x000ee400080210ff */
[----:B---3--:R-:W-:Y:S05]  /*be00*/  @!P1 BRA `(.L_x_54) ;  /* 0xfffffffc00f09947 */ /* 0x008fea000383ffff */
[----:B------:R-:W-:Y:S05]  /*be10*/  BRA `(.L_x_169) ;  /* 0xffffff7000b87947 */ /* 0x000fea000383ffff */
.L_x_57:
[----:B------:R-:W-:-:S07]  /*be20*/  MOV R0, UR4 ;  /* 0x0000000400007c02 */ /* 0x000fce0008000f00 */
.L_x_170:
[----:B--2---:R2:W3:Y:S02]  /*be30*/  SYNCS.PHASECHK.TRANS64.TRYWAIT P0, [R0+URZ+0x90], R2 ;  /* 0x00009002000075a7 */ /* 0x0044e400080011ff */
[----:B---3--:R-:W-:Y:S05]  /*be40*/  @!P0 NANOSLEEP.SYNCS 0x989680 ;  /* 0x009896800000895d */ /* 0x008fea0003900000 */
[----:B------:R-:W3:Y:S02]  /*be50*/  @!P0 SYNCS.PHASECHK.TRANS64 P0, [R0+URZ+0x90], R2 ;  /* 0x00009002000085a7 */ /* 0x000ee400080010ff */
[----:B---3--:R-:W-:Y:S05]  /*be60*/  @!P0 BRA `(.L_x_170) ;  /* 0xfffffffc00f08947 */ /* 0x008fea000383ffff */
[----:B------:R-:W-:Y:S05]  /*be70*/  BRA `(.L_x_56) ;  /* 0xffffff74000c7947 */ /* 0x000fea000383ffff */
.L_x_64:
[----:B--2---:R2:W3:Y:S02]  /*be80*/  SYNCS.PHASECHK.TRANS64.TRYWAIT P0, [R2+URZ+0x80], R4 ;  /* 0x00008004020075a7 */ /* 0x0044e400080011ff */
[----:B---3--:R-:W-:Y:S05]  /*be90*/  @!P0 NANOSLEEP.SYNCS 0x989680 ;  /* 0x009896800000895d */ /* 0x008fea0003900000 */
[----:B------:R-:W3:Y:S02]  /*bea0*/  @!P0 SYNCS.PHASECHK.TRANS64 P0, [R2+URZ+0x80], R4 ;  /* 0x00008004020085a7 */ /* 0x000ee400080010ff */
[----:B---3--:R-:W-:Y:S05]  /*beb0*/  @!P0 BRA `(.L_x_64) ;  /* 0xfffffffc00f08947 */ /* 0x008fea000383ffff */
[----:B------:R-:W-:Y:S05]  /*bec0*/  BRA `(.L_x_171) ;  /* 0xffffff7c00407947 */ /* 0x000fea000383ffff */
.L_x_67:
[----:B------:R-:W-:-:S13]  /*bed0*/  R2UR UR4, R2 ;  /* 0x00000000020472ca */ /* 0x000fda00000e0000 */
[----:B------:R-:W-:-:S07]  /*bee0*/  MOV R4, UR4 ;  /* 0x0000000400047c02 */ /* 0x000fce0008000f00 */
.L_x_172:
[----:B--2---:R2:W3:Y:S02]  /*bef0*/  SYNCS.PHASECHK.TRANS64.TRYWAIT P0, [R4+URZ+0xb0], R5 ;  /* 0x0000b005040075a7 */ /* 0x0044e400080011ff */
[----:B---3--:R-:W-:Y:S05]  /*bf00*/  @!P0 NANOSLEEP.SYNCS 0x989680 ;  /* 0x009896800000895d */ /* 0x008fea0003900000 */
[----:B------:R-:W3:Y:S02]  /*bf10*/  @!P0 SYNCS.PHASECHK.TRANS64 P0, [R4+URZ+0xb0], R5 ;  /* 0x0000b005040085a7 */ /* 0x000ee400080010ff */
[----:B---3--:R-:W-:Y:S05]  /*bf20*/  @!P0 BRA `(.L_x_172) ;  /* 0xfffffffc00f08947 */ /* 0x008fea000383ffff */
[----:B------:R-:W-:Y:S05]  /*bf30*/  BRA `(.L_x_173) ;  /* 0xffffff8000f47947 */ /* 0x000fea000383ffff */
.L_x_70:
[----:B------:R-:W-:Y:S07]  /*bf40*/  MOV R4, UR7 ;  /* 0x0000000700047c02 */ /* 0x000fee0008000f00 */
.L_x_174:
[----:B-1----:R1:W2:Y:S02]  /*bf50*/  SYNCS.PHASECHK.TRANS64.TRYWAIT P0, [R4+URZ], R5 ;  /* 0x00000005040075a7 */ /* 0x0022a400080011ff */
[----:B--2---:R-:W-:Y:S05]  /*bf60*/  @!P0 NANOSLEEP.SYNCS 0x989680 ;  /* 0x009896800000895d */ /* 0x004fea0003900000 */
[----:B------:R-:W2:Y:S02]  /*bf70*/  @!P0 SYNCS.PHASECHK.TRANS64 P0, [R4+URZ], R5 ;  /* 0x00000005040085a7 */ /* 0x000ea400080010ff */
[----:B--2---:R-:W-:Y:S05]  /*bf80*/  @!P0 BRA `(.L_x_174) ;  /* 0xfffffffc00f08947 */ /* 0x004fea000383ffff */
[----:B------:R-:W-:Y:S05]  /*bf90*/  BRA `(.L_x_69) ;  /* 0xffffff8400cc7947 */ /* 0x000fea000383ffff */
.L_x_73:
[----:B------:R-:W-:-:S07]  /*bfa0*/  MOV R0, UR4 ;  /* 0x0000000400007c02 */ /* 0x000fce0008000f00 */
.L_x_175:
[----:B-1----:R1:W3:Y:S02]  /*bfb0*/  SYNCS.PHASECHK.TRANS64.TRYWAIT P0, [R0+URZ], R2 ;  /* 0x00000002000075a7 */ /* 0x0022e400080011ff */
[----:B---3--:R-:W-:Y:S05]  /*bfc0*/  @!P0 NANOSLEEP.SYNCS 0x989680 ;  /* 0x009896800000895d */ /* 0x008fea0003900000 */
[----:B------:R-:W3:Y:S02]  /*bfd0*/  @!P0 SYNCS.PHASECHK.TRANS64 P0, [R0+URZ], R2 ;  /* 0x00000002000085a7 */ /* 0x000ee400080010ff */
[----:B---3--:R-:W-:Y:S05]  /*bfe0*/  @!P0 BRA `(.L_x_175) ;  /* 0xfffffffc00f08947 */ /* 0x008fea000383ffff */
[----:B------:R-:W-:Y:S05]  /*bff0*/  BRA `(.L_x_176) ;  /* 0xffffff8c003c7947 */ /* 0x000fea000383ffff */
.L_x_74:
[----:B------:R-:W-:-:S07]  /*c000*/  MOV R0, UR4 ;  /* 0x0000000400007c02 */ /* 0x000fce0008000f00 */
.L_x_177:
[----:B-1----:R1:W3:Y:S02]  /*c010*/  SYNCS.PHASECHK.TRANS64.TRYWAIT P0, [R0+URZ], R2 ;  /* 0x00000002000075a7 */ /* 0x0022e400080011ff */
[----:B---3--:R-:W-:Y:S05]  /*c020*/  @!P0 NANOSLEEP.SYNCS 0x989680 ;  /* 0x009896800000895d */ /* 0x008fea0003900000 */
[----:B------:R-:W3:Y:S02]  /*c030*/  @!P0 SYNCS.PHASECHK.TRANS64 P0, [R0+URZ], R2 ;  /* 0x00000002000085a7 */ /* 0x000ee400080010ff */
[----:B---3--:R-:W-:Y:S05]  /*c040*/  @!P0 BRA `(.L_x_177) ;  /* 0xfffffffc00f08947 */ /* 0x008fea000383ffff */
[----:B------:R-:W-:Y:S05]  /*c050*/  BRA `(.L_x_178) ;  /* 0xffffff8c004c7947 */ /* 0x000fea000383ffff */
.L_x_79:
[----:B--2---:R2:W3:Y:S02]  /*c060*/  SYNCS.PHASECHK.TRANS64.TRYWAIT P0, [R8+URZ+0x80], R0 ;  /* 0x00008000080075a7 */ /* 0x0044e400080011ff */
[----:B---3--:R-:W-:Y:S05]  /*c070*/  @!P0 NANOSLEEP.SYNCS 0x989680 ;  /* 0x009896800000895d */ /* 0x008fea0003900000 */
[----:B------:R-:W3:Y:S02]  /*c080*/  @!P0 SYNCS.PHASECHK.TRANS64 P0, [R8+URZ+0x80], R0 ;  /* 0x00008000080085a7 */ /* 0x000ee400080010ff */
[----:B---3--:R-:W-:Y:S05]  /*c090*/  @!P0 BRA `(.L_x_79) ;  /* 0xfffffffc00f08947 */ /* 0x008fea000383ffff */
[----:B------:R-:W-:Y:S05]  /*c0a0*/  BRA `(.L_x_179) ;  /* 0xffffff9000707947 */ /* 0x000fea000383ffff */
.L_x_82:
[----:B--2---:R-:W-:Y:S07]  /*c0b0*/  MOV R0, UR21 ;  /* 0x0000001500007c02 */ /* 0x004fee0008000f00 */
.L_x_180:
[----:B--2---:R2:W3:Y:S02]  /*c0c0*/  SYNCS.PHASECHK.TRANS64.TRYWAIT P1, [R0+URZ+0x78], R2 ;  /* 0x00007802000075a7 */ /* 0x0044e400080211ff */
[----:B---3--:R-:W-:Y:S05]  /*c0d0*/  @!P1 NANOSLEEP.SYNCS 0x989680 ;  /* 0x009896800000995d */ /* 0x008fea0003900000 */
[----:B------:R-:W3:Y:S02]  /*c0e0*/  @!P1 SYNCS.PHASECHK.TRANS64 P1, [R0+URZ+0x78], R2 ;  /* 0x00007802000095a7 */ /* 0x000ee400080210ff */
[----:B---3--:R-:W-:Y:S05]  /*c0f0*/  @!P1 BRA `(.L_x_180) ;  /* 0xfffffffc00f09947 */ /* 0x008fea000383ffff */
[----:B------:R-:W-:Y:S05]  /*c100*/  BRA `(.L_x_81) ;  /* 0xffffff9400e87947 */ /* 0x000fea000383ffff */
.L_x_85:
[----:B------:R-:W-:Y:S07]  /*c110*/  MOV R0, UR4 ;  /* 0x0000000400007c02 */ /* 0x000fee0008000f00 */
.L_x_181:
[----:B--2---:R2:W3:Y:S02]  /*c120*/  SYNCS.PHASECHK.TRANS64.TRYWAIT P0, [R0+URZ+0x58], R2 ;  /* 0x00005802000075a7 */ /* 0x0044e400080011ff */
[----:B---3--:R-:W-:Y:S05]  /*c130*/  @!P0 NANOSLEEP.SYNCS 0x989680 ;  /* 0x009896800000895d */ /* 0x008fea0003900000 */
[----:B------:R-:W3:Y:S02]  /*c140*/  @!P0 SYNCS.PHASECHK.TRANS64 P0, [R0+URZ+0x58], R2 ;  /* 0x00005802000085a7 */ /* 0x000ee400080010ff */
[----:B---3--:R-:W-:Y:S05]  /*c150*/  @!P0 BRA `(.L_x_181) ;  /* 0xfffffffc00f08947 */ /* 0x008fea000383ffff */
[----:B------:R-:W-:Y:S05]  /*c160*/  BRA `(.L_x_182) ;  /* 0xffffff9800447947 */ /* 0x000fea000383ffff */
.L_x_86:
[----:B------:R-:W-:Y:S07]  /*c170*/  MOV R0, UR5 ;  /* 0x0000000500007c02 */ /* 0x000fee0008000f00 */
.L_x_183:
[----:B--2---:R2:W3:Y:S02]  /*c180*/  SYNCS.PHASECHK.TRANS64.TRYWAIT P0, [R0+URZ+0x58], R2 ;  /* 0x00005802000075a7 */ /* 0x0044e400080011ff */
[----:B---3--:R-:W-:Y:S05]  /*c190*/  @!P0 NANOSLEEP.SYNCS 0x989680 ;  /* 0x009896800000895d */ /* 0x008fea0003900000 */
[----:B------:R-:W3:Y:S02]  /*c1a0*/  @!P0 SYNCS.PHASECHK.TRANS64 P0, [R0+URZ+0x58], R2 ;  /* 0x00005802000085a7 */ /* 0x000ee400080010ff */
[----:B---3--:R-:W-:Y:S05]  /*c1b0*/  @!P0 BRA `(.L_x_183) ;  /* 0xfffffffc00f08947 */ /* 0x008fea000383ffff */
[----:B------:R-:W-:Y:S05]  /*c1c0*/  BRA `(.L_x_184) ;  /* 0xffffff9800c47947 */ /* 0x000fea000383ffff */
.L_x_87:
[----:B------:R-:W-:Y:S07]  /*c1d0*/  MOV R0, UR4 ;  /* 0x0000000400007c02 */ /* 0x000fee0008000f00 */
.L_x_185:
[----:B--2---:R2:W3:Y:S02]  /*c1e0*/  SYNCS.PHASECHK.TRANS64.TRYWAIT P0, [R0+URZ+0x58], R2 ;  /* 0x00005802000075a7 */ /* 0x0044e400080011ff */
[----:B---3--:R-:W-:Y:S05]  /*c1f0*/  @!P0 NANOSLEEP.SYNCS 0x989680 ;  /* 0x009896800000895d */ /* 0x008fea0003900000 */
[----:B------:R-:W3:Y:S02]  /*c200*/  @!P0 SYNCS.PHASECHK.TRANS64 P0, [R0+URZ+0x58], R2 ;  /* 0x00005802000085a7 */ /* 0x000ee400080010ff */
[----:B---3--:R-:W-:Y:S05]  /*c210*/  @!P0 BRA `(.L_x_185) ;  /* 0xfffffffc00f08947 */ /* 0x008fea000383ffff */
[----:B------:R-:W-:Y:S05]  /*c220*/  BRA `(.L_x_186) ;  /* 0xffffff9c004c7947 */ /* 0x000fea000383ffff */
.L_x_88:
[----:B------:R-:W-:Y:S07]  /*c230*/  MOV R2, UR5 ;  /* 0x0000000500027c02 */ /* 0x000fee0008000f00 */
.L_x_187:
[----:B--2---:R2:W3:Y:S02]  /*c240*/  SYNCS.PHASECHK.TRANS64.TRYWAIT P0, [R2+URZ+0x58], R0 ;  /* 0x00005800020075a7 */ /* 0x0044e400080011ff */
[----:B---3--:R-:W-:Y:S05]  /*c250*/  @!P0 NANOSLEEP.SYNCS 0x989680 ;  /* 0x009896800000895d */ /* 0x008fea0003900000 */
[----:B------:R-:W3:Y:S02]  /*c260*/  @!P0 SYNCS.PHASECHK.TRANS64 P0, [R2+URZ+0x58], R0 ;  /* 0x00005800020085a7 */ /* 0x000ee400080010ff */
[----:B---3--:R-:W-:Y:S05]  /*c270*/  @!P0 BRA `(.L_x_187) ;  /* 0xfffffffc00f08947 */ /* 0x008fea000383ffff */
[----:B------:R-:W-:Y:S05]  /*c280*/  BRA `(.L_x_188) ;  /* 0xffffff9c00d87947 */ /* 0x000fea000383ffff */
.L_x_90:
[----:B------:R-:W-:-:S07]  /*c290*/  MOV R0, UR4 ;  /* 0x0000000400007c02 */ /* 0x000fce0008000f00 */
.L_x_189:
[----:B--2---:R2:W3:Y:S02]  /*c2a0*/  SYNCS.PHASECHK.TRANS64.TRYWAIT P0, [R0+URZ], R2 ;  /* 0x00000002000075a7 */ /* 0x0044e400080011ff */
[----:B---3--:R-:W-:Y:S05]  /*c2b0*/  @!P0 NANOSLEEP.SYNCS 0x989680 ;  /* 0x009896800000895d */ /* 0x008fea0003900000 */
[----:B------:R-:W3:Y:S02]  /*c2c0*/  @!P0 SYNCS.PHASECHK.TRANS64 P0, [R0+URZ], R2 ;  /* 0x00000002000085a7 */ /* 0x000ee400080010ff */
[----:B---3--:R-:W-:Y:S05]  /*c2d0*/  @!P0 BRA `(.L_x_189) ;  /* 0xfffffffc00f08947 */ /* 0x008fea000383ffff */
[----:B------:R-:W-:Y:S05]  /*c2e0*/  BRA `(.L_x_190) ;  /* 0xffffffa000887947 */ /* 0x000fea000383ffff */
.L_x_91:
[----:B------:R-:W-:-:S07]  /*c2f0*/  MOV R0, UR5 ;  /* 0x0000000500007c02 */ /* 0x000fce0008000f00 */
.L_x_191:
[----:B--2---:R2:W3:Y:S02]  /*c300*/  SYNCS.PHASECHK.TRANS64.TRYWAIT P0, [R0+URZ], R2 ;  /* 0x00000002000075a7 */ /* 0x0044e400080011ff */
[----:B---3--:R-:W-:Y:S05]  /*c310*/  @!P0 NANOSLEEP.SYNCS 0x989680 ;  /* 0x009896800000895d */ /* 0x008fea0003900000 */
[----:B------:R-:W3:Y:S02]  /*c320*/  @!P0 SYNCS.PHASECHK.TRANS64 P0, [R0+URZ], R2 ;  /* 0x00000002000085a7 */ /* 0x000ee400080010ff */
[----:B---3--:R-:W-:Y:S05]  /*c330*/  @!P0 BRA `(.L_x_191) ;  /* 0xfffffffc00f08947 */ /* 0x008fea000383ffff */
[----:B------:R-:W-:Y:S05]  /*c340*/  BRA `(.L_x_192) ;  /* 0xffffffa000947947 */ /* 0x000fea000383ffff */
.L_x_93:
[----:B-1----:R1:W2:Y:S02]  /*c350*/  SYNCS.PHASECHK.TRANS64.TRYWAIT P0, [R0+URZ+0x80], R2 ;  /* 0x00008002000075a7 */ /* 0x0022a400080011ff */
[----:B--2---:R-:W-:Y:S05]  /*c360*/  @!P0 NANOSLEEP.SYNCS 0x989680 ;  /* 0x009896800000895d */ /* 0x004fea0003900000 */
[----:B------:R-:W2:Y:S02]  /*c370*/  @!P0 SYNCS.PHASECHK.TRANS64 P0, [R0+URZ+0x80], R2 ;  /* 0x00008002000085a7 */ /* 0x000ea400080010ff */
[----:B--2---:R-:W-:Y:S05]  /*c380*/  @!P0 BRA `(.L_x_93) ;  /* 0xfffffffc00f08947 */ /* 0x004fea000383ffff */
[----:B------:R-:W-:Y:S05]  /*c390*/  BRA `(.L_x_193) ;  /* 0xffffffa4008c7947 */ /* 0x000fea000383ffff */
.L_x_103:
[----:B-1----:R1:W3:Y:S02]  /*c3a0*/  SYNCS.PHASECHK.TRANS64.TRYWAIT P1, [R0+URZ+0x40], R3 ;  /* 0x00004003000075a7 */ /* 0x0022e400080211ff */
[----:B---3--:R-:W-:Y:S05]  /*c3b0*/  @!P1 NANOSLEEP.SYNCS 0x989680 ;  /* 0x009896800000995d */ /* 0x008fea0003900000 */
[----:B------:R-:W3:Y:S02]  /*c3c0*/  @!P1 SYNCS.PHASECHK.TRANS64 P1, [R0+URZ+0x40], R3 ;  /* 0x00004003000095a7 */ /* 0x000ee400080210ff */
[----:B---3--:R-:W-:Y:S05]  /*c3d0*/  @!P1 BRA `(.L_x_103) ;  /* 0xfffffffc00f09947 */ /* 0x008fea000383ffff */
[----:B------:R-:W-:Y:S05]  /*c3e0*/  BRA `(.L_x_102) ;  /* 0xffffffb4003c7947 */ /* 0x000fea000383ffff */
.L_x_105:
[----:B-1----:R1:W4:Y:S02]  /*c3f0*/  SYNCS.PHASECHK.TRANS64.TRYWAIT P0, [R105+URZ+0xa0], R2 ;  /* 0x0000a002690075a7 */ /* 0x00232400080011ff */
[----:B----4-:R-:W-:Y:S05]  /*c400*/  @!P0 NANOSLEEP.SYNCS 0x989680 ;  /* 0x009896800000895d */ /* 0x010fea0003900000 */
[----:B------:R-:W4:Y:S02]  /*c410*/  @!P0 SYNCS.PHASECHK.TRANS64 P0, [R105+URZ+0xa0], R2 ;  /* 0x0000a002690085a7 */ /* 0x000f2400080010ff */
[----:B----4-:R-:W-:Y:S05]  /*c420*/  @!P0 BRA `(.L_x_105) ;  /* 0xfffffffc00f08947 */ /* 0x010fea000383ffff */
[----:B------:R-:W-:Y:S05]  /*c430*/  BRA `(.L_x_104) ;  /* 0xffffffb400707947 */ /* 0x000fea000383ffff */
.L_x_118:
[----:B-1----:R1:W2:Y:S02]  /*c440*/  SYNCS.PHASECHK.TRANS64.TRYWAIT P0, [R20+URZ+0x40], R0 ;  /* 0x00004000140075a7 */ /* 0x0022a400080011ff */
[----:B--2---:R-:W-:Y:S05]  /*c450*/  @!P0 NANOSLEEP.SYNCS 0x989680 ;  /* 0x009896800000895d */ /* 0x004fea0003900000 */
[----:B------:R-:W2:Y:S02]  /*c460*/  @!P0 SYNCS.PHASECHK.TRANS64 P0, [R20+URZ+0x40], R0 ;  /* 0x00004000140085a7 */ /* 0x000ea400080010ff */
[----:B--2---:R-:W-:Y:S05]  /*c470*/  @!P0 BRA `(.L_x_118) ;  /* 0xfffffffc00f08947 */ /* 0x004fea000383ffff */
[----:B------:R-:W-:Y:S05]  /*c480*/  BRA `(.L_x_117) ;  /* 0xffffffc400307947 */ /* 0x000fea000383ffff */
.L_x_130:
[----:B-1----:R1:W3:Y:S02]  /*c490*/  SYNCS.PHASECHK.TRANS64.TRYWAIT P0, [R21+URZ+0x40], R20 ;  /* 0x00004014150075a7 */ /* 0x0022e400080011ff */
[----:B---3--:R-:W-:Y:S05]  /*c4a0*/  @!P0 NANOSLEEP.SYNCS 0x989680 ;  /* 0x009896800000895d */ /* 0x008fea0003900000 */
[----:B------:R-:W3:Y:S02]  /*c4b0*/  @!P0 SYNCS.PHASECHK.TRANS64 P0, [R21+URZ+0x40], R20 ;  /* 0x00004014150085a7 */ /* 0x000ee400080010ff */
[----:B---3--:R-:W-:Y:S05]  /*c4c0*/  @!P0 BRA `(.L_x_130) ;  /* 0xfffffffc00f08947 */ /* 0x008fea000383ffff */
[----:B------:R-:W-:Y:S05]  /*c4d0*/  BRA `(.L_x_129) ;  /* 0xffffffd400187947 */ /* 0x000fea000383ffff */
.L_x_142:
[----:B-1----:R1:W3:Y:S02]  /*c4e0*/  SYNCS.PHASECHK.TRANS64.TRYWAIT P0, [R2+URZ+0x40], R113 ;  /* 0x00004071020075a7 */ /* 0x0022e400080011ff */
[----:B---3--:R-:W-:Y:S05]  /*c4f0*/  @!P0 NANOSLEEP.SYNCS 0x989680 ;  /* 0x009896800000895d */ /* 0x008fea0003900000 */
[----:B------:R-:W3:Y:S02]  /*c500*/  @!P0 SYNCS.PHASECHK.TRANS64 P0, [R2+URZ+0x40], R113 ;  /* 0x00004071020085a7 */ /* 0x000ee400080010ff */
[----:B---3--:R-:W-:Y:S05]  /*c510*/  @!P0 BRA `(.L_x_142) ;  /* 0xfffffffc00f08947 */ /* 0x008fea000383ffff */
[----:B------:R-:W-:Y:S05]  /*c520*/  BRA `(.L_x_141) ;  /* 0xffffffe000f47947 */ /* 0x000fea000383ffff */
        .weak           $__internal_0_$__cuda_sm10x_tcgen05_guardrail_trap_col_being_dealloced_not_returned_by_alloc
        .type           $__internal_0_$__cuda_sm10x_tcgen05_guardrail_trap_col_being_dealloced_not_returned_by_alloc,@function
        .size           $__internal_0_$__cuda_sm10x_tcgen05_guardrail_trap_col_being_dealloced_not_returned_by_alloc,($__internal_1_$__cuda_sm10x_tcgen05_guardrail_trap_phase_invalid_during_alloc - $__internal_0_$__cuda_sm10x_tcgen05_guardrail_trap_col_being_dealloced_not_returned_by_alloc)
$__internal_0_$__cuda_sm10x_tcgen05_guardrail_trap_col_being_dealloced_not_returned_by_alloc:
[----:B------:R-:W-:Y:S05]  /*c530*/  BPT.TRAP 0x1 ;  /* 0x000000040000795c */ /* 0x000fea0000300000 */
[----:B------:R-:W-:-:S04]  /*c540*/  HFMA2 R3, -RZ, RZ, 0, 0 ;  /* 0x00000000ff037431 */ /* 0x000fc800000001ff */
[----:B------:R-:W-:Y:S05]  /*c550*/  RET.REL.NODEC R2 `(_ZN7cutlass13device_kernelINS_4gemm6kernel13GemmUniversalIN4cute5tupleIJiiiiEEENS1_10collective13CollectiveMmaINS1_46MainloopSm100TmaUmmaWarpSpecializedBlockScaledILi4ELi2ELi2ENS5_IJNS4_1CILi4EEENSA_ILi1EEESC_EEEEENS5_IJNSA_ILi128EEENSA_ILi64EEENSA_ILi256EEEEEENS5_IJNS_12float_e4m3_tENS_13float_ue8m0_tEEEENS5_IJNS5_IJlSC_lEEENS4_6LayoutINS5_IJNS5_IJNS5_IJNSA_ILi32EEESB_EEEiEEESQ_NS5_IJSC_iEEEEEENS5_IJNS5_IJNS5_IJNSA_ILi16EEESB_EEEiEEENS5_IJNS5_IJNSA_ILi0EEESC_EEENSA_ILi512EEEEEENS5_IJSW_iEEEEEEEEEEESL_S13_NS4_8TiledMMAINS4_8MMA_AtomIJNS4_21SM100_MMA_MXF8F6F4_SSISJ_SJ_fSK_Li128ELi64ELNS4_4UMMA5MajorE0ELS18_0ELNS17_7ScaleInE0ELS19_0EEEEEENSN_INS5_IJSC_SC_SC_EEENS5_IJSW_SW_SW_EEEEENS5_IJNS4_10UnderscoreES1F_S1F_EEEEENS5_IJNS4_13SM90_TMA_LOADES1I_EEENS5_IJNS4_14ComposedLayoutINS4_7SwizzleILi3ELi4ELi3EEENS4_18smem_ptr_flag_bitsILi8EEENSN_INS5_IJNSA_ILi8EEESF_EEENS5_IJSF_SC_EEEEEEENSN_INS5_IJNS5_IJNS5_IJSP_SC_EEENS5_IJSO_SC_EEEEEESC_NS5_IJSB_NSA_ILi2EEEEEEEEENS5_IJNS5_IJNS5_IJSU_SY_EEESX_EEESW_NS5_IJSC_SY_EEEEEEEEEEEvNS4_8identityENS5_IJNS4_23SM90_TMA_LOAD_MULTICASTES27_EEES25_vS26_EENS_8epilogue10collective18CollectiveEpilogueINS2A_23Sm100TmaWarpSpecializedILi3ELi2ELi16ELb1ELb0EEEJNS5_IJSG_SG_SH_EEENS5_IJNSN_ISG_SC_EENSN_INS5_IJST_S1X_EEENS5_IJSC_SO_EEEEEEEENS_10bfloat16_tESM_S2L_SM_NS2A_6fusion15FusionCallbacksIS2E_NS2M_17LinearCombinationIS2L_fS2L_fLNS_15FloatRoundStyleE2EEES2F_S2K_JEEENS4_5SM1004TMEM4LOAD26SM100_TMEM_LOAD_32dp32b16xES1I_NS1K_INS1L_ILi1ELi4ELi3EEENS1N_ILi16EEENSN_INS5_IJS1P_ST_EEENS5_IJST_SC_EEEEEEENS4_39AutoVectorizingCopyWithAssumedAlignmentILi128EEENS4_14SM90_TMA_STOREES31_S33_S33_EEEvvEEEEvNT_6ParamsE) ;  /* 0xffffff3802a87950 */ /* 0x000fea0003c3ffff */
        .weak           $__internal_1_$__cuda_sm10x_tcgen05_guardrail_trap_phase_invalid_during_alloc
        .type           $__internal_1_$__cuda_sm10x_tcgen05_guardrail_trap_phase_invalid_during_alloc,@function
        .size           $__internal_1_$__cuda_sm10x_tcgen05_guardrail_trap_phase_invalid_during_alloc,($__internal_2_$__cuda_sm10x_tcgen05_guardrail_trap_unallocated_columns_being_dealloced - $__internal_1_$__cuda_sm10x_tcgen05_guardrail_trap_phase_invalid_during_alloc)
$__internal_1_$__cuda_sm10x_tcgen05_guardrail_trap_phase_invalid_during_alloc:
[----:B------:R-:W-:Y:S05]  /*c560*/  BPT.TRAP 0x1 ;  /* 0x000000040000795c */ /* 0x000fea0000300000 */
[----:B------:R-:W-:-:S04]  /*c570*/  MOV R3, 0x0 ;  /* 0x0000000000037802 */ /* 0x000fc80000000f00 */
[----:B------:R-:W-:Y:S05]  /*c580*/  RET.REL.NODEC R2 `(_ZN7cutlass13device_kernelINS_4gemm6kernel13GemmUniversalIN4cute5tupleIJiiiiEEENS1_10collective13CollectiveMmaINS1_46MainloopSm100TmaUmmaWarpSpecializedBlockScaledILi4ELi2ELi2ENS5_IJNS4_1CILi4EEENSA_ILi1EEESC_EEEEENS5_IJNSA_ILi128EEENSA_ILi64EEENSA_ILi256EEEEEENS5_IJNS_12float_e4m3_tENS_13float_ue8m0_tEEEENS5_IJNS5_IJlSC_lEEENS4_6LayoutINS5_IJNS5_IJNS5_IJNSA_ILi32EEESB_EEEiEEESQ_NS5_IJSC_iEEEEEENS5_IJNS5_IJNS5_IJNSA_ILi16EEESB_EEEiEEENS5_IJNS5_IJNSA_ILi0EEESC_EEENSA_ILi512EEEEEENS5_IJSW_iEEEEEEEEEEESL_S13_NS4_8TiledMMAINS4_8MMA_AtomIJNS4_21SM100_MMA_MXF8F6F4_SSISJ_SJ_fSK_Li128ELi64ELNS4_4UMMA5MajorE0ELS18_0ELNS17_7ScaleInE0ELS19_0EEEEEENSN_INS5_IJSC_SC_SC_EEENS5_IJSW_SW_SW_EEEEENS5_IJNS4_10UnderscoreES1F_S1F_EEEEENS5_IJNS4_13SM90_TMA_LOADES1I_EEENS5_IJNS4_14ComposedLayoutINS4_7SwizzleILi3ELi4ELi3EEENS4_18smem_ptr_flag_bitsILi8EEENSN_INS5_IJNSA_ILi8EEESF_EEENS5_IJSF_SC_EEEEEEENSN_INS5_IJNS5_IJNS5_IJSP_SC_EEENS5_IJSO_SC_EEEEEESC_NS5_IJSB_NSA_ILi2EEEEEEEEENS5_IJNS5_IJNS5_IJSU_SY_EEESX_EEESW_NS5_IJSC_SY_EEEEEEEEEEEvNS4_8identityENS5_IJNS4_23SM90_TMA_LOAD_MULTICASTES27_EEES25_vS26_EENS_8epilogue10collective18CollectiveEpilogueINS2A_23Sm100TmaWarpSpecializedILi3ELi2ELi16ELb1ELb0EEEJNS5_IJSG_SG_SH_EEENS5_IJNSN_ISG_SC_EENSN_INS5_IJST_S1X_EEENS5_IJSC_SO_EEEEEEEENS_10bfloat16_tESM_S2L_SM_NS2A_6fusion15FusionCallbacksIS2E_NS2M_17LinearCombinationIS2L_fS2L_fLNS_15FloatRoundStyleE2EEES2F_S2K_JEEENS4_5SM1004TMEM4LOAD26SM100_TMEM_LOAD_32dp32b16xES1I_NS1K_INS1L_ILi1ELi4ELi3EEENS1N_ILi16EEENSN_INS5_IJS1P_ST_EEENS5_IJST_SC_EEEEEEENS4_39AutoVectorizingCopyWithAssumedAlignmentILi128EEENS4_14SM90_TMA_STOREES31_S33_S33_EEEvvEEEEvNT_6ParamsE) ;  /* 0xffffff38029c7950 */ /* 0x000fea0003c3ffff */
        .weak           $__internal_2_$__cuda_sm10x_tcgen05_guardrail_trap_unallocated_columns_being_dealloced
        .type           $__internal_2_$__cuda_sm10x_tcgen05_guardrail_trap_unallocated_columns_being_dealloced,@function
        .size           $__internal_2_$__cuda_sm10x_tcgen05_guardrail_trap_unallocated_columns_being_dealloced,(.L_x_195 - $__internal_2_$__cuda_sm10x_tcgen05_guardrail_trap_unallocated_columns_being_dealloced)
$__internal_2_$__cuda_sm10x_tcgen05_guardrail_trap_unallocated_columns_being_dealloced:
[----:B------:R-:W-:Y:S05]  /*c590*/  BPT.TRAP 0x1 ;  /* 0x000000040000795c */ /* 0x000fea0000300000 */
[----:B------:R-:W-:-:S04]  /*c5a0*/  HFMA2 R3, -RZ, RZ, 0, 0 ;  /* 0x00000000ff037431 */ /* 0x000fc800000001ff */
[----:B------:R-:W-:Y:S05]  /*c5b0*/  RET.REL.NODEC R2 `(_ZN7cutlass13device_kernelINS_4gemm6kernel13GemmUniversalIN4cute5tupleIJiiiiEEENS1_10collective13CollectiveMmaINS1_46MainloopSm100TmaUmmaWarpSpecializedBlockScaledILi4ELi2ELi2ENS5_IJNS4_1CILi4EEENSA_ILi1EEESC_EEEEENS5_IJNSA_ILi128EEENSA_ILi64EEENSA_ILi256EEEEEENS5_IJNS_12float_e4m3_tENS_13float_ue8m0_tEEEENS5_IJNS5_IJlSC_lEEENS4_6LayoutINS5_IJNS5_IJNS5_IJNSA_ILi32EEESB_EEEiEEESQ_NS5_IJSC_iEEEEEENS5_IJNS5_IJNS5_IJNSA_ILi16EEESB_EEEiEEENS5_IJNS5_IJNSA_ILi0EEESC_EEENSA_ILi512EEEEEENS5_IJSW_iEEEEEEEEEEESL_S13_NS4_8TiledMMAINS4_8MMA_AtomIJNS4_21SM100_MMA_MXF8F6F4_SSISJ_SJ_fSK_Li128ELi64ELNS4_4UMMA5MajorE0ELS18_0ELNS17_7ScaleInE0ELS19_0EEEEEENSN_INS5_IJSC_SC_SC_EEENS5_IJSW_SW_SW_EEEEENS5_IJNS4_10UnderscoreES1F_S1F_EEEEENS5_IJNS4_13SM90_TMA_LOADES1I_EEENS5_IJNS4_14ComposedLayoutINS4_7SwizzleILi3ELi4ELi3EEENS4_18smem_ptr_flag_bitsILi8EEENSN_INS5_IJNSA_ILi8EEESF_EEENS5_IJSF_SC_EEEEEEENSN_INS5_IJNS5_IJNS5_IJSP_SC_EEENS5_IJSO_SC_EEEEEESC_NS5_IJSB_NSA_ILi2EEEEEEEEENS5_IJNS5_IJNS5_IJSU_SY_EEESX_EEESW_NS5_IJSC_SY_EEEEEEEEEEEvNS4_8identityENS5_IJNS4_23SM90_TMA_LOAD_MULTICASTES27_EEES25_vS26_EENS_8epilogue10collective18CollectiveEpilogueINS2A_23Sm100TmaWarpSpecializedILi3ELi2ELi16ELb1ELb0EEEJNS5_IJSG_SG_SH_EEENS5_IJNSN_ISG_SC_EENSN_INS5_IJST_S1X_EEENS5_IJSC_SO_EEEEEEEENS_10bfloat16_tESM_S2L_SM_NS2A_6fusion15FusionCallbacksIS2E_NS2M_17LinearCombinationIS2L_fS2L_fLNS_15FloatRoundStyleE2EEES2F_S2K_JEEENS4_5SM1004TMEM4LOAD26SM100_TMEM_LOAD_32dp32b16xES1I_NS1K_INS1L_ILi1ELi4ELi3EEENS1N_ILi16EEENSN_INS5_IJS1P_ST_EEENS5_IJST_SC_EEEEEEENS4_39AutoVectorizingCopyWithAssumedAlignmentILi128EEENS4_14SM90_TMA_STOREES31_S33_S33_EEEvvEEEEvNT_6ParamsE) ;  /* 0xffffff3802907950 */ /* 0x000fea0003c3ffff */
.L_x_194:
[----:B------:R-:W-:-:S00]  /*c5c0*/  BRA `(.L_x_194) ;  /* 0xfffffffc00fc7947 */ /* 0x000fc0000383ffff */
[----:B------:R-:W-:-:S00]  /*c5d0*/  NOP ;  /* 0x0000000000007918 */ /* 0x000fc00000000000 */
        /* <DEDUP_REMOVED lines=10> */
.L_x_195:


//--------------------- .nv.global.init           --------------------------
	.section	.nv.global.init,"aw",@progbits
.nv.global.init:
	.type		$str$27,@object
	.size		$str$27,($str$28 - $str$27)
$str$27:
        /*0000*/ 	.byte	0x28, 0x61, 0x64, 0x64, 0x72, 0x65, 0x73, 0x73, 0x20, 0x26, 0x20, 0x6d, 0x61, 0x73, 0x6b, 0x29
        /*0010*/ 	.byte	0x20, 0x3d, 0x3d, 0x20, 0x30, 0x00
	.type		$str$28,@object
	.size		$str$28,($str$26 - $str$28)
$str$28:
        /*0016*/ 	.byte	0x2f, 0x74, 0x6d, 0x70, 0x2f, 0x63, 0x75, 0x74, 0x6c, 0x61, 0x73, 0x73, 0x5f, 0x73, 0x77, 0x65
        /*0026*/ 	.byte	0x65, 0x70, 0x5f, 0x73, 0x72, 0x63, 0x2f, 0x69, 0x6e, 0x63, 0x6c, 0x75, 0x64, 0x65, 0x2f, 0x63
        /*0036*/ 	.byte	0x75, 0x74, 0x65, 0x2f, 0x70, 0x6f, 0x69, 0x6e, 0x74, 0x65, 0x72, 0x5f, 0x66, 0x6c, 0x61, 0x67
        /*0046*/ 	.byte	0x67, 0x65, 0x64, 0x2e, 0x68, 0x70, 0x70, 0x00
	.type		$str$26,@object
	.size		$str$26,($str$25 - $str$26)
$str$26:
        /*004e*/ 	.byte	0x2f, 0x74, 0x6d, 0x70, 0x2f, 0x63, 0x75, 0x74, 0x6c, 0x61, 0x73, 0x73, 0x5f, 0x73, 0x77, 0x65
        /*005e*/ 	.byte	0x65, 0x70, 0x5f, 0x73, 0x72, 0x63, 0x2f, 0x69, 0x6e, 0x63, 0x6c, 0x75, 0x64, 0x65, 0x2f, 0x63
        /*006e*/ 	.byte	0x75, 0x74, 0x65, 0x2f, 0x61, 0x74, 0x6f, 0x6d, 0x2f, 0x63, 0x6f, 0x70, 0x79, 0x5f, 0x74, 0x72
        /*007e*/ 	.byte	0x61, 0x69, 0x74, 0x73, 0x5f, 0x73, 0x6d, 0x31, 0x30, 0x30, 0x2e, 0x68, 0x70, 0x70, 0x00
	.type		$str$25,@object
	.size		$str$25,(__unnamed_1 - $str$25)
$str$25:
        /*008d*/ 	.byte	0x28, 0x28, 0x75, 0x69, 0x6e, 0x74, 0x33, 0x32, 0x5f, 0x74, 0x28, 0x74, 0x68, 0x72, 0x65, 0x61
        /*009d*/ 	.byte	0x64, 0x49, 0x64, 0x78, 0x2e, 0x78, 0x29, 0x20, 0x2f, 0x20, 0x33, 0x32, 0x29, 0x20, 0x25, 0x20
        /*00ad*/ 	.byte	0x34, 0x29, 0x20, 0x3d, 0x3d, 0x20, 0x28, 0x28, 0x28, 0x74, 0x6d, 0x65, 0x6d, 0x5f, 0x61, 0x64
        /*00bd*/ 	.byte	0x64, 0x72, 0x20, 0x3e, 0x3e, 0x20, 0x31, 0x36, 0x29, 0x20, 0x2f, 0x20, 0x33, 0x32, 0x29, 0x20
        /*00cd*/ 	.byte	0x25, 0x20, 0x34, 0x29, 0x00
	.type		__unnamed_1,@object
	.size		__unnamed_1,(__unnamed_2 - __unnamed_1)
__unnamed_1:
        /*00d2*/ 	.byte	0x61, 0x75, 0x74, 0x6f, 0x20, 0x63, 0x75, 0x74, 0x65, 0x3a, 0x3a, 0x61, 0x73, 0x5f, 0x70, 0x6f
        /* <DEDUP_REMOVED lines=24> */
        /*0262*/ 	.byte	0x43, 0x3c, 0x32, 0x30, 0x34, 0x38, 0x3e, 0x3e, 0x3e, 0x3e, 0x5d, 0x00
	.type		__unnamed_2,@object
	.size		__unnamed_2,(.L_2 - __unnamed_2)
__unnamed_2:
        /* <DEDUP_REMOVED lines=40> */
        /*04ee*/ 	.byte	0x3a, 0x3a, 0x43, 0x3c, 0x30, 0x3e, 0x3e, 0x3e, 0x3e, 0x5d, 0x00
.L_2:


//--------------------- .nv.shared._ZN7cutlass13device_kernelINS_4gemm6kernel13GemmUniversalIN4cute5tupleIJiiiiEEENS1_10collective13CollectiveMmaINS1_46MainloopSm100TmaUmmaWarpSpecializedBlockScaledILi4ELi2ELi2ENS5_IJNS4_1CILi4EEENSA_ILi1EEESC_EEEEENS5_IJNSA_ILi128EEENSA_ILi64EEENSA_ILi256EEEEEENS5_IJNS_12float_e4m3_tENS_13float_ue8m0_tEEEENS5_IJNS5_IJlSC_lEEENS4_6LayoutINS5_IJNS5_IJNS5_IJNSA_ILi32EEESB_EEEiEEESQ_NS5_IJSC_iEEEEEENS5_IJNS5_IJNS5_IJNSA_ILi16EEESB_EEEiEEENS5_IJNS5_IJNSA_ILi0EEESC_EEENSA_ILi512EEEEEENS5_IJSW_iEEEEEEEEEEESL_S13_NS4_8TiledMMAINS4_8MMA_AtomIJNS4_21SM100_MMA_MXF8F6F4_SSISJ_SJ_fSK_Li128ELi64ELNS4_4UMMA5MajorE0ELS18_0ELNS17_7ScaleInE0ELS19_0EEEEEENSN_INS5_IJSC_SC_SC_EEENS5_IJSW_SW_SW_EEEEENS5_IJNS4_10UnderscoreES1F_S1F_EEEEENS5_IJNS4_13SM90_TMA_LOADES1I_EEENS5_IJNS4_14ComposedLayoutINS4_7SwizzleILi3ELi4ELi3EEENS4_18smem_ptr_flag_bitsILi8EEENSN_INS5_IJNSA_ILi8EEESF_EEENS5_IJSF_SC_EEEEEEENSN_INS5_IJNS5_IJNS5_IJSP_SC_EEENS5_IJSO_SC_EEEEEESC_NS5_IJSB_NSA_ILi2EEEEEEEEENS5_IJNS5_IJNS5_IJSU_SY_EEESX_EEESW_NS5_IJSC_SY_EEEEEEEEEEEvNS4_8identityENS5_IJNS4_23SM90_TMA_LOAD_MULTICASTES27_EEES25_vS26_EENS_8epilogue10collective18CollectiveEpilogueINS2A_23Sm100TmaWarpSpecializedILi3ELi2ELi16ELb1ELb0EEEJNS5_IJSG_SG_SH_EEENS5_IJNSN_ISG_SC_EENSN_INS5_IJST_S1X_EEENS5_IJSC_SO_EEEEEEEENS_10bfloat16_tESM_S2L_SM_NS2A_6fusion15FusionCallbacksIS2E_NS2M_17LinearCombinationIS2L_fS2L_fLNS_15FloatRoundStyleE2EEES2F_S2K_JEEENS4_5SM1004TMEM4LOAD26SM100_TMEM_LOAD_32dp32b16xES1I_NS1K_INS1L_ILi1ELi4ELi3EEENS1N_ILi16EEENSN_INS5_IJS1P_ST_EEENS5_IJST_SC_EEEEEEENS4_39AutoVectorizingCopyWithAssumedAlignmentILi128EEENS4_14SM90_TMA_STOREES31_S33_S33_EEEvvEEEEvNT_6ParamsE --------------------------
	.section	.nv.shared._ZN7cutlass13device_kernelINS_4gemm6kernel13GemmUniversalIN4cute5tupleIJiiiiEEENS1_10collective13CollectiveMmaINS1_46MainloopSm100TmaUmmaWarpSpecializedBlockScaledILi4ELi2ELi2ENS5_IJNS4_1CILi4EEENSA_ILi1EEESC_EEEEENS5_IJNSA_ILi128EEENSA_ILi64EEENSA_ILi256EEEEEENS5_IJNS_12float_e4m3_tENS_13float_ue8m0_tEEEENS5_IJNS5_IJlSC_lEEENS4_6LayoutINS5_IJNS5_IJNS5_IJNSA_ILi32EEESB_EEEiEEESQ_NS5_IJSC_iEEEEEENS5_IJNS5_IJNS5_IJNSA_ILi16EEESB_EEEiEEENS5_IJNS5_IJNSA_ILi0EEESC_EEENSA_ILi512EEEEEENS5_IJSW_iEEEEEEEEEEESL_S13_NS4_8TiledMMAINS4_8MMA_AtomIJNS4_21SM100_MMA_MXF8F6F4_SSISJ_SJ_fSK_Li128ELi64ELNS4_4UMMA5MajorE0ELS18_0ELNS17_7ScaleInE0ELS19_0EEEEEENSN_INS5_IJSC_SC_SC_EEENS5_IJSW_SW_SW_EEEEENS5_IJNS4_10UnderscoreES1F_S1F_EEEEENS5_IJNS4_13SM90_TMA_LOADES1I_EEENS5_IJNS4_14ComposedLayoutINS4_7SwizzleILi3ELi4ELi3EEENS4_18smem_ptr_flag_bitsILi8EEENSN_INS5_IJNSA_ILi8EEESF_EEENS5_IJSF_SC_EEEEEEENSN_INS5_IJNS5_IJNS5_IJSP_SC_EEENS5_IJSO_SC_EEEEEESC_NS5_IJSB_NSA_ILi2EEEEEEEEENS5_IJNS5_IJNS5_IJSU_SY_EEESX_EEESW_NS5_IJSC_SY_EEEEEEEEEEEvNS4_8identityENS5_IJNS4_23SM90_TMA_LOAD_MULTICASTES27_EEES25_vS26_EENS_8epilogue10collective18CollectiveEpilogueINS2A_23Sm100TmaWarpSpecializedILi3ELi2ELi16ELb1ELb0EEEJNS5_IJSG_SG_SH_EEENS5_IJNSN_ISG_SC_EENSN_INS5_IJST_S1X_EEENS5_IJSC_SO_EEEEEEEENS_10bfloat16_tESM_S2L_SM_NS2A_6fusion15FusionCallbacksIS2E_NS2M_17LinearCombinationIS2L_fS2L_fLNS_15FloatRoundStyleE2EEES2F_S2K_JEEENS4_5SM1004TMEM4LOAD26SM100_TMEM_LOAD_32dp32b16xES1I_NS1K_INS1L_ILi1ELi4ELi3EEENS1N_ILi16EEENSN_INS5_IJS1P_ST_EEENS5_IJST_SC_EEEEEEENS4_39AutoVectorizingCopyWithAssumedAlignmentILi128EEENS4_14SM90_TMA_STOREES31_S33_S33_EEEvvEEEEvNT_6ParamsE,"aw",@nobits
	.sectionflags	@""
	.align	16
	.zero		1024


//--------------------- .nv.shared.reserved.0     --------------------------
	.section	.nv.shared.reserved.0,"aw",@nobits
	.weak		__nv_reservedSMEM_offset_0_alias
	.size		__nv_reservedSMEM_offset_0_alias, 0, 64
	.other		__nv_reservedSMEM_offset_0_alias,@"STO_CUDA_RESERVED_SHARED STV_DEFAULT"
__nv_reservedSMEM_offset_0_alias:
	.zero		0
.nv.shared.reserved.0:
	.zero		64
	.weak		__nv_reservedSMEM_tcgen05_partition
	.type		__nv_reservedSMEM_tcgen05_partition,@object
	.size		__nv_reservedSMEM_tcgen05_partition,(.L_0 - __nv_reservedSMEM_tcgen05_partition)
__nv_reservedSMEM_tcgen05_partition:
	.zero		32
.L_0:


//--------------------- .nv.global                --------------------------
	.section	.nv.global,"aw",@nobits
.nv.global:
	.type		_ZN40_INTERNAL_9aa818e2_4_k_cu_a9533af9_328684cute1_E,@object
	.size		_ZN40_INTERNAL_9aa818e2_4_k_cu_a9533af9_328684cute1_E,(_ZN40_INTERNAL_9aa818e2_4_k_cu_a9533af9_328684cuda3std3__45__cpo6cbeginE - _ZN40_INTERNAL_9aa818e2_4_k_cu_a9533af9_328684cute1_E)
_ZN40_INTERNAL_9aa818e2_4_k_cu_a9533af9_328684cute1_E:
	.zero		1
	.type		_ZN40_INTERNAL_9aa818e2_4_k_cu_a9533af9_328684cuda3std3__45__cpo6cbeginE,@object
	.size		_ZN40_INTERNAL_9aa818e2_4_k_cu_a9533af9_328684cuda3std3__45__cpo6cbeginE,(_ZN40_INTERNAL_9aa818e2_4_k_cu_a9533af9_328684cuda3std3__48in_placeE - _ZN40_INTERNAL_9aa818e2_4_k_cu_a9533af9_328684cuda3std3__45__cpo6cbeginE)
_ZN40_INTERNAL_9aa818e2_4_k_cu_a9533af9_328684cuda3std3__45__cpo6cbeginE:
	.zero		1
	.type		_ZN40_INTERNAL_9aa818e2_4_k_cu_a9533af9_328684cuda3std3__48in_placeE,@object
	.size		_ZN40_INTERNAL_9aa818e2_4_k_cu_a9533af9_328684cuda3std3__48in_placeE,(_ZN40_INTERNAL_9aa818e2_4_k_cu_a9533af9_328684cuda3std6ranges3__45__cpo9iter_moveE - _ZN40_INTERNAL_9aa818e2_4_k_cu_a9533af9_328684cuda3std3__48in_placeE)
_ZN40_INTERNAL_9aa818e2_4_k_cu_a9533af9_328684cuda3std3__48in_placeE:
	.zero		1
	.type		_ZN40_INTERNAL_9aa818e2_4_k_cu_a9533af9_328684cuda3std6ranges3__45__cpo9iter_moveE,@object
	.size		_ZN40_INTERNAL_9aa818e2_4_k_cu_a9533af9_328684cuda3std6ranges3__45__cpo9iter_moveE,(_ZN40_INTERNAL_9aa818e2_4_k_cu_a9533af9_328684cuda3std3__45__cpo5beginE - _ZN40_INTERNAL_9aa818e2_4_k_cu_a9533af9_328684cuda3std6ranges3__45__cpo9iter_moveE)
_ZN40_INTERNAL_9aa818e2_4_k_cu_a9533af9_328684cuda3std6ranges3__45__cpo9iter_moveE:
	.zero		1
	.type		_ZN40_INTERNAL_9aa818e2_4_k_cu_a9533af9_328684cuda3std3__45__cpo5beginE,@object
	.size		_ZN40_INTERNAL_9aa818e2_4_k_cu_a9533af9_328684cuda3std3__45__cpo5beginE,(_ZN40_INTERNAL_9aa818e2_4_k_cu_a9533af9_328684cuda3std3__442_GLOBAL__N__9aa818e2_4_k_cu_a9533af9_328686ignoreE - _ZN40_INTERNAL_9aa818e2_4_k_cu_a9533af9_328684cuda3std3__45__cpo5beginE)
_ZN40_INTERNAL_9aa818e2_4_k_cu_a9533af9_328684cuda3std3__45__cpo5beginE:
	.zero		1
	.type		_ZN40_INTERNAL_9aa818e2_4_k_cu_a9533af9_328684cuda3std3__442_GLOBAL__N__9aa818e2_4_k_cu_a9533af9_328686ignoreE,@object
	.size		_ZN40_INTERNAL_9aa818e2_4_k_cu_a9533af9_328684cuda3std3__442_GLOBAL__N__9aa818e2_4_k_cu_a9533af9_328686ignoreE,(_ZN40_INTERNAL_9aa818e2_4_k_cu_a9533af9_328684cute7productE - _ZN40_INTERNAL_9aa818e2_4_k_cu_a9533af9_328684cuda3std3__442_GLOBAL__N__9aa818e2_4_k_cu_a9533af9_328686ignoreE)
_ZN40_INTERNAL_9aa818e2_4_k_cu_a9533af9_328684cuda3std3__442_GLOBAL__N__9aa818e2_4_k_cu_a9533af9_328686ignoreE:
	.zero		1
	.type		_ZN40_INTERNAL_9aa818e2_4_k_cu_a9533af9_328684cute7productE,@object
	.size		_ZN40_INTERNAL_9aa818e2_4_k_cu_a9533af9_328684cute7productE,(_ZN40_INTERNAL_9aa818e2_4_k_cu_a9533af9_328684cuda3std3__45__cpo3endE - _ZN40_INTERNAL_9aa818e2_4_k_cu_a9533af9_328684cute7productE)
_ZN40_INTERNAL_9aa818e2_4_k_cu_a9533af9_328684cute7productE:
	.zero		1
	.type		_ZN40_INTERNAL_9aa818e2_4_k_cu_a9533af9_328684cuda3std3__45__cpo3endE,@object
	.size		_ZN40_INTERNAL_9aa818e2_4_k_cu_a9533af9_328684cuda3std3__45__cpo3endE,(_ZN40_INTERNAL_9aa818e2_4_k_cu_a9533af9_328684cuda3std3__419piecewise_constructE - _ZN40_INTERNAL_9aa818e2_4_k_cu_a9533af9_328684cuda3std3__45__cpo3endE)
_ZN40_INTERNAL_9aa818e2_4_k_cu_a9533af9_328684cuda3std3__45__cpo3endE:
	.zero		1
	.type		_ZN40_INTERNAL_9aa818e2_4_k_cu_a9533af9_328684cuda3std3__419piecewise_constructE,@object
	.size		_ZN40_INTERNAL_9aa818e2_4_k_cu_a9533af9_328684cuda3std3__419piecewise_constructE,(_ZN40_INTERNAL_9aa818e2_4_k_cu_a9533af9_328684cuda3std3__45__cpo4cendE - _ZN40_INTERNAL_9aa818e2_4_k_cu_a9533af9_328684cuda3std3__419piecewise_constructE)
_ZN40_INTERNAL_9aa818e2_4_k_cu_a9533af9_328684cuda3std3__419piecewise_constructE:
	.zero		1
	.type		_ZN40_INTERNAL_9aa818e2_4_k_cu_a9533af9_328684cuda3std3__45__cpo4cendE,@object
	.size		_ZN40_INTERNAL_9aa818e2_4_k_cu_a9533af9_328684cuda3std3__45__cpo4cendE,(_ZN40_INTERNAL_9aa818e2_4_k_cu_a9533af9_328684cuda3std6ranges3__45__cpo4swapE - _ZN40_INTERNAL_9aa818e2_4_k_cu_a9533af9_328684cuda3std3__45__cpo4cendE)
_ZN40_INTERNAL_9aa818e2_4_k_cu_a9533af9_328684cuda3std3__45__cpo4cendE:
	.zero		1
	.type		_ZN40_INTERNAL_9aa818e2_4_k_cu_a9533af9_328684cuda3std6ranges3__45__cpo4swapE,@object
	.size		_ZN40_INTERNAL_9aa818e2_4_k_cu_a9533af9_328684cuda3std6ranges3__45__cpo4swapE,(.L_10 - _ZN40_INTERNAL_9aa818e2_4_k_cu_a9533af9_328684cuda3std6ranges3__45__cpo4swapE)
_ZN40_INTERNAL_9aa818e2_4_k_cu_a9533af9_328684cuda3std6ranges3__45__cpo4swapE:
	.zero		1
.L_10:


//--------------------- .nv.constant0._ZN7cutlass13device_kernelINS_4gemm6kernel13GemmUniversalIN4cute5tupleIJiiiiEEENS1_10collective13CollectiveMmaINS1_46MainloopSm100TmaUmmaWarpSpecializedBlockScaledILi4ELi2ELi2ENS5_IJNS4_1CILi4EEENSA_ILi1EEESC_EEEEENS5_IJNSA_ILi128EEENSA_ILi64EEENSA_ILi256EEEEEENS5_IJNS_12float_e4m3_tENS_13float_ue8m0_tEEEENS5_IJNS5_IJlSC_lEEENS4_6LayoutINS5_IJNS5_IJNS5_IJNSA_ILi32EEESB_EEEiEEESQ_NS5_IJSC_iEEEEEENS5_IJNS5_IJNS5_IJNSA_ILi16EEESB_EEEiEEENS5_IJNS5_IJNSA_ILi0EEESC_EEENSA_ILi512EEEEEENS5_IJSW_iEEEEEEEEEEESL_S13_NS4_8TiledMMAINS4_8MMA_AtomIJNS4_21SM100_MMA_MXF8F6F4_SSISJ_SJ_fSK_Li128ELi64ELNS4_4UMMA5MajorE0ELS18_0ELNS17_7ScaleInE0ELS19_0EEEEEENSN_INS5_IJSC_SC_SC_EEENS5_IJSW_SW_SW_EEEEENS5_IJNS4_10UnderscoreES1F_S1F_EEEEENS5_IJNS4_13SM90_TMA_LOADES1I_EEENS5_IJNS4_14ComposedLayoutINS4_7SwizzleILi3ELi4ELi3EEENS4_18smem_ptr_flag_bitsILi8EEENSN_INS5_IJNSA_ILi8EEESF_EEENS5_IJSF_SC_EEEEEEENSN_INS5_IJNS5_IJNS5_IJSP_SC_EEENS5_IJSO_SC_EEEEEESC_NS5_IJSB_NSA_ILi2EEEEEEEEENS5_IJNS5_IJNS5_IJSU_SY_EEESX_EEESW_NS5_IJSC_SY_EEEEEEEEEEEvNS4_8identityENS5_IJNS4_23SM90_TMA_LOAD_MULTICASTES27_EEES25_vS26_EENS_8epilogue10collective18CollectiveEpilogueINS2A_23Sm100TmaWarpSpecializedILi3ELi2ELi16ELb1ELb0EEEJNS5_IJSG_SG_SH_EEENS5_IJNSN_ISG_SC_EENSN_INS5_IJST_S1X_EEENS5_IJSC_SO_EEEEEEEENS_10bfloat16_tESM_S2L_SM_NS2A_6fusion15FusionCallbacksIS2E_NS2M_17LinearCombinationIS2L_fS2L_fLNS_15FloatRoundStyleE2EEES2F_S2K_JEEENS4_5SM1004TMEM4LOAD26SM100_TMEM_LOAD_32dp32b16xES1I_NS1K_INS1L_ILi1ELi4ELi3EEENS1N_ILi16EEENSN_INS5_IJS1P_ST_EEENS5_IJST_SC_EEEEEEENS4_39AutoVectorizingCopyWithAssumedAlignmentILi128EEENS4_14SM90_TMA_STOREES31_S33_S33_EEEvvEEEEvNT_6ParamsE --------------------------
	.section	.nv.constant0._ZN7cutlass13device_kernelINS_4gemm6kernel13GemmUniversalIN4cute5tupleIJiiiiEEENS1_10collective13CollectiveMmaINS1_46MainloopSm100TmaUmmaWarpSpecializedBlockScaledILi4ELi2ELi2ENS5_IJNS4_1CILi4EEENSA_ILi1EEESC_EEEEENS5_IJNSA_ILi128EEENSA_ILi64EEENSA_ILi256EEEEEENS5_IJNS_12float_e4m3_tENS_13float_ue8m0_tEEEENS5_IJNS5_IJlSC_lEEENS4_6LayoutINS5_IJNS5_IJNS5_IJNSA_ILi32EEESB_EEEiEEESQ_NS5_IJSC_iEEEEEENS5_IJNS5_IJNS5_IJNSA_ILi16EEESB_EEEiEEENS5_IJNS5_IJNSA_ILi0EEESC_EEENSA_ILi512EEEEEENS5_IJSW_iEEEEEEEEEEESL_S13_NS4_8TiledMMAINS4_8MMA_AtomIJNS4_21SM100_MMA_MXF8F6F4_SSISJ_SJ_fSK_Li128ELi64ELNS4_4UMMA5MajorE0ELS18_0ELNS17_7ScaleInE0ELS19_0EEEEEENSN_INS5_IJSC_SC_SC_EEENS5_IJSW_SW_SW_EEEEENS5_IJNS4_10UnderscoreES1F_S1F_EEEEENS5_IJNS4_13SM90_TMA_LOADES1I_EEENS5_IJNS4_14ComposedLayoutINS4_7SwizzleILi3ELi4ELi3EEENS4_18smem_ptr_flag_bitsILi8EEENSN_INS5_IJNSA_ILi8EEESF_EEENS5_IJSF_SC_EEEEEEENSN_INS5_IJNS5_IJNS5_IJSP_SC_EEENS5_IJSO_SC_EEEEEESC_NS5_IJSB_NSA_ILi2EEEEEEEEENS5_IJNS5_IJNS5_IJSU_SY_EEESX_EEESW_NS5_IJSC_SY_EEEEEEEEEEEvNS4_8identityENS5_IJNS4_23SM90_TMA_LOAD_MULTICASTES27_EEES25_vS26_EENS_8epilogue10collective18CollectiveEpilogueINS2A_23Sm100TmaWarpSpecializedILi3ELi2ELi16ELb1ELb0EEEJNS5_IJSG_SG_SH_EEENS5_IJNSN_ISG_SC_EENSN_INS5_IJST_S1X_EEENS5_IJSC_SO_EEEEEEEENS_10bfloat16_tESM_S2L_SM_NS2A_6fusion15FusionCallbacksIS2E_NS2M_17LinearCombinationIS2L_fS2L_fLNS_15FloatRoundStyleE2EEES2F_S2K_JEEENS4_5SM1004TMEM4LOAD26SM100_TMEM_LOAD_32dp32b16xES1I_NS1K_INS1L_ILi1ELi4ELi3EEENS1N_ILi16EEENSN_INS5_IJS1P_ST_EEENS5_IJST_SC_EEEEEEENS4_39AutoVectorizingCopyWithAssumedAlignmentILi128EEENS4_14SM90_TMA_STOREES31_S33_S33_EEEvvEEEEvNT_6ParamsE,"a",@progbits
	.sectionflags	@""
	.align	4
.nv.constant0._ZN7cutlass13device_kernelINS_4gemm6kernel13GemmUniversalIN4cute5tupleIJiiiiEEENS1_10collective13CollectiveMmaINS1_46MainloopSm100TmaUmmaWarpSpecializedBlockScaledILi4ELi2ELi2ENS5_IJNS4_1CILi4EEENSA_ILi1EEESC_EEEEENS5_IJNSA_ILi128EEENSA_ILi64EEENSA_ILi256EEEEEENS5_IJNS_12float_e4m3_tENS_13float_ue8m0_tEEEENS5_IJNS5_IJlSC_lEEENS4_6LayoutINS5_IJNS5_IJNS5_IJNSA_ILi32EEESB_EEEiEEESQ_NS5_IJSC_iEEEEEENS5_IJNS5_IJNS5_IJNSA_ILi16EEESB_EEEiEEENS5_IJNS5_IJNSA_ILi0EEESC_EEENSA_ILi512EEEEEENS5_IJSW_iEEEEEEEEEEESL_S13_NS4_8TiledMMAINS4_8MMA_AtomIJNS4_21SM100_MMA_MXF8F6F4_SSISJ_SJ_fSK_Li128ELi64ELNS4_4UMMA5MajorE0ELS18_0ELNS17_7ScaleInE0ELS19_0EEEEEENSN_INS5_IJSC_SC_SC_EEENS5_IJSW_SW_SW_EEEEENS5_IJNS4_10UnderscoreES1F_S1F_EEEEENS5_IJNS4_13SM90_TMA_LOADES1I_EEENS5_IJNS4_14ComposedLayoutINS4_7SwizzleILi3ELi4ELi3EEENS4_18smem_ptr_flag_bitsILi8EEENSN_INS5_IJNSA_ILi8EEESF_EEENS5_IJSF_SC_EEEEEEENSN_INS5_IJNS5_IJNS5_IJSP_SC_EEENS5_IJSO_SC_EEEEEESC_NS5_IJSB_NSA_ILi2EEEEEEEEENS5_IJNS5_IJNS5_IJSU_SY_EEESX_EEESW_NS5_IJSC_SY_EEEEEEEEEEEvNS4_8identityENS5_IJNS4_23SM90_TMA_LOAD_MULTICASTES27_EEES25_vS26_EENS_8epilogue10collective18CollectiveEpilogueINS2A_23Sm100TmaWarpSpecializedILi3ELi2ELi16ELb1ELb0EEEJNS5_IJSG_SG_SH_EEENS5_IJNSN_ISG_SC_EENSN_INS5_IJST_S1X_EEENS5_IJSC_SO_EEEEEEEENS_10bfloat16_tESM_S2L_SM_NS2A_6fusion15FusionCallbacksIS2E_NS2M_17LinearCombinationIS2L_fS2L_fLNS_15FloatRoundStyleE2EEES2F_S2K_JEEENS4_5SM1004TMEM4LOAD26SM100_TMEM_LOAD_32dp32b16xES1I_NS1K_INS1L_ILi1ELi4ELi3EEENS1N_ILi16EEENSN_INS5_IJS1P_ST_EEENS5_IJST_SC_EEEEEEENS4_39AutoVectorizingCopyWithAssumedAlignmentILi128EEENS4_14SM90_TMA_STOREES31_S33_S33_EEEvvEEEEvNT_6ParamsE:
	.zero		3968


//--------------------- SYMBOLS --------------------------

	.type		.nv.reservedSmem.offset0,@object
	.size		.nv.reservedSmem.offset0,0x4
	.type		.nv.reservedSmem.cap,@object
	.size		.nv.reservedSmem.cap,0x4
	.type		__assertfail,@function
